//
// Generated by NVIDIA NVVM Compiler
//
// Compiler Build ID: CL-36424714
// Cuda compilation tools, release 13.0, V13.0.88
// Based on NVVM 20.0.0
//

.version 9.0
.target sm_100
.address_size 64

	// .globl	mab_batch_from_prefix_sma_f32

.visible .entry mab_batch_from_prefix_sma_f32(
	.param .u64 .ptr .align 1 mab_batch_from_prefix_sma_f32_param_0,
	.param .u64 .ptr .align 1 mab_batch_from_prefix_sma_f32_param_1,
	.param .u64 .ptr .align 1 mab_batch_from_prefix_sma_f32_param_2,
	.param .u64 .ptr .align 1 mab_batch_from_prefix_sma_f32_param_3,
	.param .u64 .ptr .align 1 mab_batch_from_prefix_sma_f32_param_4,
	.param .u64 .ptr .align 1 mab_batch_from_prefix_sma_f32_param_5,
	.param .u32 mab_batch_from_prefix_sma_f32_param_6,
	.param .u32 mab_batch_from_prefix_sma_f32_param_7,
	.param .u32 mab_batch_from_prefix_sma_f32_param_8,
	.param .u64 .ptr .align 1 mab_batch_from_prefix_sma_f32_param_9,
	.param .u64 .ptr .align 1 mab_batch_from_prefix_sma_f32_param_10,
	.param .u64 .ptr .align 1 mab_batch_from_prefix_sma_f32_param_11
)
{
	.reg .pred 	%p<43>;
	.reg .b32 	%r<123>;
	.reg .b32 	%f<136>;
	.reg .b64 	%rd<139>;
	.reg .b64 	%fd<83>;

	ld.param.u64 	%rd39, [mab_batch_from_prefix_sma_f32_param_0];
	ld.param.u64 	%rd40, [mab_batch_from_prefix_sma_f32_param_1];
	ld.param.u64 	%rd35, [mab_batch_from_prefix_sma_f32_param_2];
	ld.param.u64 	%rd36, [mab_batch_from_prefix_sma_f32_param_3];
	ld.param.u64 	%rd37, [mab_batch_from_prefix_sma_f32_param_4];
	ld.param.u64 	%rd38, [mab_batch_from_prefix_sma_f32_param_5];
	ld.param.u32 	%r47, [mab_batch_from_prefix_sma_f32_param_6];
	ld.param.u32 	%r48, [mab_batch_from_prefix_sma_f32_param_7];
	ld.param.u32 	%r49, [mab_batch_from_prefix_sma_f32_param_8];
	ld.param.u64 	%rd41, [mab_batch_from_prefix_sma_f32_param_9];
	ld.param.u64 	%rd42, [mab_batch_from_prefix_sma_f32_param_10];
	ld.param.u64 	%rd43, [mab_batch_from_prefix_sma_f32_param_11];
	cvta.to.global.u64 	%rd1, %rd43;
	cvta.to.global.u64 	%rd2, %rd41;
	cvta.to.global.u64 	%rd3, %rd42;
	cvta.to.global.u64 	%rd4, %rd39;
	cvta.to.global.u64 	%rd5, %rd40;
	mov.u32 	%r50, %ctaid.x;
	mov.u32 	%r51, %ntid.x;
	mov.u32 	%r52, %tid.x;
	mad.lo.s32 	%r1, %r50, %r51, %r52;
	setp.ge.s32 	%p1, %r1, %r49;
	@%p1 bra 	$L__BB0_65;
	cvta.to.global.u64 	%rd44, %rd35;
	cvta.to.global.u64 	%rd45, %rd36;
	cvta.to.global.u64 	%rd46, %rd37;
	cvta.to.global.u64 	%rd47, %rd38;
	mul.wide.s32 	%rd48, %r1, 4;
	add.s64 	%rd49, %rd44, %rd48;
	ld.global.nc.u32 	%r53, [%rd49];
	cvt.u64.u32 	%rd6, %r53;
	add.s64 	%rd50, %rd45, %rd48;
	ld.global.nc.u32 	%r54, [%rd50];
	cvt.u64.u32 	%rd7, %r54;
	add.s64 	%rd51, %rd46, %rd48;
	ld.global.nc.f32 	%f1, [%rd51];
	add.s64 	%rd52, %rd47, %rd48;
	ld.global.nc.f32 	%f2, [%rd52];
	min.s32 	%r56, %r53, %r54;
	min.s32 	%r57, %r47, %r56;
	setp.lt.s32 	%p2, %r57, 1;
	@%p2 bra 	$L__BB0_65;
	cvt.u32.u64 	%r58, %rd6;
	cvt.u32.u64 	%r59, %rd7;
	max.u32 	%r60, %r58, %r59;
	add.s32 	%r2, %r60, %r48;
	add.s32 	%r122, %r2, %r58;
	mul.lo.s32 	%r4, %r47, %r1;
	setp.lt.s32 	%p3, %r122, 2;
	@%p3 bra 	$L__BB0_14;
	add.s32 	%r62, %r122, -1;
	min.s32 	%r63, %r62, %r47;
	max.s32 	%r5, %r63, 1;
	and.b32  	%r6, %r5, 7;
	setp.lt.s32 	%p4, %r63, 8;
	mov.b32 	%r116, 0;
	@%p4 bra 	$L__BB0_6;
	and.b32  	%r116, %r5, 2147483640;
	neg.s32 	%r114, %r116;
	add.s64 	%rd8, %rd2, 16;
	add.s64 	%rd9, %rd3, 16;
	add.s64 	%rd10, %rd1, 16;
	mov.u32 	%r113, %r4;
$L__BB0_5:
	.pragma "nounroll";
	mul.wide.s32 	%rd53, %r113, 4;
	add.s64 	%rd54, %rd8, %rd53;
	add.s64 	%rd55, %rd9, %rd53;
	add.s64 	%rd56, %rd10, %rd53;
	mov.b32 	%r64, 2147483647;
	st.global.u32 	[%rd54+-16], %r64;
	st.global.u32 	[%rd55+-16], %r64;
	st.global.u32 	[%rd56+-16], %r64;
	st.global.u32 	[%rd54+-12], %r64;
	st.global.u32 	[%rd55+-12], %r64;
	st.global.u32 	[%rd56+-12], %r64;
	st.global.u32 	[%rd54+-8], %r64;
	st.global.u32 	[%rd55+-8], %r64;
	st.global.u32 	[%rd56+-8], %r64;
	st.global.u32 	[%rd54+-4], %r64;
	st.global.u32 	[%rd55+-4], %r64;
	st.global.u32 	[%rd56+-4], %r64;
	st.global.u32 	[%rd54], %r64;
	st.global.u32 	[%rd55], %r64;
	st.global.u32 	[%rd56], %r64;
	st.global.u32 	[%rd54+4], %r64;
	st.global.u32 	[%rd55+4], %r64;
	st.global.u32 	[%rd56+4], %r64;
	st.global.u32 	[%rd54+8], %r64;
	st.global.u32 	[%rd55+8], %r64;
	st.global.u32 	[%rd56+8], %r64;
	st.global.u32 	[%rd54+12], %r64;
	st.global.u32 	[%rd55+12], %r64;
	st.global.u32 	[%rd56+12], %r64;
	add.s32 	%r114, %r114, 8;
	add.s32 	%r113, %r113, 8;
	setp.ne.s32 	%p5, %r114, 0;
	@%p5 bra 	$L__BB0_5;
$L__BB0_6:
	setp.eq.s32 	%p6, %r6, 0;
	@%p6 bra 	$L__BB0_14;
	and.b32  	%r14, %r5, 3;
	setp.lt.u32 	%p7, %r6, 4;
	@%p7 bra 	$L__BB0_9;
	add.s32 	%r65, %r116, %r4;
	mul.wide.s32 	%rd57, %r65, 4;
	add.s64 	%rd58, %rd2, %rd57;
	mov.b32 	%r66, 2147483647;
	st.global.u32 	[%rd58], %r66;
	add.s64 	%rd59, %rd3, %rd57;
	st.global.u32 	[%rd59], %r66;
	add.s64 	%rd60, %rd1, %rd57;
	st.global.u32 	[%rd60], %r66;
	st.global.u32 	[%rd58+4], %r66;
	st.global.u32 	[%rd59+4], %r66;
	st.global.u32 	[%rd60+4], %r66;
	st.global.u32 	[%rd58+8], %r66;
	st.global.u32 	[%rd59+8], %r66;
	st.global.u32 	[%rd60+8], %r66;
	st.global.u32 	[%rd58+12], %r66;
	st.global.u32 	[%rd59+12], %r66;
	st.global.u32 	[%rd60+12], %r66;
	add.s32 	%r116, %r116, 4;
$L__BB0_9:
	setp.eq.s32 	%p8, %r14, 0;
	@%p8 bra 	$L__BB0_14;
	setp.eq.s32 	%p9, %r14, 1;
	@%p9 bra 	$L__BB0_12;
	add.s32 	%r67, %r116, %r4;
	mul.wide.s32 	%rd61, %r67, 4;
	add.s64 	%rd62, %rd2, %rd61;
	mov.b32 	%r68, 2147483647;
	st.global.u32 	[%rd62], %r68;
	add.s64 	%rd63, %rd3, %rd61;
	st.global.u32 	[%rd63], %r68;
	add.s64 	%rd64, %rd1, %rd61;
	st.global.u32 	[%rd64], %r68;
	st.global.u32 	[%rd62+4], %r68;
	st.global.u32 	[%rd63+4], %r68;
	st.global.u32 	[%rd64+4], %r68;
	add.s32 	%r116, %r116, 2;
$L__BB0_12:
	and.b32  	%r69, %r5, 1;
	setp.eq.b32 	%p10, %r69, 1;
	not.pred 	%p11, %p10;
	@%p11 bra 	$L__BB0_14;
	add.s32 	%r70, %r116, %r4;
	mul.wide.s32 	%rd65, %r70, 4;
	add.s64 	%rd66, %rd2, %rd65;
	mov.b32 	%r71, 2147483647;
	st.global.u32 	[%rd66], %r71;
	add.s64 	%rd67, %rd3, %rd65;
	st.global.u32 	[%rd67], %r71;
	add.s64 	%rd68, %rd1, %rd65;
	st.global.u32 	[%rd68], %r71;
$L__BB0_14:
	setp.gt.s32 	%p12, %r122, %r47;
	@%p12 bra 	$L__BB0_65;
	cvt.rn.f32.u32 	%f61, %r58;
	rcp.rn.f32 	%f3, %f61;
	add.s32 	%r118, %r2, 1;
	cvt.rn.f64.u32 	%fd1, %r58;
	cvt.rn.f64.u32 	%fd2, %r59;
	setp.lt.u32 	%p13, %r58, 4;
	mov.f32 	%f118, 0f00000000;
	mov.b32 	%r121, 0;
	@%p13 bra 	$L__BB0_34;
	and.b32  	%r76, %r58, 2147483644;
	neg.s32 	%r119, %r76;
	mov.f32 	%f118, 0f00000000;
	mul.wide.s32 	%rd71, %r58, 8;
	sub.s64 	%rd72, %rd4, %rd71;
	mul.wide.s32 	%rd74, %r58, 4;
$L__BB0_17:
	.pragma "nounroll";
	mul.wide.s32 	%rd11, %r118, 4;
	add.s64 	%rd69, %rd5, %rd11;
	add.s64 	%rd12, %rd69, 8;
	mul.wide.s32 	%rd13, %r118, 8;
	add.s64 	%rd70, %rd4, %rd13;
	add.s64 	%rd14, %rd70, 16;
	add.s64 	%rd73, %rd72, %rd13;
	add.s64 	%rd15, %rd73, 16;
	ld.global.nc.u32 	%r23, [%rd69];
	sub.s64 	%rd16, %rd12, %rd74;
	ld.global.nc.u32 	%r78, [%rd16+-8];
	setp.ne.s32 	%p14, %r23, %r78;
	mov.f32 	%f110, 0f7FFFFFFF;
	@%p14 bra 	$L__BB0_19;
	ld.global.nc.f64 	%fd3, [%rd14+-16];
	ld.global.nc.f64 	%fd4, [%rd15+-16];
	sub.f64 	%fd5, %fd3, %fd4;
	div.rn.f64 	%fd6, %fd5, %fd1;
	cvt.rn.f32.f64 	%f110, %fd6;
$L__BB0_19:
	cvt.u32.u64 	%r79, %rd7;
	mul.wide.s32 	%rd75, %r79, 8;
	sub.s64 	%rd76, %rd4, %rd75;
	add.s64 	%rd77, %rd76, %rd13;
	add.s64 	%rd17, %rd77, 16;
	mul.wide.s32 	%rd78, %r79, 4;
	sub.s64 	%rd79, %rd5, %rd78;
	add.s64 	%rd80, %rd79, %rd11;
	add.s64 	%rd18, %rd80, 8;
	ld.global.nc.u32 	%r80, [%rd80];
	setp.ne.s32 	%p15, %r23, %r80;
	mov.f32 	%f111, 0f7FFFFFFF;
	@%p15 bra 	$L__BB0_21;
	ld.global.nc.f64 	%fd7, [%rd14+-16];
	ld.global.nc.f64 	%fd8, [%rd17+-16];
	sub.f64 	%fd9, %fd7, %fd8;
	div.rn.f64 	%fd10, %fd9, %fd2;
	cvt.rn.f32.f64 	%f111, %fd10;
$L__BB0_21:
	sub.f32 	%f66, %f110, %f111;
	fma.rn.f32 	%f9, %f66, %f66, %f118;
	ld.global.nc.u32 	%r24, [%rd12+-4];
	ld.global.nc.u32 	%r81, [%rd16+-4];
	setp.ne.s32 	%p16, %r24, %r81;
	mov.f32 	%f112, 0f7FFFFFFF;
	@%p16 bra 	$L__BB0_23;
	ld.global.nc.f64 	%fd11, [%rd14+-8];
	ld.global.nc.f64 	%fd12, [%rd15+-8];
	sub.f64 	%fd13, %fd11, %fd12;
	div.rn.f64 	%fd14, %fd13, %fd1;
	cvt.rn.f32.f64 	%f112, %fd14;
$L__BB0_23:
	ld.global.nc.u32 	%r82, [%rd18+-4];
	setp.ne.s32 	%p17, %r24, %r82;
	mov.f32 	%f113, 0f7FFFFFFF;
	@%p17 bra 	$L__BB0_25;
	ld.global.nc.f64 	%fd15, [%rd14+-8];
	ld.global.nc.f64 	%fd16, [%rd17+-8];
	sub.f64 	%fd17, %fd15, %fd16;
	div.rn.f64 	%fd18, %fd17, %fd2;
	cvt.rn.f32.f64 	%f113, %fd18;
$L__BB0_25:
	sub.f32 	%f69, %f112, %f113;
	fma.rn.f32 	%f14, %f69, %f69, %f9;
	ld.global.nc.u32 	%r25, [%rd12];
	ld.global.nc.u32 	%r83, [%rd16];
	setp.ne.s32 	%p18, %r25, %r83;
	mov.f32 	%f114, 0f7FFFFFFF;
	@%p18 bra 	$L__BB0_27;
	ld.global.nc.f64 	%fd19, [%rd14];
	ld.global.nc.f64 	%fd20, [%rd15];
	sub.f64 	%fd21, %fd19, %fd20;
	div.rn.f64 	%fd22, %fd21, %fd1;
	cvt.rn.f32.f64 	%f114, %fd22;
$L__BB0_27:
	ld.global.nc.u32 	%r84, [%rd18];
	setp.ne.s32 	%p19, %r25, %r84;
	mov.f32 	%f115, 0f7FFFFFFF;
	@%p19 bra 	$L__BB0_29;
	ld.global.nc.f64 	%fd23, [%rd14];
	ld.global.nc.f64 	%fd24, [%rd17];
	sub.f64 	%fd25, %fd23, %fd24;
	div.rn.f64 	%fd26, %fd25, %fd2;
	cvt.rn.f32.f64 	%f115, %fd26;
$L__BB0_29:
	sub.f32 	%f72, %f114, %f115;
	fma.rn.f32 	%f19, %f72, %f72, %f14;
	ld.global.nc.u32 	%r26, [%rd12+4];
	ld.global.nc.u32 	%r85, [%rd16+4];
	setp.ne.s32 	%p20, %r26, %r85;
	mov.f32 	%f116, 0f7FFFFFFF;
	@%p20 bra 	$L__BB0_31;
	ld.global.nc.f64 	%fd27, [%rd14+8];
	ld.global.nc.f64 	%fd28, [%rd15+8];
	sub.f64 	%fd29, %fd27, %fd28;
	div.rn.f64 	%fd30, %fd29, %fd1;
	cvt.rn.f32.f64 	%f116, %fd30;
$L__BB0_31:
	ld.global.nc.u32 	%r86, [%rd18+4];
	setp.ne.s32 	%p21, %r26, %r86;
	mov.f32 	%f117, 0f7FFFFFFF;
	@%p21 bra 	$L__BB0_33;
	ld.global.nc.f64 	%fd31, [%rd14+8];
	ld.global.nc.f64 	%fd32, [%rd17+8];
	sub.f64 	%fd33, %fd31, %fd32;
	div.rn.f64 	%fd34, %fd33, %fd2;
	cvt.rn.f32.f64 	%f117, %fd34;
$L__BB0_33:
	cvt.u32.u64 	%r87, %rd6;
	and.b32  	%r121, %r87, 2147483644;
	sub.f32 	%f74, %f116, %f117;
	fma.rn.f32 	%f118, %f74, %f74, %f19;
	add.s32 	%r119, %r119, 4;
	add.s32 	%r118, %r118, 4;
	setp.ne.s32 	%p22, %r119, 0;
	@%p22 bra 	$L__BB0_17;
$L__BB0_34:
	cvt.u32.u64 	%r88, %rd6;
	and.b32  	%r31, %r88, 3;
	setp.eq.s32 	%p23, %r31, 0;
	@%p23 bra 	$L__BB0_51;
	setp.eq.s32 	%p24, %r31, 1;
	@%p24 bra 	$L__BB0_45;
	add.s32 	%r90, %r2, %r121;
	add.s32 	%r32, %r90, 1;
	sub.s32 	%r91, %r32, %r88;
	mul.wide.s32 	%rd81, %r32, 4;
	add.s64 	%rd19, %rd5, %rd81;
	ld.global.nc.u32 	%r33, [%rd19];
	mul.wide.s32 	%rd82, %r91, 4;
	add.s64 	%rd20, %rd5, %rd82;
	ld.global.nc.u32 	%r92, [%rd20];
	setp.ne.s32 	%p25, %r33, %r92;
	mul.wide.s32 	%rd83, %r32, 8;
	add.s64 	%rd21, %rd4, %rd83;
	mul.wide.s32 	%rd84, %r91, 8;
	add.s64 	%rd22, %rd4, %rd84;
	mov.f32 	%f120, 0f7FFFFFFF;
	@%p25 bra 	$L__BB0_38;
	ld.global.nc.f64 	%fd35, [%rd21];
	ld.global.nc.f64 	%fd36, [%rd22];
	sub.f64 	%fd37, %fd35, %fd36;
	div.rn.f64 	%fd38, %fd37, %fd1;
	cvt.rn.f32.f64 	%f120, %fd38;
$L__BB0_38:
	cvt.u32.u64 	%r93, %rd7;
	sub.s32 	%r94, %r32, %r93;
	mul.wide.s32 	%rd85, %r94, 4;
	add.s64 	%rd23, %rd5, %rd85;
	ld.global.nc.u32 	%r95, [%rd23];
	setp.ne.s32 	%p26, %r33, %r95;
	mul.wide.s32 	%rd86, %r94, 8;
	add.s64 	%rd24, %rd4, %rd86;
	mov.f32 	%f121, 0f7FFFFFFF;
	@%p26 bra 	$L__BB0_40;
	ld.global.nc.f64 	%fd39, [%rd21];
	ld.global.nc.f64 	%fd40, [%rd24];
	sub.f64 	%fd41, %fd39, %fd40;
	div.rn.f64 	%fd42, %fd41, %fd2;
	cvt.rn.f32.f64 	%f121, %fd42;
$L__BB0_40:
	sub.f32 	%f79, %f120, %f121;
	fma.rn.f32 	%f31, %f79, %f79, %f118;
	ld.global.nc.u32 	%r34, [%rd19+4];
	ld.global.nc.u32 	%r96, [%rd20+4];
	setp.ne.s32 	%p27, %r34, %r96;
	mov.f32 	%f122, 0f7FFFFFFF;
	@%p27 bra 	$L__BB0_42;
	ld.global.nc.f64 	%fd43, [%rd21+8];
	ld.global.nc.f64 	%fd44, [%rd22+8];
	sub.f64 	%fd45, %fd43, %fd44;
	div.rn.f64 	%fd46, %fd45, %fd1;
	cvt.rn.f32.f64 	%f122, %fd46;
$L__BB0_42:
	ld.global.nc.u32 	%r97, [%rd23+4];
	setp.ne.s32 	%p28, %r34, %r97;
	mov.f32 	%f123, 0f7FFFFFFF;
	@%p28 bra 	$L__BB0_44;
	ld.global.nc.f64 	%fd47, [%rd21+8];
	ld.global.nc.f64 	%fd48, [%rd24+8];
	sub.f64 	%fd49, %fd47, %fd48;
	div.rn.f64 	%fd50, %fd49, %fd2;
	cvt.rn.f32.f64 	%f123, %fd50;
$L__BB0_44:
	sub.f32 	%f81, %f122, %f123;
	fma.rn.f32 	%f118, %f81, %f81, %f31;
	add.s32 	%r121, %r121, 2;
$L__BB0_45:
	and.b64  	%rd87, %rd6, 1;
	setp.eq.b64 	%p29, %rd87, 1;
	not.pred 	%p30, %p29;
	@%p30 bra 	$L__BB0_51;
	add.s32 	%r99, %r2, %r121;
	add.s32 	%r37, %r99, 1;
	sub.s32 	%r38, %r37, %r88;
	mul.wide.s32 	%rd88, %r37, 4;
	add.s64 	%rd89, %rd5, %rd88;
	ld.global.nc.u32 	%r39, [%rd89];
	mul.wide.s32 	%rd90, %r38, 4;
	add.s64 	%rd91, %rd5, %rd90;
	ld.global.nc.u32 	%r100, [%rd91];
	setp.ne.s32 	%p31, %r39, %r100;
	mul.wide.s32 	%rd92, %r37, 8;
	add.s64 	%rd25, %rd4, %rd92;
	mov.f32 	%f126, 0f7FFFFFFF;
	@%p31 bra 	$L__BB0_48;
	ld.global.nc.f64 	%fd51, [%rd25];
	mul.wide.s32 	%rd93, %r38, 8;
	add.s64 	%rd94, %rd4, %rd93;
	ld.global.nc.f64 	%fd52, [%rd94];
	sub.f64 	%fd53, %fd51, %fd52;
	div.rn.f64 	%fd54, %fd53, %fd1;
	cvt.rn.f32.f64 	%f126, %fd54;
$L__BB0_48:
	cvt.u32.u64 	%r101, %rd7;
	sub.s32 	%r40, %r37, %r101;
	mul.wide.s32 	%rd95, %r40, 4;
	add.s64 	%rd96, %rd5, %rd95;
	ld.global.nc.u32 	%r102, [%rd96];
	setp.ne.s32 	%p32, %r39, %r102;
	mov.f32 	%f127, 0f7FFFFFFF;
	@%p32 bra 	$L__BB0_50;
	ld.global.nc.f64 	%fd55, [%rd25];
	mul.wide.s32 	%rd97, %r40, 8;
	add.s64 	%rd98, %rd4, %rd97;
	ld.global.nc.f64 	%fd56, [%rd98];
	sub.f64 	%fd57, %fd55, %fd56;
	div.rn.f64 	%fd58, %fd57, %fd2;
	cvt.rn.f32.f64 	%f127, %fd58;
$L__BB0_50:
	sub.f32 	%f84, %f126, %f127;
	fma.rn.f32 	%f118, %f84, %f84, %f118;
$L__BB0_51:
	cvt.s64.s32 	%rd26, %r122;
	mul.wide.s32 	%rd99, %r122, 4;
	add.s64 	%rd100, %rd5, %rd99;
	ld.global.nc.u32 	%r41, [%rd100];
	mul.wide.s32 	%rd101, %r2, 4;
	add.s64 	%rd102, %rd5, %rd101;
	ld.global.nc.u32 	%r103, [%rd102];
	setp.ne.s32 	%p33, %r41, %r103;
	mul.wide.s32 	%rd103, %r122, 8;
	add.s64 	%rd27, %rd4, %rd103;
	mov.f32 	%f129, 0f7FFFFFFF;
	@%p33 bra 	$L__BB0_53;
	ld.global.nc.f64 	%fd59, [%rd27];
	mul.wide.s32 	%rd104, %r2, 8;
	add.s64 	%rd105, %rd4, %rd104;
	ld.global.nc.f64 	%fd60, [%rd105];
	sub.f64 	%fd61, %fd59, %fd60;
	div.rn.f64 	%fd62, %fd61, %fd1;
	cvt.rn.f32.f64 	%f129, %fd62;
$L__BB0_53:
	cvt.u32.u64 	%r104, %rd7;
	sub.s32 	%r42, %r122, %r104;
	mul.wide.s32 	%rd106, %r42, 4;
	add.s64 	%rd107, %rd5, %rd106;
	ld.global.nc.u32 	%r105, [%rd107];
	setp.ne.s32 	%p34, %r41, %r105;
	mov.f32 	%f130, 0f7FFFFFFF;
	@%p34 bra 	$L__BB0_55;
	ld.global.nc.f64 	%fd63, [%rd27];
	mul.wide.s32 	%rd108, %r42, 8;
	add.s64 	%rd109, %rd4, %rd108;
	ld.global.nc.f64 	%fd64, [%rd109];
	sub.f64 	%fd65, %fd63, %fd64;
	div.rn.f64 	%fd66, %fd65, %fd2;
	cvt.rn.f32.f64 	%f130, %fd66;
$L__BB0_55:
	mul.f32 	%f87, %f3, %f118;
	sqrt.rn.f32 	%f88, %f87;
	cvt.s64.s32 	%rd110, %r4;
	add.s64 	%rd111, %rd26, %rd110;
	shl.b64 	%rd112, %rd111, 2;
	add.s64 	%rd113, %rd3, %rd112;
	st.global.f32 	[%rd113+-4], %f129;
	fma.rn.f32 	%f89, %f1, %f88, %f130;
	add.s64 	%rd114, %rd2, %rd112;
	st.global.f32 	[%rd114+-4], %f89;
	mul.f32 	%f90, %f2, %f88;
	sub.f32 	%f91, %f130, %f90;
	add.s64 	%rd115, %rd1, %rd112;
	st.global.f32 	[%rd115+-4], %f91;
	setp.ge.s32 	%p35, %r122, %r47;
	@%p35 bra 	$L__BB0_65;
$L__BB0_56:
	add.s32 	%r44, %r122, 1;
	cvt.s64.s32 	%rd28, %r122;
	mul.wide.s32 	%rd116, %r122, 4;
	add.s64 	%rd117, %rd5, %rd116;
	ld.global.nc.u32 	%r45, [%rd117+4];
	sub.s64 	%rd118, %rd28, %rd6;
	shl.b64 	%rd119, %rd118, 2;
	add.s64 	%rd120, %rd5, %rd119;
	ld.global.nc.u32 	%r46, [%rd120+4];
	setp.ne.s32 	%p36, %r45, %r46;
	mul.wide.s32 	%rd121, %r122, 8;
	add.s64 	%rd29, %rd4, %rd121;
	shl.b64 	%rd122, %rd118, 3;
	add.s64 	%rd30, %rd4, %rd122;
	mov.f32 	%f132, 0f7FFFFFFF;
	@%p36 bra 	$L__BB0_58;
	ld.global.nc.f64 	%fd67, [%rd29+8];
	ld.global.nc.f64 	%fd68, [%rd30+8];
	sub.f64 	%fd69, %fd67, %fd68;
	div.rn.f64 	%fd70, %fd69, %fd1;
	cvt.rn.f32.f64 	%f132, %fd70;
$L__BB0_58:
	sub.s64 	%rd31, %rd28, %rd7;
	shl.b64 	%rd123, %rd31, 2;
	add.s64 	%rd124, %rd5, %rd123;
	ld.global.nc.u32 	%r106, [%rd124+4];
	setp.ne.s32 	%p37, %r45, %r106;
	mov.f32 	%f133, 0f7FFFFFFF;
	@%p37 bra 	$L__BB0_60;
	ld.global.nc.f64 	%fd71, [%rd29+8];
	shl.b64 	%rd125, %rd31, 3;
	add.s64 	%rd126, %rd4, %rd125;
	ld.global.nc.f64 	%fd72, [%rd126+8];
	sub.f64 	%fd73, %fd71, %fd72;
	div.rn.f64 	%fd74, %fd73, %fd2;
	cvt.rn.f32.f64 	%f133, %fd74;
$L__BB0_60:
	sub.s32 	%r108, %r122, %r88;
	cvt.s64.s32 	%rd32, %r108;
	sub.s64 	%rd33, %rd32, %rd6;
	shl.b64 	%rd127, %rd33, 2;
	add.s64 	%rd128, %rd5, %rd127;
	ld.global.nc.u32 	%r109, [%rd128+4];
	setp.ne.s32 	%p38, %r46, %r109;
	mov.f32 	%f134, 0f7FFFFFFF;
	@%p38 bra 	$L__BB0_62;
	ld.global.nc.f64 	%fd75, [%rd30+8];
	shl.b64 	%rd129, %rd33, 3;
	add.s64 	%rd130, %rd4, %rd129;
	ld.global.nc.f64 	%fd76, [%rd130+8];
	sub.f64 	%fd77, %fd75, %fd76;
	div.rn.f64 	%fd78, %fd77, %fd1;
	cvt.rn.f32.f64 	%f134, %fd78;
$L__BB0_62:
	sub.s64 	%rd34, %rd32, %rd7;
	shl.b64 	%rd131, %rd34, 2;
	add.s64 	%rd132, %rd5, %rd131;
	ld.global.nc.u32 	%r110, [%rd132+4];
	setp.ne.s32 	%p39, %r46, %r110;
	mov.f32 	%f135, 0f7FFFFFFF;
	@%p39 bra 	$L__BB0_64;
	ld.global.nc.f64 	%fd79, [%rd30+8];
	shl.b64 	%rd133, %rd34, 3;
	add.s64 	%rd134, %rd4, %rd133;
	ld.global.nc.f64 	%fd80, [%rd134+8];
	sub.f64 	%fd81, %fd79, %fd80;
	div.rn.f64 	%fd82, %fd81, %fd2;
	cvt.rn.f32.f64 	%f135, %fd82;
$L__BB0_64:
	cvt.u32.u64 	%r111, %rd28;
	sub.f32 	%f96, %f132, %f133;
	sub.f32 	%f97, %f134, %f135;
	fma.rn.f32 	%f98, %f96, %f96, %f118;
	mul.f32 	%f99, %f97, %f97;
	sub.f32 	%f100, %f98, %f99;
	abs.f32 	%f102, %f100;
	setp.num.f32 	%p40, %f102, %f102;
	setp.lt.f32 	%p41, %f100, 0f00000000;
	selp.f32 	%f103, 0f00000000, %f100, %p41;
	selp.f32 	%f118, %f103, %f100, %p40;
	mul.f32 	%f104, %f3, %f118;
	sqrt.rn.f32 	%f105, %f104;
	add.s32 	%r112, %r111, %r4;
	mul.wide.s32 	%rd135, %r112, 4;
	add.s64 	%rd136, %rd3, %rd135;
	st.global.f32 	[%rd136], %f132;
	fma.rn.f32 	%f106, %f1, %f105, %f133;
	add.s64 	%rd137, %rd2, %rd135;
	st.global.f32 	[%rd137], %f106;
	mul.f32 	%f107, %f2, %f105;
	sub.f32 	%f108, %f133, %f107;
	add.s64 	%rd138, %rd1, %rd135;
	st.global.f32 	[%rd138], %f108;
	setp.lt.s32 	%p42, %r44, %r47;
	mov.u32 	%r122, %r44;
	@%p42 bra 	$L__BB0_56;
$L__BB0_65:
	ret;

}
	// .globl	mab_dev_from_ma_f32
.visible .entry mab_dev_from_ma_f32(
	.param .u64 .ptr .align 1 mab_dev_from_ma_f32_param_0,
	.param .u64 .ptr .align 1 mab_dev_from_ma_f32_param_1,
	.param .u32 mab_dev_from_ma_f32_param_2,
	.param .u32 mab_dev_from_ma_f32_param_3,
	.param .u32 mab_dev_from_ma_f32_param_4,
	.param .u64 .ptr .align 1 mab_dev_from_ma_f32_param_5
)
{
	.reg .pred 	%p<28>;
	.reg .b32 	%r<82>;
	.reg .b32 	%f<67>;
	.reg .b64 	%rd<63>;
	.reg .b64 	%fd<175>;

	ld.param.u64 	%rd12, [mab_dev_from_ma_f32_param_0];
	ld.param.u64 	%rd13, [mab_dev_from_ma_f32_param_1];
	ld.param.u32 	%r42, [mab_dev_from_ma_f32_param_2];
	ld.param.u32 	%r43, [mab_dev_from_ma_f32_param_3];
	ld.param.u32 	%r44, [mab_dev_from_ma_f32_param_4];
	ld.param.u64 	%rd14, [mab_dev_from_ma_f32_param_5];
	cvta.to.global.u64 	%rd1, %rd13;
	cvta.to.global.u64 	%rd2, %rd12;
	cvta.to.global.u64 	%rd3, %rd14;
	mov.u32 	%r45, %ctaid.x;
	mov.u32 	%r46, %tid.x;
	or.b32  	%r47, %r45, %r46;
	setp.ne.s32 	%p1, %r47, 0;
	@%p1 bra 	$L__BB1_36;
	min.s32 	%r48, %r42, %r44;
	setp.lt.s32 	%p2, %r48, 1;
	@%p2 bra 	$L__BB1_36;
	add.s32 	%r1, %r43, %r42;
	add.s32 	%r80, %r1, %r42;
	setp.lt.s32 	%p3, %r80, 2;
	@%p3 bra 	$L__BB1_15;
	add.s32 	%r50, %r80, -1;
	min.s32 	%r51, %r50, %r44;
	max.s32 	%r3, %r51, 1;
	and.b32  	%r4, %r3, 15;
	setp.lt.s32 	%p4, %r51, 16;
	mov.b32 	%r70, 0;
	@%p4 bra 	$L__BB1_6;
	and.b32  	%r70, %r3, 2147483632;
	neg.s32 	%r68, %r70;
	add.s64 	%rd61, %rd3, 32;
$L__BB1_5:
	.pragma "nounroll";
	mov.b32 	%r52, 2147483647;
	st.global.u32 	[%rd61+-32], %r52;
	st.global.u32 	[%rd61+-28], %r52;
	st.global.u32 	[%rd61+-24], %r52;
	st.global.u32 	[%rd61+-20], %r52;
	st.global.u32 	[%rd61+-16], %r52;
	st.global.u32 	[%rd61+-12], %r52;
	st.global.u32 	[%rd61+-8], %r52;
	st.global.u32 	[%rd61+-4], %r52;
	st.global.u32 	[%rd61], %r52;
	st.global.u32 	[%rd61+4], %r52;
	st.global.u32 	[%rd61+8], %r52;
	st.global.u32 	[%rd61+12], %r52;
	st.global.u32 	[%rd61+16], %r52;
	st.global.u32 	[%rd61+20], %r52;
	st.global.u32 	[%rd61+24], %r52;
	st.global.u32 	[%rd61+28], %r52;
	add.s32 	%r68, %r68, 16;
	add.s64 	%rd61, %rd61, 64;
	setp.ne.s32 	%p5, %r68, 0;
	@%p5 bra 	$L__BB1_5;
$L__BB1_6:
	setp.eq.s32 	%p6, %r4, 0;
	@%p6 bra 	$L__BB1_15;
	and.b32  	%r10, %r3, 7;
	setp.lt.u32 	%p7, %r4, 8;
	@%p7 bra 	$L__BB1_9;
	mul.wide.u32 	%rd15, %r70, 4;
	add.s64 	%rd16, %rd3, %rd15;
	mov.b32 	%r53, 2147483647;
	st.global.u32 	[%rd16], %r53;
	st.global.u32 	[%rd16+4], %r53;
	st.global.u32 	[%rd16+8], %r53;
	st.global.u32 	[%rd16+12], %r53;
	st.global.u32 	[%rd16+16], %r53;
	st.global.u32 	[%rd16+20], %r53;
	st.global.u32 	[%rd16+24], %r53;
	st.global.u32 	[%rd16+28], %r53;
	add.s32 	%r70, %r70, 8;
$L__BB1_9:
	setp.eq.s32 	%p8, %r10, 0;
	@%p8 bra 	$L__BB1_15;
	and.b32  	%r13, %r3, 3;
	setp.lt.u32 	%p9, %r10, 4;
	@%p9 bra 	$L__BB1_12;
	mul.wide.u32 	%rd17, %r70, 4;
	add.s64 	%rd18, %rd3, %rd17;
	mov.b32 	%r54, 2147483647;
	st.global.u32 	[%rd18], %r54;
	st.global.u32 	[%rd18+4], %r54;
	st.global.u32 	[%rd18+8], %r54;
	st.global.u32 	[%rd18+12], %r54;
	add.s32 	%r70, %r70, 4;
$L__BB1_12:
	setp.eq.s32 	%p10, %r13, 0;
	@%p10 bra 	$L__BB1_15;
	mul.wide.u32 	%rd19, %r70, 4;
	add.s64 	%rd62, %rd3, %rd19;
	neg.s32 	%r72, %r13;
$L__BB1_14:
	.pragma "nounroll";
	mov.b32 	%r55, 2147483647;
	st.global.u32 	[%rd62], %r55;
	add.s64 	%rd62, %rd62, 4;
	add.s32 	%r72, %r72, 1;
	setp.ne.s32 	%p11, %r72, 0;
	@%p11 bra 	$L__BB1_14;
$L__BB1_15:
	setp.lt.s32 	%p12, %r44, %r80;
	@%p12 bra 	$L__BB1_36;
	and.b32  	%r19, %r42, 7;
	setp.lt.u32 	%p13, %r42, 8;
	mov.f64 	%fd171, 0d0000000000000000;
	mov.b32 	%r76, 0;
	@%p13 bra 	$L__BB1_19;
	and.b32  	%r76, %r42, 2147483640;
	neg.s32 	%r74, %r76;
	add.s64 	%rd10, %rd2, 16;
	add.s64 	%rd11, %rd1, 16;
	mov.f64 	%fd171, 0d0000000000000000;
	mov.u32 	%r73, %r1;
$L__BB1_18:
	.pragma "nounroll";
	mul.wide.s32 	%rd20, %r73, 4;
	add.s64 	%rd21, %rd10, %rd20;
	add.s64 	%rd22, %rd11, %rd20;
	ld.global.nc.f32 	%f1, [%rd21+-16];
	cvt.f64.f32 	%fd22, %f1;
	ld.global.nc.f32 	%f2, [%rd22+-16];
	cvt.f64.f32 	%fd23, %f2;
	sub.f64 	%fd24, %fd22, %fd23;
	fma.rn.f64 	%fd25, %fd24, %fd24, %fd171;
	ld.global.nc.f32 	%f3, [%rd21+-12];
	cvt.f64.f32 	%fd26, %f3;
	ld.global.nc.f32 	%f4, [%rd22+-12];
	cvt.f64.f32 	%fd27, %f4;
	sub.f64 	%fd28, %fd26, %fd27;
	fma.rn.f64 	%fd29, %fd28, %fd28, %fd25;
	ld.global.nc.f32 	%f5, [%rd21+-8];
	cvt.f64.f32 	%fd30, %f5;
	ld.global.nc.f32 	%f6, [%rd22+-8];
	cvt.f64.f32 	%fd31, %f6;
	sub.f64 	%fd32, %fd30, %fd31;
	fma.rn.f64 	%fd33, %fd32, %fd32, %fd29;
	ld.global.nc.f32 	%f7, [%rd21+-4];
	cvt.f64.f32 	%fd34, %f7;
	ld.global.nc.f32 	%f8, [%rd22+-4];
	cvt.f64.f32 	%fd35, %f8;
	sub.f64 	%fd36, %fd34, %fd35;
	fma.rn.f64 	%fd37, %fd36, %fd36, %fd33;
	ld.global.nc.f32 	%f9, [%rd21];
	cvt.f64.f32 	%fd38, %f9;
	ld.global.nc.f32 	%f10, [%rd22];
	cvt.f64.f32 	%fd39, %f10;
	sub.f64 	%fd40, %fd38, %fd39;
	fma.rn.f64 	%fd41, %fd40, %fd40, %fd37;
	ld.global.nc.f32 	%f11, [%rd21+4];
	cvt.f64.f32 	%fd42, %f11;
	ld.global.nc.f32 	%f12, [%rd22+4];
	cvt.f64.f32 	%fd43, %f12;
	sub.f64 	%fd44, %fd42, %fd43;
	fma.rn.f64 	%fd45, %fd44, %fd44, %fd41;
	ld.global.nc.f32 	%f13, [%rd21+8];
	cvt.f64.f32 	%fd46, %f13;
	ld.global.nc.f32 	%f14, [%rd22+8];
	cvt.f64.f32 	%fd47, %f14;
	sub.f64 	%fd48, %fd46, %fd47;
	fma.rn.f64 	%fd49, %fd48, %fd48, %fd45;
	ld.global.nc.f32 	%f15, [%rd21+12];
	cvt.f64.f32 	%fd50, %f15;
	ld.global.nc.f32 	%f16, [%rd22+12];
	cvt.f64.f32 	%fd51, %f16;
	sub.f64 	%fd52, %fd50, %fd51;
	fma.rn.f64 	%fd171, %fd52, %fd52, %fd49;
	add.s32 	%r74, %r74, 8;
	add.s32 	%r73, %r73, 8;
	setp.ne.s32 	%p14, %r74, 0;
	@%p14 bra 	$L__BB1_18;
$L__BB1_19:
	setp.eq.s32 	%p15, %r19, 0;
	@%p15 bra 	$L__BB1_27;
	and.b32  	%r27, %r42, 3;
	setp.lt.u32 	%p16, %r19, 4;
	@%p16 bra 	$L__BB1_22;
	add.s32 	%r57, %r76, %r1;
	mul.wide.s32 	%rd23, %r57, 4;
	add.s64 	%rd24, %rd2, %rd23;
	ld.global.nc.f32 	%f17, [%rd24];
	cvt.f64.f32 	%fd54, %f17;
	add.s64 	%rd25, %rd1, %rd23;
	ld.global.nc.f32 	%f18, [%rd25];
	cvt.f64.f32 	%fd55, %f18;
	sub.f64 	%fd56, %fd54, %fd55;
	fma.rn.f64 	%fd57, %fd56, %fd56, %fd171;
	ld.global.nc.f32 	%f19, [%rd24+4];
	cvt.f64.f32 	%fd58, %f19;
	ld.global.nc.f32 	%f20, [%rd25+4];
	cvt.f64.f32 	%fd59, %f20;
	sub.f64 	%fd60, %fd58, %fd59;
	fma.rn.f64 	%fd61, %fd60, %fd60, %fd57;
	ld.global.nc.f32 	%f21, [%rd24+8];
	cvt.f64.f32 	%fd62, %f21;
	ld.global.nc.f32 	%f22, [%rd25+8];
	cvt.f64.f32 	%fd63, %f22;
	sub.f64 	%fd64, %fd62, %fd63;
	fma.rn.f64 	%fd65, %fd64, %fd64, %fd61;
	ld.global.nc.f32 	%f23, [%rd24+12];
	cvt.f64.f32 	%fd66, %f23;
	ld.global.nc.f32 	%f24, [%rd25+12];
	cvt.f64.f32 	%fd67, %f24;
	sub.f64 	%fd68, %fd66, %fd67;
	fma.rn.f64 	%fd171, %fd68, %fd68, %fd65;
	add.s32 	%r76, %r76, 4;
$L__BB1_22:
	setp.eq.s32 	%p17, %r27, 0;
	@%p17 bra 	$L__BB1_27;
	setp.eq.s32 	%p18, %r27, 1;
	@%p18 bra 	$L__BB1_25;
	add.s32 	%r58, %r76, %r1;
	mul.wide.s32 	%rd26, %r58, 4;
	add.s64 	%rd27, %rd2, %rd26;
	ld.global.nc.f32 	%f25, [%rd27];
	cvt.f64.f32 	%fd70, %f25;
	add.s64 	%rd28, %rd1, %rd26;
	ld.global.nc.f32 	%f26, [%rd28];
	cvt.f64.f32 	%fd71, %f26;
	sub.f64 	%fd72, %fd70, %fd71;
	fma.rn.f64 	%fd73, %fd72, %fd72, %fd171;
	ld.global.nc.f32 	%f27, [%rd27+4];
	cvt.f64.f32 	%fd74, %f27;
	ld.global.nc.f32 	%f28, [%rd28+4];
	cvt.f64.f32 	%fd75, %f28;
	sub.f64 	%fd76, %fd74, %fd75;
	fma.rn.f64 	%fd171, %fd76, %fd76, %fd73;
	add.s32 	%r76, %r76, 2;
$L__BB1_25:
	and.b32  	%r59, %r42, 1;
	setp.eq.b32 	%p19, %r59, 1;
	not.pred 	%p20, %p19;
	@%p20 bra 	$L__BB1_27;
	add.s32 	%r60, %r76, %r1;
	mul.wide.s32 	%rd29, %r60, 4;
	add.s64 	%rd30, %rd2, %rd29;
	ld.global.nc.f32 	%f29, [%rd30];
	cvt.f64.f32 	%fd77, %f29;
	add.s64 	%rd31, %rd1, %rd29;
	ld.global.nc.f32 	%f30, [%rd31];
	cvt.f64.f32 	%fd78, %f30;
	sub.f64 	%fd79, %fd77, %fd78;
	fma.rn.f64 	%fd171, %fd79, %fd79, %fd171;
$L__BB1_27:
	cvt.rn.f64.u32 	%fd13, %r42;
	div.rn.f64 	%fd80, %fd171, %fd13;
	sqrt.rn.f64 	%fd81, %fd80;
	cvt.rn.f32.f64 	%f31, %fd81;
	mul.wide.s32 	%rd32, %r80, 4;
	add.s64 	%rd33, %rd3, %rd32;
	st.global.f32 	[%rd33+-4], %f31;
	setp.le.s32 	%p21, %r44, %r80;
	@%p21 bra 	$L__BB1_36;
	shl.b32 	%r61, %r42, 1;
	sub.s32 	%r32, %r44, %r80;
	sub.s32 	%r62, %r43, %r44;
	add.s32 	%r63, %r62, %r61;
	setp.gt.u32 	%p22, %r63, -4;
	@%p22 bra 	$L__BB1_31;
	and.b32  	%r64, %r32, -4;
	neg.s32 	%r78, %r64;
	mul.wide.s32 	%rd35, %r42, 4;
	sub.s64 	%rd36, %rd2, %rd35;
	sub.s64 	%rd39, %rd1, %rd35;
	mul.wide.u32 	%rd42, %r42, 4;
$L__BB1_30:
	.pragma "nounroll";
	mul.wide.s32 	%rd34, %r80, 4;
	add.s64 	%rd37, %rd36, %rd34;
	add.s64 	%rd38, %rd3, %rd34;
	add.s64 	%rd40, %rd39, %rd34;
	add.s64 	%rd41, %rd40, 8;
	ld.global.nc.f32 	%f32, [%rd37];
	cvt.f64.f32 	%fd82, %f32;
	ld.global.nc.f32 	%f33, [%rd40];
	cvt.f64.f32 	%fd83, %f33;
	sub.f64 	%fd84, %fd82, %fd83;
	add.s64 	%rd43, %rd37, %rd42;
	ld.global.nc.f32 	%f34, [%rd43];
	cvt.f64.f32 	%fd85, %f34;
	add.s64 	%rd44, %rd41, %rd42;
	ld.global.nc.f32 	%f35, [%rd44+-8];
	cvt.f64.f32 	%fd86, %f35;
	sub.f64 	%fd87, %fd85, %fd86;
	mul.f64 	%fd88, %fd87, %fd87;
	mul.f64 	%fd89, %fd84, %fd84;
	sub.f64 	%fd90, %fd88, %fd89;
	add.f64 	%fd91, %fd171, %fd90;
	div.rn.f64 	%fd92, %fd91, %fd13;
	sqrt.rn.f64 	%fd93, %fd92;
	cvt.rn.f32.f64 	%f36, %fd93;
	st.global.f32 	[%rd38], %f36;
	ld.global.nc.f32 	%f37, [%rd37+4];
	cvt.f64.f32 	%fd94, %f37;
	ld.global.nc.f32 	%f38, [%rd40+4];
	cvt.f64.f32 	%fd95, %f38;
	sub.f64 	%fd96, %fd94, %fd95;
	ld.global.nc.f32 	%f39, [%rd43+4];
	cvt.f64.f32 	%fd97, %f39;
	ld.global.nc.f32 	%f40, [%rd44+-4];
	cvt.f64.f32 	%fd98, %f40;
	sub.f64 	%fd99, %fd97, %fd98;
	mul.f64 	%fd100, %fd99, %fd99;
	mul.f64 	%fd101, %fd96, %fd96;
	sub.f64 	%fd102, %fd100, %fd101;
	add.f64 	%fd103, %fd91, %fd102;
	div.rn.f64 	%fd104, %fd103, %fd13;
	sqrt.rn.f64 	%fd105, %fd104;
	cvt.rn.f32.f64 	%f41, %fd105;
	st.global.f32 	[%rd38+4], %f41;
	ld.global.nc.f32 	%f42, [%rd37+8];
	cvt.f64.f32 	%fd106, %f42;
	ld.global.nc.f32 	%f43, [%rd40+8];
	cvt.f64.f32 	%fd107, %f43;
	sub.f64 	%fd108, %fd106, %fd107;
	ld.global.nc.f32 	%f44, [%rd43+8];
	cvt.f64.f32 	%fd109, %f44;
	ld.global.nc.f32 	%f45, [%rd44];
	cvt.f64.f32 	%fd110, %f45;
	sub.f64 	%fd111, %fd109, %fd110;
	mul.f64 	%fd112, %fd111, %fd111;
	mul.f64 	%fd113, %fd108, %fd108;
	sub.f64 	%fd114, %fd112, %fd113;
	add.f64 	%fd115, %fd103, %fd114;
	div.rn.f64 	%fd116, %fd115, %fd13;
	sqrt.rn.f64 	%fd117, %fd116;
	cvt.rn.f32.f64 	%f46, %fd117;
	st.global.f32 	[%rd38+8], %f46;
	ld.global.nc.f32 	%f47, [%rd37+12];
	cvt.f64.f32 	%fd118, %f47;
	ld.global.nc.f32 	%f48, [%rd40+12];
	cvt.f64.f32 	%fd119, %f48;
	sub.f64 	%fd120, %fd118, %fd119;
	ld.global.nc.f32 	%f49, [%rd43+12];
	cvt.f64.f32 	%fd121, %f49;
	ld.global.nc.f32 	%f50, [%rd44+4];
	cvt.f64.f32 	%fd122, %f50;
	sub.f64 	%fd123, %fd121, %fd122;
	mul.f64 	%fd124, %fd123, %fd123;
	mul.f64 	%fd125, %fd120, %fd120;
	sub.f64 	%fd126, %fd124, %fd125;
	add.f64 	%fd171, %fd115, %fd126;
	div.rn.f64 	%fd127, %fd171, %fd13;
	sqrt.rn.f64 	%fd128, %fd127;
	cvt.rn.f32.f64 	%f51, %fd128;
	st.global.f32 	[%rd38+12], %f51;
	add.s32 	%r80, %r80, 4;
	add.s32 	%r78, %r78, 4;
	setp.ne.s32 	%p23, %r78, 0;
	@%p23 bra 	$L__BB1_30;
$L__BB1_31:
	and.b32  	%r39, %r32, 3;
	setp.eq.s32 	%p24, %r39, 0;
	@%p24 bra 	$L__BB1_36;
	setp.eq.s32 	%p25, %r39, 1;
	@%p25 bra 	$L__BB1_34;
	sub.s32 	%r65, %r80, %r42;
	mul.wide.s32 	%rd45, %r65, 4;
	add.s64 	%rd46, %rd2, %rd45;
	ld.global.nc.f32 	%f52, [%rd46];
	cvt.f64.f32 	%fd129, %f52;
	add.s64 	%rd47, %rd1, %rd45;
	ld.global.nc.f32 	%f53, [%rd47];
	cvt.f64.f32 	%fd130, %f53;
	sub.f64 	%fd131, %fd129, %fd130;
	mul.wide.u32 	%rd48, %r42, 4;
	add.s64 	%rd49, %rd46, %rd48;
	ld.global.nc.f32 	%f54, [%rd49];
	cvt.f64.f32 	%fd132, %f54;
	add.s64 	%rd50, %rd47, %rd48;
	ld.global.nc.f32 	%f55, [%rd50];
	cvt.f64.f32 	%fd133, %f55;
	sub.f64 	%fd134, %fd132, %fd133;
	mul.f64 	%fd135, %fd134, %fd134;
	mul.f64 	%fd136, %fd131, %fd131;
	sub.f64 	%fd137, %fd135, %fd136;
	add.f64 	%fd138, %fd171, %fd137;
	div.rn.f64 	%fd139, %fd138, %fd13;
	sqrt.rn.f64 	%fd140, %fd139;
	cvt.rn.f32.f64 	%f56, %fd140;
	mul.wide.s32 	%rd51, %r80, 4;
	add.s64 	%rd52, %rd3, %rd51;
	st.global.f32 	[%rd52], %f56;
	ld.global.nc.f32 	%f57, [%rd46+4];
	cvt.f64.f32 	%fd141, %f57;
	ld.global.nc.f32 	%f58, [%rd47+4];
	cvt.f64.f32 	%fd142, %f58;
	sub.f64 	%fd143, %fd141, %fd142;
	ld.global.nc.f32 	%f59, [%rd49+4];
	cvt.f64.f32 	%fd144, %f59;
	ld.global.nc.f32 	%f60, [%rd50+4];
	cvt.f64.f32 	%fd145, %f60;
	sub.f64 	%fd146, %fd144, %fd145;
	mul.f64 	%fd147, %fd146, %fd146;
	mul.f64 	%fd148, %fd143, %fd143;
	sub.f64 	%fd149, %fd147, %fd148;
	add.f64 	%fd171, %fd138, %fd149;
	div.rn.f64 	%fd150, %fd171, %fd13;
	sqrt.rn.f64 	%fd151, %fd150;
	cvt.rn.f32.f64 	%f61, %fd151;
	st.global.f32 	[%rd52+4], %f61;
	add.s32 	%r80, %r80, 2;
$L__BB1_34:
	and.b32  	%r66, %r32, 1;
	setp.eq.b32 	%p26, %r66, 1;
	not.pred 	%p27, %p26;
	@%p27 bra 	$L__BB1_36;
	sub.s32 	%r67, %r80, %r42;
	mul.wide.s32 	%rd53, %r67, 4;
	add.s64 	%rd54, %rd2, %rd53;
	ld.global.nc.f32 	%f62, [%rd54];
	cvt.f64.f32 	%fd152, %f62;
	add.s64 	%rd55, %rd1, %rd53;
	ld.global.nc.f32 	%f63, [%rd55];
	cvt.f64.f32 	%fd153, %f63;
	sub.f64 	%fd154, %fd152, %fd153;
	mul.wide.u32 	%rd56, %r42, 4;
	add.s64 	%rd57, %rd54, %rd56;
	ld.global.nc.f32 	%f64, [%rd57];
	cvt.f64.f32 	%fd155, %f64;
	add.s64 	%rd58, %rd55, %rd56;
	ld.global.nc.f32 	%f65, [%rd58];
	cvt.f64.f32 	%fd156, %f65;
	sub.f64 	%fd157, %fd155, %fd156;
	mul.f64 	%fd158, %fd157, %fd157;
	mul.f64 	%fd159, %fd154, %fd154;
	sub.f64 	%fd160, %fd158, %fd159;
	add.f64 	%fd161, %fd171, %fd160;
	div.rn.f64 	%fd162, %fd161, %fd13;
	sqrt.rn.f64 	%fd163, %fd162;
	cvt.rn.f32.f64 	%f66, %fd163;
	mul.wide.s32 	%rd59, %r80, 4;
	add.s64 	%rd60, %rd3, %rd59;
	st.global.f32 	[%rd60], %f66;
$L__BB1_36:
	ret;

}
	// .globl	mab_apply_dev_shared_ma_batch_f32
.visible .entry mab_apply_dev_shared_ma_batch_f32(
	.param .u64 .ptr .align 1 mab_apply_dev_shared_ma_batch_f32_param_0,
	.param .u64 .ptr .align 1 mab_apply_dev_shared_ma_batch_f32_param_1,
	.param .u64 .ptr .align 1 mab_apply_dev_shared_ma_batch_f32_param_2,
	.param .u32 mab_apply_dev_shared_ma_batch_f32_param_3,
	.param .u32 mab_apply_dev_shared_ma_batch_f32_param_4,
	.param .u32 mab_apply_dev_shared_ma_batch_f32_param_5,
	.param .u32 mab_apply_dev_shared_ma_batch_f32_param_6,
	.param .u64 .ptr .align 1 mab_apply_dev_shared_ma_batch_f32_param_7,
	.param .u64 .ptr .align 1 mab_apply_dev_shared_ma_batch_f32_param_8,
	.param .u32 mab_apply_dev_shared_ma_batch_f32_param_9,
	.param .u64 .ptr .align 1 mab_apply_dev_shared_ma_batch_f32_param_10,
	.param .u64 .ptr .align 1 mab_apply_dev_shared_ma_batch_f32_param_11,
	.param .u64 .ptr .align 1 mab_apply_dev_shared_ma_batch_f32_param_12
)
{
	.reg .pred 	%p<5>;
	.reg .b32 	%r<22>;
	.reg .b32 	%f<16>;
	.reg .b64 	%rd<29>;

	ld.param.u64 	%rd8, [mab_apply_dev_shared_ma_batch_f32_param_1];
	ld.param.u64 	%rd9, [mab_apply_dev_shared_ma_batch_f32_param_2];
	ld.param.u32 	%r9, [mab_apply_dev_shared_ma_batch_f32_param_3];
	ld.param.u32 	%r10, [mab_apply_dev_shared_ma_batch_f32_param_4];
	ld.param.u32 	%r11, [mab_apply_dev_shared_ma_batch_f32_param_5];
	ld.param.u32 	%r12, [mab_apply_dev_shared_ma_batch_f32_param_6];
	ld.param.u64 	%rd10, [mab_apply_dev_shared_ma_batch_f32_param_7];
	ld.param.u64 	%rd11, [mab_apply_dev_shared_ma_batch_f32_param_8];
	ld.param.u32 	%r13, [mab_apply_dev_shared_ma_batch_f32_param_9];
	ld.param.u64 	%rd12, [mab_apply_dev_shared_ma_batch_f32_param_10];
	ld.param.u64 	%rd13, [mab_apply_dev_shared_ma_batch_f32_param_11];
	ld.param.u64 	%rd14, [mab_apply_dev_shared_ma_batch_f32_param_12];
	mov.u32 	%r1, %ctaid.y;
	setp.ge.s32 	%p1, %r1, %r13;
	@%p1 bra 	$L__BB2_6;
	cvta.to.global.u64 	%rd15, %rd10;
	cvta.to.global.u64 	%rd16, %rd11;
	max.s32 	%r14, %r9, %r10;
	add.s32 	%r15, %r9, %r14;
	add.s32 	%r16, %r15, %r11;
	add.s32 	%r2, %r16, -1;
	mul.lo.s32 	%r3, %r12, %r1;
	mul.wide.u32 	%rd17, %r1, 4;
	add.s64 	%rd18, %rd15, %rd17;
	ld.global.nc.f32 	%f1, [%rd18];
	add.s64 	%rd19, %rd16, %rd17;
	ld.global.nc.f32 	%f2, [%rd19];
	mov.u32 	%r17, %ctaid.x;
	mov.u32 	%r4, %ntid.x;
	mov.u32 	%r18, %tid.x;
	mad.lo.s32 	%r21, %r17, %r4, %r18;
	setp.ge.s32 	%p2, %r21, %r12;
	@%p2 bra 	$L__BB2_6;
	ld.param.u64 	%rd28, [mab_apply_dev_shared_ma_batch_f32_param_0];
	cvta.to.global.u64 	%rd1, %rd9;
	cvta.to.global.u64 	%rd2, %rd8;
	cvta.to.global.u64 	%rd3, %rd28;
	cvta.to.global.u64 	%rd4, %rd12;
	cvta.to.global.u64 	%rd5, %rd13;
	cvta.to.global.u64 	%rd6, %rd14;
	mov.u32 	%r19, %nctaid.x;
	mul.lo.s32 	%r6, %r19, %r4;
$L__BB2_3:
	setp.lt.s32 	%p3, %r21, %r2;
	mov.f32 	%f13, 0f7FFFFFFF;
	mov.f32 	%f14, %f13;
	mov.f32 	%f15, %f13;
	@%p3 bra 	$L__BB2_5;
	mul.wide.s32 	%rd20, %r21, 4;
	add.s64 	%rd21, %rd1, %rd20;
	ld.global.nc.f32 	%f10, [%rd21];
	add.s64 	%rd22, %rd2, %rd20;
	ld.global.nc.f32 	%f11, [%rd22];
	add.s64 	%rd23, %rd3, %rd20;
	ld.global.nc.f32 	%f14, [%rd23];
	fma.rn.f32 	%f13, %f1, %f10, %f11;
	mul.f32 	%f12, %f2, %f10;
	sub.f32 	%f15, %f11, %f12;
$L__BB2_5:
	add.s32 	%r20, %r21, %r3;
	mul.wide.s32 	%rd24, %r20, 4;
	add.s64 	%rd25, %rd4, %rd24;
	st.global.f32 	[%rd25], %f13;
	add.s64 	%rd26, %rd5, %rd24;
	st.global.f32 	[%rd26], %f14;
	add.s64 	%rd27, %rd6, %rd24;
	st.global.f32 	[%rd27], %f15;
	add.s32 	%r21, %r21, %r6;
	setp.lt.s32 	%p4, %r21, %r12;
	@%p4 bra 	$L__BB2_3;
$L__BB2_6:
	ret;

}
	// .globl	mab_single_row_from_ma_f32
.visible .entry mab_single_row_from_ma_f32(
	.param .u64 .ptr .align 1 mab_single_row_from_ma_f32_param_0,
	.param .u64 .ptr .align 1 mab_single_row_from_ma_f32_param_1,
	.param .u32 mab_single_row_from_ma_f32_param_2,
	.param .u32 mab_single_row_from_ma_f32_param_3,
	.param .u32 mab_single_row_from_ma_f32_param_4,
	.param .u32 mab_single_row_from_ma_f32_param_5,
	.param .f32 mab_single_row_from_ma_f32_param_6,
	.param .f32 mab_single_row_from_ma_f32_param_7,
	.param .u64 .ptr .align 1 mab_single_row_from_ma_f32_param_8,
	.param .u64 .ptr .align 1 mab_single_row_from_ma_f32_param_9,
	.param .u64 .ptr .align 1 mab_single_row_from_ma_f32_param_10
)
{
	.reg .pred 	%p<26>;
	.reg .b32 	%r<72>;
	.reg .b32 	%f<79>;
	.reg .b64 	%rd<97>;
	.reg .b64 	%fd<152>;

	ld.param.u64 	%rd26, [mab_single_row_from_ma_f32_param_0];
	ld.param.u64 	%rd27, [mab_single_row_from_ma_f32_param_1];
	ld.param.u32 	%r37, [mab_single_row_from_ma_f32_param_2];
	ld.param.u32 	%r38, [mab_single_row_from_ma_f32_param_3];
	ld.param.u32 	%r39, [mab_single_row_from_ma_f32_param_4];
	ld.param.u32 	%r40, [mab_single_row_from_ma_f32_param_5];
	ld.param.f32 	%f1, [mab_single_row_from_ma_f32_param_6];
	ld.param.f32 	%f2, [mab_single_row_from_ma_f32_param_7];
	ld.param.u64 	%rd24, [mab_single_row_from_ma_f32_param_8];
	ld.param.u64 	%rd28, [mab_single_row_from_ma_f32_param_9];
	ld.param.u64 	%rd25, [mab_single_row_from_ma_f32_param_10];
	cvta.to.global.u64 	%rd1, %rd25;
	cvta.to.global.u64 	%rd2, %rd24;
	cvta.to.global.u64 	%rd3, %rd27;
	cvta.to.global.u64 	%rd4, %rd28;
	cvta.to.global.u64 	%rd5, %rd26;
	mov.u32 	%r41, %ctaid.x;
	mov.u32 	%r42, %tid.x;
	or.b32  	%r43, %r41, %r42;
	setp.ne.s32 	%p1, %r43, 0;
	@%p1 bra 	$L__BB3_33;
	max.s32 	%r1, %r37, %r38;
	add.s32 	%r2, %r39, %r1;
	add.s32 	%r70, %r2, %r37;
	add.s32 	%r44, %r70, -1;
	min.s32 	%r4, %r44, %r40;
	setp.lt.s32 	%p2, %r4, 1;
	@%p2 bra 	$L__BB3_13;
	and.b32  	%r5, %r4, 7;
	setp.lt.u32 	%p3, %r4, 8;
	mov.b32 	%r62, 0;
	@%p3 bra 	$L__BB3_5;
	and.b32  	%r62, %r4, 2147483640;
	neg.s32 	%r60, %r62;
	add.s64 	%rd94, %rd2, 16;
	add.s64 	%rd93, %rd4, 16;
	add.s64 	%rd92, %rd1, 16;
$L__BB3_4:
	.pragma "nounroll";
	mov.b32 	%r46, 2147483647;
	st.global.u32 	[%rd94+-16], %r46;
	st.global.u32 	[%rd93+-16], %r46;
	st.global.u32 	[%rd92+-16], %r46;
	st.global.u32 	[%rd94+-12], %r46;
	st.global.u32 	[%rd93+-12], %r46;
	st.global.u32 	[%rd92+-12], %r46;
	st.global.u32 	[%rd94+-8], %r46;
	st.global.u32 	[%rd93+-8], %r46;
	st.global.u32 	[%rd92+-8], %r46;
	st.global.u32 	[%rd94+-4], %r46;
	st.global.u32 	[%rd93+-4], %r46;
	st.global.u32 	[%rd92+-4], %r46;
	st.global.u32 	[%rd94], %r46;
	st.global.u32 	[%rd93], %r46;
	st.global.u32 	[%rd92], %r46;
	st.global.u32 	[%rd94+4], %r46;
	st.global.u32 	[%rd93+4], %r46;
	st.global.u32 	[%rd92+4], %r46;
	st.global.u32 	[%rd94+8], %r46;
	st.global.u32 	[%rd93+8], %r46;
	st.global.u32 	[%rd92+8], %r46;
	st.global.u32 	[%rd94+12], %r46;
	st.global.u32 	[%rd93+12], %r46;
	st.global.u32 	[%rd92+12], %r46;
	add.s32 	%r60, %r60, 8;
	add.s64 	%rd94, %rd94, 32;
	add.s64 	%rd93, %rd93, 32;
	add.s64 	%rd92, %rd92, 32;
	setp.ne.s32 	%p4, %r60, 0;
	@%p4 bra 	$L__BB3_4;
$L__BB3_5:
	setp.eq.s32 	%p5, %r5, 0;
	@%p5 bra 	$L__BB3_13;
	and.b32  	%r11, %r4, 3;
	setp.lt.u32 	%p6, %r5, 4;
	@%p6 bra 	$L__BB3_8;
	mul.wide.u32 	%rd29, %r62, 4;
	add.s64 	%rd30, %rd2, %rd29;
	mov.b32 	%r47, 2147483647;
	st.global.u32 	[%rd30], %r47;
	add.s64 	%rd31, %rd4, %rd29;
	st.global.u32 	[%rd31], %r47;
	add.s64 	%rd32, %rd1, %rd29;
	st.global.u32 	[%rd32], %r47;
	st.global.u32 	[%rd30+4], %r47;
	st.global.u32 	[%rd31+4], %r47;
	st.global.u32 	[%rd32+4], %r47;
	st.global.u32 	[%rd30+8], %r47;
	st.global.u32 	[%rd31+8], %r47;
	st.global.u32 	[%rd32+8], %r47;
	st.global.u32 	[%rd30+12], %r47;
	st.global.u32 	[%rd31+12], %r47;
	st.global.u32 	[%rd32+12], %r47;
	add.s32 	%r62, %r62, 4;
$L__BB3_8:
	setp.eq.s32 	%p7, %r11, 0;
	@%p7 bra 	$L__BB3_13;
	setp.eq.s32 	%p8, %r11, 1;
	@%p8 bra 	$L__BB3_11;
	mul.wide.u32 	%rd33, %r62, 4;
	add.s64 	%rd34, %rd2, %rd33;
	mov.b32 	%r48, 2147483647;
	st.global.u32 	[%rd34], %r48;
	add.s64 	%rd35, %rd4, %rd33;
	st.global.u32 	[%rd35], %r48;
	add.s64 	%rd36, %rd1, %rd33;
	st.global.u32 	[%rd36], %r48;
	st.global.u32 	[%rd34+4], %r48;
	st.global.u32 	[%rd35+4], %r48;
	st.global.u32 	[%rd36+4], %r48;
	add.s32 	%r62, %r62, 2;
$L__BB3_11:
	and.b32  	%r49, %r4, 1;
	setp.eq.b32 	%p9, %r49, 1;
	not.pred 	%p10, %p9;
	@%p10 bra 	$L__BB3_13;
	mul.wide.u32 	%rd37, %r62, 4;
	add.s64 	%rd38, %rd2, %rd37;
	mov.b32 	%r50, 2147483647;
	st.global.u32 	[%rd38], %r50;
	add.s64 	%rd39, %rd4, %rd37;
	st.global.u32 	[%rd39], %r50;
	add.s64 	%rd40, %rd1, %rd37;
	st.global.u32 	[%rd40], %r50;
$L__BB3_13:
	setp.lt.s32 	%p11, %r40, %r70;
	@%p11 bra 	$L__BB3_33;
	max.s32 	%r16, %r2, 0;
	setp.lt.s32 	%p12, %r37, 1;
	mov.f64 	%fd148, 0d0000000000000000;
	@%p12 bra 	$L__BB3_26;
	and.b32  	%r17, %r37, 7;
	setp.lt.u32 	%p13, %r37, 8;
	mov.f64 	%fd148, 0d0000000000000000;
	mov.b32 	%r66, 0;
	@%p13 bra 	$L__BB3_18;
	and.b32  	%r66, %r37, 2147483640;
	neg.s32 	%r64, %r66;
	mul.wide.u32 	%rd41, %r16, 4;
	add.s64 	%rd42, %rd41, 16;
	add.s64 	%rd96, %rd5, %rd42;
	add.s64 	%rd95, %rd3, %rd42;
	mov.f64 	%fd148, 0d0000000000000000;
$L__BB3_17:
	.pragma "nounroll";
	ld.global.nc.f32 	%f3, [%rd96+-16];
	cvt.f64.f32 	%fd23, %f3;
	ld.global.nc.f32 	%f4, [%rd95+-16];
	cvt.f64.f32 	%fd24, %f4;
	sub.f64 	%fd25, %fd23, %fd24;
	fma.rn.f64 	%fd26, %fd25, %fd25, %fd148;
	ld.global.nc.f32 	%f5, [%rd96+-12];
	cvt.f64.f32 	%fd27, %f5;
	ld.global.nc.f32 	%f6, [%rd95+-12];
	cvt.f64.f32 	%fd28, %f6;
	sub.f64 	%fd29, %fd27, %fd28;
	fma.rn.f64 	%fd30, %fd29, %fd29, %fd26;
	ld.global.nc.f32 	%f7, [%rd96+-8];
	cvt.f64.f32 	%fd31, %f7;
	ld.global.nc.f32 	%f8, [%rd95+-8];
	cvt.f64.f32 	%fd32, %f8;
	sub.f64 	%fd33, %fd31, %fd32;
	fma.rn.f64 	%fd34, %fd33, %fd33, %fd30;
	ld.global.nc.f32 	%f9, [%rd96+-4];
	cvt.f64.f32 	%fd35, %f9;
	ld.global.nc.f32 	%f10, [%rd95+-4];
	cvt.f64.f32 	%fd36, %f10;
	sub.f64 	%fd37, %fd35, %fd36;
	fma.rn.f64 	%fd38, %fd37, %fd37, %fd34;
	ld.global.nc.f32 	%f11, [%rd96];
	cvt.f64.f32 	%fd39, %f11;
	ld.global.nc.f32 	%f12, [%rd95];
	cvt.f64.f32 	%fd40, %f12;
	sub.f64 	%fd41, %fd39, %fd40;
	fma.rn.f64 	%fd42, %fd41, %fd41, %fd38;
	ld.global.nc.f32 	%f13, [%rd96+4];
	cvt.f64.f32 	%fd43, %f13;
	ld.global.nc.f32 	%f14, [%rd95+4];
	cvt.f64.f32 	%fd44, %f14;
	sub.f64 	%fd45, %fd43, %fd44;
	fma.rn.f64 	%fd46, %fd45, %fd45, %fd42;
	ld.global.nc.f32 	%f15, [%rd96+8];
	cvt.f64.f32 	%fd47, %f15;
	ld.global.nc.f32 	%f16, [%rd95+8];
	cvt.f64.f32 	%fd48, %f16;
	sub.f64 	%fd49, %fd47, %fd48;
	fma.rn.f64 	%fd50, %fd49, %fd49, %fd46;
	ld.global.nc.f32 	%f17, [%rd96+12];
	cvt.f64.f32 	%fd51, %f17;
	ld.global.nc.f32 	%f18, [%rd95+12];
	cvt.f64.f32 	%fd52, %f18;
	sub.f64 	%fd53, %fd51, %fd52;
	fma.rn.f64 	%fd148, %fd53, %fd53, %fd50;
	add.s32 	%r64, %r64, 8;
	add.s64 	%rd96, %rd96, 32;
	add.s64 	%rd95, %rd95, 32;
	setp.ne.s32 	%p14, %r64, 0;
	@%p14 bra 	$L__BB3_17;
$L__BB3_18:
	setp.eq.s32 	%p15, %r17, 0;
	@%p15 bra 	$L__BB3_26;
	and.b32  	%r23, %r37, 3;
	setp.lt.u32 	%p16, %r17, 4;
	@%p16 bra 	$L__BB3_21;
	add.s32 	%r52, %r66, %r16;
	mul.wide.u32 	%rd43, %r52, 4;
	add.s64 	%rd44, %rd5, %rd43;
	ld.global.nc.f32 	%f19, [%rd44];
	cvt.f64.f32 	%fd55, %f19;
	add.s64 	%rd45, %rd3, %rd43;
	ld.global.nc.f32 	%f20, [%rd45];
	cvt.f64.f32 	%fd56, %f20;
	sub.f64 	%fd57, %fd55, %fd56;
	fma.rn.f64 	%fd58, %fd57, %fd57, %fd148;
	cvt.u64.u32 	%rd46, %r16;
	cvt.u64.u32 	%rd47, %r66;
	add.s64 	%rd48, %rd47, %rd46;
	shl.b64 	%rd49, %rd48, 2;
	add.s64 	%rd50, %rd5, %rd49;
	ld.global.nc.f32 	%f21, [%rd50+4];
	cvt.f64.f32 	%fd59, %f21;
	add.s64 	%rd51, %rd3, %rd49;
	ld.global.nc.f32 	%f22, [%rd51+4];
	cvt.f64.f32 	%fd60, %f22;
	sub.f64 	%fd61, %fd59, %fd60;
	fma.rn.f64 	%fd62, %fd61, %fd61, %fd58;
	ld.global.nc.f32 	%f23, [%rd50+8];
	cvt.f64.f32 	%fd63, %f23;
	ld.global.nc.f32 	%f24, [%rd51+8];
	cvt.f64.f32 	%fd64, %f24;
	sub.f64 	%fd65, %fd63, %fd64;
	fma.rn.f64 	%fd66, %fd65, %fd65, %fd62;
	ld.global.nc.f32 	%f25, [%rd50+12];
	cvt.f64.f32 	%fd67, %f25;
	ld.global.nc.f32 	%f26, [%rd51+12];
	cvt.f64.f32 	%fd68, %f26;
	sub.f64 	%fd69, %fd67, %fd68;
	fma.rn.f64 	%fd148, %fd69, %fd69, %fd66;
	add.s32 	%r66, %r66, 4;
$L__BB3_21:
	setp.eq.s32 	%p17, %r23, 0;
	@%p17 bra 	$L__BB3_26;
	setp.eq.s32 	%p18, %r23, 1;
	@%p18 bra 	$L__BB3_24;
	add.s32 	%r53, %r66, %r16;
	mul.wide.u32 	%rd52, %r53, 4;
	add.s64 	%rd53, %rd5, %rd52;
	ld.global.nc.f32 	%f27, [%rd53];
	cvt.f64.f32 	%fd71, %f27;
	add.s64 	%rd54, %rd3, %rd52;
	ld.global.nc.f32 	%f28, [%rd54];
	cvt.f64.f32 	%fd72, %f28;
	sub.f64 	%fd73, %fd71, %fd72;
	fma.rn.f64 	%fd74, %fd73, %fd73, %fd148;
	cvt.u64.u32 	%rd55, %r16;
	cvt.u64.u32 	%rd56, %r66;
	add.s64 	%rd57, %rd56, %rd55;
	shl.b64 	%rd58, %rd57, 2;
	add.s64 	%rd59, %rd5, %rd58;
	ld.global.nc.f32 	%f29, [%rd59+4];
	cvt.f64.f32 	%fd75, %f29;
	add.s64 	%rd60, %rd3, %rd58;
	ld.global.nc.f32 	%f30, [%rd60+4];
	cvt.f64.f32 	%fd76, %f30;
	sub.f64 	%fd77, %fd75, %fd76;
	fma.rn.f64 	%fd148, %fd77, %fd77, %fd74;
	add.s32 	%r66, %r66, 2;
$L__BB3_24:
	and.b32  	%r54, %r37, 1;
	setp.eq.b32 	%p19, %r54, 1;
	not.pred 	%p20, %p19;
	@%p20 bra 	$L__BB3_26;
	add.s32 	%r55, %r66, %r16;
	mul.wide.u32 	%rd61, %r55, 4;
	add.s64 	%rd62, %rd5, %rd61;
	ld.global.nc.f32 	%f31, [%rd62];
	cvt.f64.f32 	%fd78, %f31;
	add.s64 	%rd63, %rd3, %rd61;
	ld.global.nc.f32 	%f32, [%rd63];
	cvt.f64.f32 	%fd79, %f32;
	sub.f64 	%fd80, %fd78, %fd79;
	fma.rn.f64 	%fd148, %fd80, %fd80, %fd148;
$L__BB3_26:
	cvt.rn.f64.s32 	%fd13, %r37;
	div.rn.f64 	%fd81, %fd148, %fd13;
	sqrt.rn.f64 	%fd82, %fd81;
	cvt.rn.f32.f64 	%f33, %fd82;
	mul.wide.s32 	%rd64, %r70, 4;
	add.s64 	%rd65, %rd5, %rd64;
	ld.global.nc.f32 	%f34, [%rd65+-4];
	add.s64 	%rd66, %rd4, %rd64;
	st.global.f32 	[%rd66+-4], %f34;
	add.s64 	%rd67, %rd3, %rd64;
	ld.global.nc.f32 	%f35, [%rd67+-4];
	fma.rn.f32 	%f36, %f1, %f33, %f35;
	add.s64 	%rd68, %rd2, %rd64;
	st.global.f32 	[%rd68+-4], %f36;
	mul.f32 	%f37, %f2, %f33;
	sub.f32 	%f38, %f35, %f37;
	add.s64 	%rd69, %rd1, %rd64;
	st.global.f32 	[%rd69+-4], %f38;
	setp.le.s32 	%p21, %r40, %r70;
	@%p21 bra 	$L__BB3_33;
	sub.s32 	%r56, %r40, %r70;
	and.b32  	%r28, %r56, 3;
	setp.eq.s32 	%p22, %r28, 0;
	@%p22 bra 	$L__BB3_30;
	mul.wide.s32 	%rd70, %r37, 4;
	neg.s64 	%rd21, %rd70;
	neg.s32 	%r68, %r28;
$L__BB3_29:
	.pragma "nounroll";
	mul.wide.s32 	%rd71, %r70, 4;
	add.s64 	%rd72, %rd1, %rd71;
	add.s64 	%rd73, %rd2, %rd71;
	add.s64 	%rd74, %rd4, %rd71;
	add.s64 	%rd75, %rd3, %rd71;
	add.s64 	%rd76, %rd5, %rd71;
	add.s64 	%rd77, %rd76, %rd21;
	ld.global.nc.f32 	%f39, [%rd77];
	cvt.f64.f32 	%fd83, %f39;
	add.s64 	%rd78, %rd75, %rd21;
	ld.global.nc.f32 	%f40, [%rd78];
	cvt.f64.f32 	%fd84, %f40;
	sub.f64 	%fd85, %fd83, %fd84;
	ld.global.nc.f32 	%f41, [%rd76];
	cvt.f64.f32 	%fd86, %f41;
	ld.global.nc.f32 	%f42, [%rd75];
	cvt.f64.f32 	%fd87, %f42;
	sub.f64 	%fd88, %fd86, %fd87;
	mul.f64 	%fd89, %fd88, %fd88;
	mul.f64 	%fd90, %fd85, %fd85;
	sub.f64 	%fd91, %fd89, %fd90;
	add.f64 	%fd148, %fd148, %fd91;
	div.rn.f64 	%fd92, %fd148, %fd13;
	sqrt.rn.f64 	%fd93, %fd92;
	cvt.rn.f32.f64 	%f43, %fd93;
	st.global.f32 	[%rd74], %f41;
	fma.rn.f32 	%f44, %f1, %f43, %f42;
	st.global.f32 	[%rd73], %f44;
	mul.f32 	%f45, %f2, %f43;
	sub.f32 	%f46, %f42, %f45;
	st.global.f32 	[%rd72], %f46;
	add.s32 	%r70, %r70, 1;
	add.s32 	%r68, %r68, 1;
	setp.ne.s32 	%p23, %r68, 0;
	@%p23 bra 	$L__BB3_29;
$L__BB3_30:
	sub.s32 	%r57, %r39, %r40;
	add.s32 	%r58, %r37, %r1;
	add.s32 	%r59, %r57, %r58;
	setp.gt.u32 	%p24, %r59, -4;
	@%p24 bra 	$L__BB3_33;
	mul.wide.s32 	%rd79, %r37, 4;
	neg.s64 	%rd22, %rd79;
	add.s64 	%rd23, %rd4, 8;
$L__BB3_32:
	ld.param.u64 	%rd91, [mab_single_row_from_ma_f32_param_10];
	ld.param.u64 	%rd90, [mab_single_row_from_ma_f32_param_8];
	mul.wide.s32 	%rd80, %r70, 4;
	add.s64 	%rd81, %rd5, %rd80;
	cvta.to.global.u64 	%rd82, %rd91;
	add.s64 	%rd83, %rd82, %rd80;
	add.s64 	%rd84, %rd3, %rd80;
	cvta.to.global.u64 	%rd85, %rd90;
	add.s64 	%rd86, %rd85, %rd80;
	add.s64 	%rd87, %rd23, %rd80;
	add.s64 	%rd88, %rd81, %rd22;
	ld.global.nc.f32 	%f47, [%rd88];
	cvt.f64.f32 	%fd94, %f47;
	add.s64 	%rd89, %rd84, %rd22;
	ld.global.nc.f32 	%f48, [%rd89];
	cvt.f64.f32 	%fd95, %f48;
	sub.f64 	%fd96, %fd94, %fd95;
	ld.global.nc.f32 	%f49, [%rd81];
	cvt.f64.f32 	%fd97, %f49;
	ld.global.nc.f32 	%f50, [%rd84];
	cvt.f64.f32 	%fd98, %f50;
	sub.f64 	%fd99, %fd97, %fd98;
	mul.f64 	%fd100, %fd99, %fd99;
	mul.f64 	%fd101, %fd96, %fd96;
	sub.f64 	%fd102, %fd100, %fd101;
	add.f64 	%fd103, %fd148, %fd102;
	div.rn.f64 	%fd104, %fd103, %fd13;
	sqrt.rn.f64 	%fd105, %fd104;
	cvt.rn.f32.f64 	%f51, %fd105;
	st.global.f32 	[%rd87+-8], %f49;
	fma.rn.f32 	%f52, %f1, %f51, %f50;
	st.global.f32 	[%rd86], %f52;
	mul.f32 	%f53, %f2, %f51;
	sub.f32 	%f54, %f50, %f53;
	st.global.f32 	[%rd83], %f54;
	ld.global.nc.f32 	%f55, [%rd88+4];
	cvt.f64.f32 	%fd106, %f55;
	ld.global.nc.f32 	%f56, [%rd89+4];
	cvt.f64.f32 	%fd107, %f56;
	sub.f64 	%fd108, %fd106, %fd107;
	ld.global.nc.f32 	%f57, [%rd81+4];
	cvt.f64.f32 	%fd109, %f57;
	ld.global.nc.f32 	%f58, [%rd84+4];
	cvt.f64.f32 	%fd110, %f58;
	sub.f64 	%fd111, %fd109, %fd110;
	mul.f64 	%fd112, %fd111, %fd111;
	mul.f64 	%fd113, %fd108, %fd108;
	sub.f64 	%fd114, %fd112, %fd113;
	add.f64 	%fd115, %fd103, %fd114;
	div.rn.f64 	%fd116, %fd115, %fd13;
	sqrt.rn.f64 	%fd117, %fd116;
	cvt.rn.f32.f64 	%f59, %fd117;
	st.global.f32 	[%rd87+-4], %f57;
	fma.rn.f32 	%f60, %f1, %f59, %f58;
	st.global.f32 	[%rd86+4], %f60;
	mul.f32 	%f61, %f2, %f59;
	sub.f32 	%f62, %f58, %f61;
	st.global.f32 	[%rd83+4], %f62;
	ld.global.nc.f32 	%f63, [%rd88+8];
	cvt.f64.f32 	%fd118, %f63;
	ld.global.nc.f32 	%f64, [%rd89+8];
	cvt.f64.f32 	%fd119, %f64;
	sub.f64 	%fd120, %fd118, %fd119;
	ld.global.nc.f32 	%f65, [%rd81+8];
	cvt.f64.f32 	%fd121, %f65;
	ld.global.nc.f32 	%f66, [%rd84+8];
	cvt.f64.f32 	%fd122, %f66;
	sub.f64 	%fd123, %fd121, %fd122;
	mul.f64 	%fd124, %fd123, %fd123;
	mul.f64 	%fd125, %fd120, %fd120;
	sub.f64 	%fd126, %fd124, %fd125;
	add.f64 	%fd127, %fd115, %fd126;
	div.rn.f64 	%fd128, %fd127, %fd13;
	sqrt.rn.f64 	%fd129, %fd128;
	cvt.rn.f32.f64 	%f67, %fd129;
	st.global.f32 	[%rd87], %f65;
	fma.rn.f32 	%f68, %f1, %f67, %f66;
	st.global.f32 	[%rd86+8], %f68;
	mul.f32 	%f69, %f2, %f67;
	sub.f32 	%f70, %f66, %f69;
	st.global.f32 	[%rd83+8], %f70;
	ld.global.nc.f32 	%f71, [%rd88+12];
	cvt.f64.f32 	%fd130, %f71;
	ld.global.nc.f32 	%f72, [%rd89+12];
	cvt.f64.f32 	%fd131, %f72;
	sub.f64 	%fd132, %fd130, %fd131;
	ld.global.nc.f32 	%f73, [%rd81+12];
	cvt.f64.f32 	%fd133, %f73;
	ld.global.nc.f32 	%f74, [%rd84+12];
	cvt.f64.f32 	%fd134, %f74;
	sub.f64 	%fd135, %fd133, %fd134;
	mul.f64 	%fd136, %fd135, %fd135;
	mul.f64 	%fd137, %fd132, %fd132;
	sub.f64 	%fd138, %fd136, %fd137;
	add.f64 	%fd148, %fd127, %fd138;
	div.rn.f64 	%fd139, %fd148, %fd13;
	sqrt.rn.f64 	%fd140, %fd139;
	cvt.rn.f32.f64 	%f75, %fd140;
	st.global.f32 	[%rd87+4], %f73;
	fma.rn.f32 	%f76, %f1, %f75, %f74;
	st.global.f32 	[%rd86+12], %f76;
	mul.f32 	%f77, %f2, %f75;
	sub.f32 	%f78, %f74, %f77;
	st.global.f32 	[%rd83+12], %f78;
	add.s32 	%r70, %r70, 4;
	setp.lt.s32 	%p25, %r70, %r40;
	@%p25 bra 	$L__BB3_32;
$L__BB3_33:
	ret;

}
	// .globl	mab_many_series_one_param_time_major_f32
.visible .entry mab_many_series_one_param_time_major_f32(
	.param .u64 .ptr .align 1 mab_many_series_one_param_time_major_f32_param_0,
	.param .u64 .ptr .align 1 mab_many_series_one_param_time_major_f32_param_1,
	.param .u64 .ptr .align 1 mab_many_series_one_param_time_major_f32_param_2,
	.param .u32 mab_many_series_one_param_time_major_f32_param_3,
	.param .u32 mab_many_series_one_param_time_major_f32_param_4,
	.param .u32 mab_many_series_one_param_time_major_f32_param_5,
	.param .u32 mab_many_series_one_param_time_major_f32_param_6,
	.param .f32 mab_many_series_one_param_time_major_f32_param_7,
	.param .f32 mab_many_series_one_param_time_major_f32_param_8,
	.param .u64 .ptr .align 1 mab_many_series_one_param_time_major_f32_param_9,
	.param .u64 .ptr .align 1 mab_many_series_one_param_time_major_f32_param_10,
	.param .u64 .ptr .align 1 mab_many_series_one_param_time_major_f32_param_11
)
{
	.reg .pred 	%p<27>;
	.reg .b32 	%r<114>;
	.reg .b32 	%f<85>;
	.reg .b64 	%rd<150>;
	.reg .b64 	%fd<152>;

	ld.param.u64 	%rd7, [mab_many_series_one_param_time_major_f32_param_0];
	ld.param.u64 	%rd8, [mab_many_series_one_param_time_major_f32_param_1];
	ld.param.u64 	%rd6, [mab_many_series_one_param_time_major_f32_param_2];
	ld.param.u32 	%r59, [mab_many_series_one_param_time_major_f32_param_3];
	ld.param.u32 	%r61, [mab_many_series_one_param_time_major_f32_param_5];
	ld.param.u32 	%r62, [mab_many_series_one_param_time_major_f32_param_6];
	ld.param.u64 	%rd9, [mab_many_series_one_param_time_major_f32_param_9];
	ld.param.u64 	%rd10, [mab_many_series_one_param_time_major_f32_param_10];
	ld.param.u64 	%rd11, [mab_many_series_one_param_time_major_f32_param_11];
	cvta.to.global.u64 	%rd1, %rd11;
	cvta.to.global.u64 	%rd2, %rd9;
	cvta.to.global.u64 	%rd3, %rd8;
	cvta.to.global.u64 	%rd4, %rd10;
	cvta.to.global.u64 	%rd5, %rd7;
	mov.u32 	%r1, %ctaid.y;
	setp.ge.s32 	%p1, %r1, %r59;
	@%p1 bra 	$L__BB4_34;
	cvta.to.global.u64 	%rd12, %rd6;
	mul.wide.u32 	%rd13, %r1, 4;
	add.s64 	%rd14, %rd12, %rd13;
	ld.global.nc.u32 	%r2, [%rd14];
	max.s32 	%r3, %r61, %r62;
	add.s32 	%r4, %r2, %r3;
	add.s32 	%r110, %r4, %r61;
	add.s32 	%r6, %r110, -1;
	mov.u32 	%r63, %tid.x;
	mov.u32 	%r64, %ctaid.x;
	or.b32  	%r65, %r63, %r64;
	setp.ne.s32 	%p2, %r65, 0;
	@%p2 bra 	$L__BB4_34;
	ld.param.u32 	%r90, [mab_many_series_one_param_time_major_f32_param_4];
	min.s32 	%r7, %r6, %r90;
	setp.lt.s32 	%p3, %r7, 1;
	@%p3 bra 	$L__BB4_14;
	and.b32  	%r8, %r7, 7;
	setp.lt.u32 	%p4, %r7, 8;
	mov.b32 	%r99, 0;
	@%p4 bra 	$L__BB4_6;
	and.b32  	%r99, %r7, 2147483640;
	neg.s32 	%r97, %r99;
	shl.b32 	%r11, %r59, 3;
	mul.wide.s32 	%rd19, %r59, 4;
	mov.u32 	%r96, %r1;
$L__BB4_5:
	.pragma "nounroll";
	mul.wide.s32 	%rd15, %r96, 4;
	add.s64 	%rd16, %rd2, %rd15;
	mov.b32 	%r67, 2147483647;
	st.global.u32 	[%rd16], %r67;
	add.s64 	%rd17, %rd4, %rd15;
	st.global.u32 	[%rd17], %r67;
	add.s64 	%rd18, %rd1, %rd15;
	st.global.u32 	[%rd18], %r67;
	add.s64 	%rd20, %rd16, %rd19;
	st.global.u32 	[%rd20], %r67;
	add.s64 	%rd21, %rd17, %rd19;
	st.global.u32 	[%rd21], %r67;
	add.s64 	%rd22, %rd18, %rd19;
	st.global.u32 	[%rd22], %r67;
	add.s64 	%rd23, %rd20, %rd19;
	st.global.u32 	[%rd23], %r67;
	add.s64 	%rd24, %rd21, %rd19;
	st.global.u32 	[%rd24], %r67;
	add.s64 	%rd25, %rd22, %rd19;
	st.global.u32 	[%rd25], %r67;
	add.s64 	%rd26, %rd23, %rd19;
	st.global.u32 	[%rd26], %r67;
	add.s64 	%rd27, %rd24, %rd19;
	st.global.u32 	[%rd27], %r67;
	add.s64 	%rd28, %rd25, %rd19;
	st.global.u32 	[%rd28], %r67;
	add.s64 	%rd29, %rd26, %rd19;
	st.global.u32 	[%rd29], %r67;
	add.s64 	%rd30, %rd27, %rd19;
	st.global.u32 	[%rd30], %r67;
	add.s64 	%rd31, %rd28, %rd19;
	st.global.u32 	[%rd31], %r67;
	add.s64 	%rd32, %rd29, %rd19;
	st.global.u32 	[%rd32], %r67;
	add.s64 	%rd33, %rd30, %rd19;
	st.global.u32 	[%rd33], %r67;
	add.s64 	%rd34, %rd31, %rd19;
	st.global.u32 	[%rd34], %r67;
	add.s64 	%rd35, %rd32, %rd19;
	st.global.u32 	[%rd35], %r67;
	add.s64 	%rd36, %rd33, %rd19;
	st.global.u32 	[%rd36], %r67;
	add.s64 	%rd37, %rd34, %rd19;
	st.global.u32 	[%rd37], %r67;
	add.s64 	%rd38, %rd35, %rd19;
	st.global.u32 	[%rd38], %r67;
	add.s64 	%rd39, %rd36, %rd19;
	st.global.u32 	[%rd39], %r67;
	add.s64 	%rd40, %rd37, %rd19;
	st.global.u32 	[%rd40], %r67;
	add.s32 	%r97, %r97, 8;
	add.s32 	%r96, %r96, %r11;
	setp.ne.s32 	%p5, %r97, 0;
	@%p5 bra 	$L__BB4_5;
$L__BB4_6:
	setp.eq.s32 	%p6, %r8, 0;
	@%p6 bra 	$L__BB4_14;
	and.b32  	%r17, %r7, 3;
	setp.lt.u32 	%p7, %r8, 4;
	@%p7 bra 	$L__BB4_9;
	mad.lo.s32 	%r68, %r99, %r59, %r1;
	mul.wide.s32 	%rd41, %r68, 4;
	add.s64 	%rd42, %rd2, %rd41;
	mov.b32 	%r69, 2147483647;
	st.global.u32 	[%rd42], %r69;
	add.s64 	%rd43, %rd4, %rd41;
	st.global.u32 	[%rd43], %r69;
	add.s64 	%rd44, %rd1, %rd41;
	st.global.u32 	[%rd44], %r69;
	mul.wide.s32 	%rd45, %r59, 4;
	add.s64 	%rd46, %rd42, %rd45;
	st.global.u32 	[%rd46], %r69;
	add.s64 	%rd47, %rd43, %rd45;
	st.global.u32 	[%rd47], %r69;
	add.s64 	%rd48, %rd44, %rd45;
	st.global.u32 	[%rd48], %r69;
	add.s64 	%rd49, %rd46, %rd45;
	st.global.u32 	[%rd49], %r69;
	add.s64 	%rd50, %rd47, %rd45;
	st.global.u32 	[%rd50], %r69;
	add.s64 	%rd51, %rd48, %rd45;
	st.global.u32 	[%rd51], %r69;
	add.s64 	%rd52, %rd49, %rd45;
	st.global.u32 	[%rd52], %r69;
	add.s64 	%rd53, %rd50, %rd45;
	st.global.u32 	[%rd53], %r69;
	add.s64 	%rd54, %rd51, %rd45;
	st.global.u32 	[%rd54], %r69;
	add.s32 	%r99, %r99, 4;
$L__BB4_9:
	setp.eq.s32 	%p8, %r17, 0;
	@%p8 bra 	$L__BB4_14;
	setp.eq.s32 	%p9, %r17, 1;
	@%p9 bra 	$L__BB4_12;
	mad.lo.s32 	%r70, %r99, %r59, %r1;
	mul.wide.s32 	%rd55, %r70, 4;
	add.s64 	%rd56, %rd2, %rd55;
	mov.b32 	%r71, 2147483647;
	st.global.u32 	[%rd56], %r71;
	add.s64 	%rd57, %rd4, %rd55;
	st.global.u32 	[%rd57], %r71;
	add.s64 	%rd58, %rd1, %rd55;
	st.global.u32 	[%rd58], %r71;
	mul.wide.s32 	%rd59, %r59, 4;
	add.s64 	%rd60, %rd56, %rd59;
	st.global.u32 	[%rd60], %r71;
	add.s64 	%rd61, %rd57, %rd59;
	st.global.u32 	[%rd61], %r71;
	add.s64 	%rd62, %rd58, %rd59;
	st.global.u32 	[%rd62], %r71;
	add.s32 	%r99, %r99, 2;
$L__BB4_12:
	and.b32  	%r72, %r7, 1;
	setp.eq.b32 	%p10, %r72, 1;
	not.pred 	%p11, %p10;
	@%p11 bra 	$L__BB4_14;
	mad.lo.s32 	%r73, %r99, %r59, %r1;
	mul.wide.s32 	%rd63, %r73, 4;
	add.s64 	%rd64, %rd2, %rd63;
	mov.b32 	%r74, 2147483647;
	st.global.u32 	[%rd64], %r74;
	add.s64 	%rd65, %rd4, %rd63;
	st.global.u32 	[%rd65], %r74;
	add.s64 	%rd66, %rd1, %rd63;
	st.global.u32 	[%rd66], %r74;
$L__BB4_14:
	ld.param.u32 	%r91, [mab_many_series_one_param_time_major_f32_param_4];
	setp.lt.s32 	%p12, %r91, %r110;
	@%p12 bra 	$L__BB4_34;
	max.s32 	%r22, %r4, 0;
	setp.lt.s32 	%p13, %r61, 1;
	mov.f64 	%fd148, 0d0000000000000000;
	@%p13 bra 	$L__BB4_27;
	and.b32  	%r23, %r61, 7;
	setp.lt.u32 	%p14, %r61, 8;
	mov.f64 	%fd148, 0d0000000000000000;
	mov.b32 	%r104, 0;
	@%p14 bra 	$L__BB4_19;
	and.b32  	%r104, %r61, 2147483640;
	neg.s32 	%r102, %r104;
	mad.lo.s32 	%r101, %r59, %r22, %r1;
	shl.b32 	%r27, %r59, 3;
	mov.f64 	%fd148, 0d0000000000000000;
	mul.wide.s32 	%rd70, %r59, 4;
$L__BB4_18:
	.pragma "nounroll";
	mul.wide.s32 	%rd67, %r101, 4;
	add.s64 	%rd68, %rd5, %rd67;
	ld.global.nc.f32 	%f3, [%rd68];
	cvt.f64.f32 	%fd23, %f3;
	add.s64 	%rd69, %rd3, %rd67;
	ld.global.nc.f32 	%f4, [%rd69];
	cvt.f64.f32 	%fd24, %f4;
	sub.f64 	%fd25, %fd23, %fd24;
	fma.rn.f64 	%fd26, %fd25, %fd25, %fd148;
	add.s64 	%rd71, %rd68, %rd70;
	ld.global.nc.f32 	%f5, [%rd71];
	cvt.f64.f32 	%fd27, %f5;
	add.s64 	%rd72, %rd69, %rd70;
	ld.global.nc.f32 	%f6, [%rd72];
	cvt.f64.f32 	%fd28, %f6;
	sub.f64 	%fd29, %fd27, %fd28;
	fma.rn.f64 	%fd30, %fd29, %fd29, %fd26;
	add.s64 	%rd73, %rd71, %rd70;
	ld.global.nc.f32 	%f7, [%rd73];
	cvt.f64.f32 	%fd31, %f7;
	add.s64 	%rd74, %rd72, %rd70;
	ld.global.nc.f32 	%f8, [%rd74];
	cvt.f64.f32 	%fd32, %f8;
	sub.f64 	%fd33, %fd31, %fd32;
	fma.rn.f64 	%fd34, %fd33, %fd33, %fd30;
	add.s64 	%rd75, %rd73, %rd70;
	ld.global.nc.f32 	%f9, [%rd75];
	cvt.f64.f32 	%fd35, %f9;
	add.s64 	%rd76, %rd74, %rd70;
	ld.global.nc.f32 	%f10, [%rd76];
	cvt.f64.f32 	%fd36, %f10;
	sub.f64 	%fd37, %fd35, %fd36;
	fma.rn.f64 	%fd38, %fd37, %fd37, %fd34;
	add.s64 	%rd77, %rd75, %rd70;
	ld.global.nc.f32 	%f11, [%rd77];
	cvt.f64.f32 	%fd39, %f11;
	add.s64 	%rd78, %rd76, %rd70;
	ld.global.nc.f32 	%f12, [%rd78];
	cvt.f64.f32 	%fd40, %f12;
	sub.f64 	%fd41, %fd39, %fd40;
	fma.rn.f64 	%fd42, %fd41, %fd41, %fd38;
	add.s64 	%rd79, %rd77, %rd70;
	ld.global.nc.f32 	%f13, [%rd79];
	cvt.f64.f32 	%fd43, %f13;
	add.s64 	%rd80, %rd78, %rd70;
	ld.global.nc.f32 	%f14, [%rd80];
	cvt.f64.f32 	%fd44, %f14;
	sub.f64 	%fd45, %fd43, %fd44;
	fma.rn.f64 	%fd46, %fd45, %fd45, %fd42;
	add.s64 	%rd81, %rd79, %rd70;
	ld.global.nc.f32 	%f15, [%rd81];
	cvt.f64.f32 	%fd47, %f15;
	add.s64 	%rd82, %rd80, %rd70;
	ld.global.nc.f32 	%f16, [%rd82];
	cvt.f64.f32 	%fd48, %f16;
	sub.f64 	%fd49, %fd47, %fd48;
	fma.rn.f64 	%fd50, %fd49, %fd49, %fd46;
	add.s64 	%rd83, %rd81, %rd70;
	ld.global.nc.f32 	%f17, [%rd83];
	cvt.f64.f32 	%fd51, %f17;
	add.s64 	%rd84, %rd82, %rd70;
	ld.global.nc.f32 	%f18, [%rd84];
	cvt.f64.f32 	%fd52, %f18;
	sub.f64 	%fd53, %fd51, %fd52;
	fma.rn.f64 	%fd148, %fd53, %fd53, %fd50;
	add.s32 	%r102, %r102, 8;
	add.s32 	%r101, %r101, %r27;
	setp.ne.s32 	%p15, %r102, 0;
	@%p15 bra 	$L__BB4_18;
$L__BB4_19:
	setp.eq.s32 	%p16, %r23, 0;
	@%p16 bra 	$L__BB4_27;
	and.b32  	%r33, %r61, 3;
	setp.lt.u32 	%p17, %r23, 4;
	@%p17 bra 	$L__BB4_22;
	add.s32 	%r76, %r104, %r22;
	mad.lo.s32 	%r77, %r76, %r59, %r1;
	mul.wide.s32 	%rd85, %r77, 4;
	add.s64 	%rd86, %rd5, %rd85;
	ld.global.nc.f32 	%f19, [%rd86];
	cvt.f64.f32 	%fd55, %f19;
	add.s64 	%rd87, %rd3, %rd85;
	ld.global.nc.f32 	%f20, [%rd87];
	cvt.f64.f32 	%fd56, %f20;
	sub.f64 	%fd57, %fd55, %fd56;
	fma.rn.f64 	%fd58, %fd57, %fd57, %fd148;
	mul.wide.s32 	%rd88, %r59, 4;
	add.s64 	%rd89, %rd86, %rd88;
	ld.global.nc.f32 	%f21, [%rd89];
	cvt.f64.f32 	%fd59, %f21;
	add.s64 	%rd90, %rd87, %rd88;
	ld.global.nc.f32 	%f22, [%rd90];
	cvt.f64.f32 	%fd60, %f22;
	sub.f64 	%fd61, %fd59, %fd60;
	fma.rn.f64 	%fd62, %fd61, %fd61, %fd58;
	add.s64 	%rd91, %rd89, %rd88;
	ld.global.nc.f32 	%f23, [%rd91];
	cvt.f64.f32 	%fd63, %f23;
	add.s64 	%rd92, %rd90, %rd88;
	ld.global.nc.f32 	%f24, [%rd92];
	cvt.f64.f32 	%fd64, %f24;
	sub.f64 	%fd65, %fd63, %fd64;
	fma.rn.f64 	%fd66, %fd65, %fd65, %fd62;
	add.s64 	%rd93, %rd91, %rd88;
	ld.global.nc.f32 	%f25, [%rd93];
	cvt.f64.f32 	%fd67, %f25;
	add.s64 	%rd94, %rd92, %rd88;
	ld.global.nc.f32 	%f26, [%rd94];
	cvt.f64.f32 	%fd68, %f26;
	sub.f64 	%fd69, %fd67, %fd68;
	fma.rn.f64 	%fd148, %fd69, %fd69, %fd66;
	add.s32 	%r104, %r104, 4;
$L__BB4_22:
	setp.eq.s32 	%p18, %r33, 0;
	@%p18 bra 	$L__BB4_27;
	setp.eq.s32 	%p19, %r33, 1;
	@%p19 bra 	$L__BB4_25;
	add.s32 	%r78, %r104, %r22;
	mad.lo.s32 	%r79, %r78, %r59, %r1;
	mul.wide.s32 	%rd95, %r79, 4;
	add.s64 	%rd96, %rd5, %rd95;
	ld.global.nc.f32 	%f27, [%rd96];
	cvt.f64.f32 	%fd71, %f27;
	add.s64 	%rd97, %rd3, %rd95;
	ld.global.nc.f32 	%f28, [%rd97];
	cvt.f64.f32 	%fd72, %f28;
	sub.f64 	%fd73, %fd71, %fd72;
	fma.rn.f64 	%fd74, %fd73, %fd73, %fd148;
	mul.wide.s32 	%rd98, %r59, 4;
	add.s64 	%rd99, %rd96, %rd98;
	ld.global.nc.f32 	%f29, [%rd99];
	cvt.f64.f32 	%fd75, %f29;
	add.s64 	%rd100, %rd97, %rd98;
	ld.global.nc.f32 	%f30, [%rd100];
	cvt.f64.f32 	%fd76, %f30;
	sub.f64 	%fd77, %fd75, %fd76;
	fma.rn.f64 	%fd148, %fd77, %fd77, %fd74;
	add.s32 	%r104, %r104, 2;
$L__BB4_25:
	and.b32  	%r80, %r61, 1;
	setp.eq.b32 	%p20, %r80, 1;
	not.pred 	%p21, %p20;
	@%p21 bra 	$L__BB4_27;
	add.s32 	%r81, %r104, %r22;
	mad.lo.s32 	%r82, %r81, %r59, %r1;
	mul.wide.s32 	%rd101, %r82, 4;
	add.s64 	%rd102, %rd5, %rd101;
	ld.global.nc.f32 	%f31, [%rd102];
	cvt.f64.f32 	%fd78, %f31;
	add.s64 	%rd103, %rd3, %rd101;
	ld.global.nc.f32 	%f32, [%rd103];
	cvt.f64.f32 	%fd79, %f32;
	sub.f64 	%fd80, %fd78, %fd79;
	fma.rn.f64 	%fd148, %fd80, %fd80, %fd148;
$L__BB4_27:
	ld.param.f32 	%f82, [mab_many_series_one_param_time_major_f32_param_8];
	ld.param.f32 	%f79, [mab_many_series_one_param_time_major_f32_param_7];
	ld.param.u32 	%r92, [mab_many_series_one_param_time_major_f32_param_4];
	mad.lo.s32 	%r83, %r6, %r59, %r1;
	cvt.rn.f64.s32 	%fd13, %r61;
	div.rn.f64 	%fd81, %fd148, %fd13;
	sqrt.rn.f64 	%fd82, %fd81;
	cvt.rn.f32.f64 	%f33, %fd82;
	mul.wide.s32 	%rd104, %r83, 4;
	add.s64 	%rd105, %rd5, %rd104;
	ld.global.nc.f32 	%f34, [%rd105];
	add.s64 	%rd106, %rd4, %rd104;
	st.global.f32 	[%rd106], %f34;
	add.s64 	%rd107, %rd3, %rd104;
	ld.global.nc.f32 	%f35, [%rd107];
	fma.rn.f32 	%f36, %f79, %f33, %f35;
	add.s64 	%rd108, %rd2, %rd104;
	st.global.f32 	[%rd108], %f36;
	mul.f32 	%f37, %f82, %f33;
	sub.f32 	%f38, %f35, %f37;
	add.s64 	%rd109, %rd1, %rd104;
	st.global.f32 	[%rd109], %f38;
	setp.le.s32 	%p22, %r92, %r110;
	@%p22 bra 	$L__BB4_34;
	ld.param.u32 	%r93, [mab_many_series_one_param_time_major_f32_param_4];
	sub.s32 	%r84, %r93, %r110;
	and.b32  	%r38, %r84, 3;
	setp.eq.s32 	%p23, %r38, 0;
	@%p23 bra 	$L__BB4_31;
	mad.lo.s32 	%r108, %r59, %r110, %r1;
	mad.lo.s32 	%r107, %r59, %r4, %r1;
	neg.s32 	%r106, %r38;
$L__BB4_30:
	.pragma "nounroll";
	ld.param.f32 	%f83, [mab_many_series_one_param_time_major_f32_param_8];
	ld.param.f32 	%f80, [mab_many_series_one_param_time_major_f32_param_7];
	mul.wide.s32 	%rd110, %r107, 4;
	add.s64 	%rd111, %rd5, %rd110;
	ld.global.nc.f32 	%f39, [%rd111];
	cvt.f64.f32 	%fd83, %f39;
	add.s64 	%rd112, %rd3, %rd110;
	ld.global.nc.f32 	%f40, [%rd112];
	cvt.f64.f32 	%fd84, %f40;
	sub.f64 	%fd85, %fd83, %fd84;
	mul.wide.s32 	%rd113, %r108, 4;
	add.s64 	%rd114, %rd5, %rd113;
	ld.global.nc.f32 	%f41, [%rd114];
	cvt.f64.f32 	%fd86, %f41;
	add.s64 	%rd115, %rd3, %rd113;
	ld.global.nc.f32 	%f42, [%rd115];
	cvt.f64.f32 	%fd87, %f42;
	sub.f64 	%fd88, %fd86, %fd87;
	mul.f64 	%fd89, %fd88, %fd88;
	mul.f64 	%fd90, %fd85, %fd85;
	sub.f64 	%fd91, %fd89, %fd90;
	add.f64 	%fd148, %fd148, %fd91;
	div.rn.f64 	%fd92, %fd148, %fd13;
	sqrt.rn.f64 	%fd93, %fd92;
	cvt.rn.f32.f64 	%f43, %fd93;
	add.s64 	%rd116, %rd4, %rd113;
	st.global.f32 	[%rd116], %f41;
	fma.rn.f32 	%f44, %f80, %f43, %f42;
	add.s64 	%rd117, %rd2, %rd113;
	st.global.f32 	[%rd117], %f44;
	mul.f32 	%f45, %f83, %f43;
	sub.f32 	%f46, %f42, %f45;
	add.s64 	%rd118, %rd1, %rd113;
	st.global.f32 	[%rd118], %f46;
	add.s32 	%r110, %r110, 1;
	add.s32 	%r108, %r108, %r59;
	add.s32 	%r107, %r107, %r59;
	add.s32 	%r106, %r106, 1;
	setp.ne.s32 	%p24, %r106, 0;
	@%p24 bra 	$L__BB4_30;
$L__BB4_31:
	ld.param.u32 	%r94, [mab_many_series_one_param_time_major_f32_param_4];
	sub.s32 	%r85, %r2, %r94;
	add.s32 	%r86, %r61, %r3;
	add.s32 	%r87, %r85, %r86;
	setp.gt.u32 	%p25, %r87, -4;
	@%p25 bra 	$L__BB4_34;
	mad.lo.s32 	%r112, %r110, %r59, %r1;
	sub.s32 	%r88, %r110, %r61;
	mad.lo.s32 	%r111, %r59, %r88, %r1;
	mul.wide.s32 	%rd128, %r59, 4;
$L__BB4_33:
	ld.param.f32 	%f84, [mab_many_series_one_param_time_major_f32_param_8];
	ld.param.f32 	%f81, [mab_many_series_one_param_time_major_f32_param_7];
	ld.param.u32 	%r95, [mab_many_series_one_param_time_major_f32_param_4];
	mul.wide.s32 	%rd119, %r111, 4;
	add.s64 	%rd120, %rd5, %rd119;
	ld.global.nc.f32 	%f47, [%rd120];
	cvt.f64.f32 	%fd94, %f47;
	add.s64 	%rd121, %rd3, %rd119;
	ld.global.nc.f32 	%f48, [%rd121];
	cvt.f64.f32 	%fd95, %f48;
	sub.f64 	%fd96, %fd94, %fd95;
	mul.wide.s32 	%rd122, %r112, 4;
	add.s64 	%rd123, %rd5, %rd122;
	ld.global.nc.f32 	%f49, [%rd123];
	cvt.f64.f32 	%fd97, %f49;
	add.s64 	%rd124, %rd3, %rd122;
	ld.global.nc.f32 	%f50, [%rd124];
	cvt.f64.f32 	%fd98, %f50;
	sub.f64 	%fd99, %fd97, %fd98;
	mul.f64 	%fd100, %fd99, %fd99;
	mul.f64 	%fd101, %fd96, %fd96;
	sub.f64 	%fd102, %fd100, %fd101;
	add.f64 	%fd103, %fd148, %fd102;
	div.rn.f64 	%fd104, %fd103, %fd13;
	sqrt.rn.f64 	%fd105, %fd104;
	cvt.rn.f32.f64 	%f51, %fd105;
	add.s64 	%rd125, %rd4, %rd122;
	st.global.f32 	[%rd125], %f49;
	fma.rn.f32 	%f52, %f81, %f51, %f50;
	add.s64 	%rd126, %rd2, %rd122;
	st.global.f32 	[%rd126], %f52;
	mul.f32 	%f53, %f84, %f51;
	sub.f32 	%f54, %f50, %f53;
	add.s64 	%rd127, %rd1, %rd122;
	st.global.f32 	[%rd127], %f54;
	add.s64 	%rd129, %rd120, %rd128;
	ld.global.nc.f32 	%f55, [%rd129];
	cvt.f64.f32 	%fd106, %f55;
	add.s64 	%rd130, %rd121, %rd128;
	ld.global.nc.f32 	%f56, [%rd130];
	cvt.f64.f32 	%fd107, %f56;
	sub.f64 	%fd108, %fd106, %fd107;
	add.s64 	%rd131, %rd123, %rd128;
	ld.global.nc.f32 	%f57, [%rd131];
	cvt.f64.f32 	%fd109, %f57;
	add.s64 	%rd132, %rd124, %rd128;
	ld.global.nc.f32 	%f58, [%rd132];
	cvt.f64.f32 	%fd110, %f58;
	sub.f64 	%fd111, %fd109, %fd110;
	mul.f64 	%fd112, %fd111, %fd111;
	mul.f64 	%fd113, %fd108, %fd108;
	sub.f64 	%fd114, %fd112, %fd113;
	add.f64 	%fd115, %fd103, %fd114;
	div.rn.f64 	%fd116, %fd115, %fd13;
	sqrt.rn.f64 	%fd117, %fd116;
	cvt.rn.f32.f64 	%f59, %fd117;
	add.s64 	%rd133, %rd125, %rd128;
	st.global.f32 	[%rd133], %f57;
	fma.rn.f32 	%f60, %f81, %f59, %f58;
	add.s64 	%rd134, %rd126, %rd128;
	st.global.f32 	[%rd134], %f60;
	mul.f32 	%f61, %f84, %f59;
	sub.f32 	%f62, %f58, %f61;
	add.s64 	%rd135, %rd127, %rd128;
	st.global.f32 	[%rd135], %f62;
	add.s64 	%rd136, %rd129, %rd128;
	ld.global.nc.f32 	%f63, [%rd136];
	cvt.f64.f32 	%fd118, %f63;
	add.s64 	%rd137, %rd130, %rd128;
	ld.global.nc.f32 	%f64, [%rd137];
	cvt.f64.f32 	%fd119, %f64;
	sub.f64 	%fd120, %fd118, %fd119;
	add.s64 	%rd138, %rd131, %rd128;
	ld.global.nc.f32 	%f65, [%rd138];
	cvt.f64.f32 	%fd121, %f65;
	add.s64 	%rd139, %rd132, %rd128;
	ld.global.nc.f32 	%f66, [%rd139];
	cvt.f64.f32 	%fd122, %f66;
	sub.f64 	%fd123, %fd121, %fd122;
	mul.f64 	%fd124, %fd123, %fd123;
	mul.f64 	%fd125, %fd120, %fd120;
	sub.f64 	%fd126, %fd124, %fd125;
	add.f64 	%fd127, %fd115, %fd126;
	div.rn.f64 	%fd128, %fd127, %fd13;
	sqrt.rn.f64 	%fd129, %fd128;
	cvt.rn.f32.f64 	%f67, %fd129;
	add.s64 	%rd140, %rd133, %rd128;
	st.global.f32 	[%rd140], %f65;
	fma.rn.f32 	%f68, %f81, %f67, %f66;
	add.s64 	%rd141, %rd134, %rd128;
	st.global.f32 	[%rd141], %f68;
	mul.f32 	%f69, %f84, %f67;
	sub.f32 	%f70, %f66, %f69;
	add.s64 	%rd142, %rd135, %rd128;
	st.global.f32 	[%rd142], %f70;
	add.s64 	%rd143, %rd136, %rd128;
	ld.global.nc.f32 	%f71, [%rd143];
	cvt.f64.f32 	%fd130, %f71;
	add.s64 	%rd144, %rd137, %rd128;
	ld.global.nc.f32 	%f72, [%rd144];
	cvt.f64.f32 	%fd131, %f72;
	sub.f64 	%fd132, %fd130, %fd131;
	add.s64 	%rd145, %rd138, %rd128;
	ld.global.nc.f32 	%f73, [%rd145];
	cvt.f64.f32 	%fd133, %f73;
	add.s64 	%rd146, %rd139, %rd128;
	ld.global.nc.f32 	%f74, [%rd146];
	cvt.f64.f32 	%fd134, %f74;
	sub.f64 	%fd135, %fd133, %fd134;
	mul.f64 	%fd136, %fd135, %fd135;
	mul.f64 	%fd137, %fd132, %fd132;
	sub.f64 	%fd138, %fd136, %fd137;
	add.f64 	%fd148, %fd127, %fd138;
	div.rn.f64 	%fd139, %fd148, %fd13;
	sqrt.rn.f64 	%fd140, %fd139;
	cvt.rn.f32.f64 	%f75, %fd140;
	add.s64 	%rd147, %rd140, %rd128;
	st.global.f32 	[%rd147], %f73;
	fma.rn.f32 	%f76, %f81, %f75, %f74;
	add.s64 	%rd148, %rd141, %rd128;
	st.global.f32 	[%rd148], %f76;
	mul.f32 	%f77, %f84, %f75;
	sub.f32 	%f78, %f74, %f77;
	add.s64 	%rd149, %rd142, %rd128;
	st.global.f32 	[%rd149], %f78;
	add.s32 	%r110, %r110, 4;
	shl.b32 	%r89, %r59, 2;
	add.s32 	%r112, %r112, %r89;
	add.s32 	%r111, %r111, %r89;
	setp.lt.s32 	%p26, %r110, %r95;
	@%p26 bra 	$L__BB4_33;
$L__BB4_34:
	ret;

}


// ===== COMPILED SASS (sm_100) =====

	.target	sm_100

	.elftype	@"ET_EXEC"


//--------------------- .note.nv.tkinfo           --------------------------
	.section	.note.nv.tkinfo,"",@"SHT_NOTE"
	.sectionflags	@"SHF_NOTE_NV_TKINFO"
	.tkinfo
        /*0018*/ 	.word	0x00000002
        /*0030*/ 	.string	""
        /*0030*/ 	.string	"ptxas"
        /*0030*/ 	.string	"Cuda compilation tools, release 13.0, V13.0.88"
        /*0030*/ 	.string	"Build cuda_13.0.r13.0/compiler.36424714_0"
        /*0030*/ 	.string	"-arch sm_100 -m 64 "



//--------------------- .note.nv.cuinfo           --------------------------
	.section	.note.nv.cuinfo,"",@"SHT_NOTE"
	.sectionflags	@"SHF_NOTE_NV_CUINFO"
        /*0018*/ 	.short	0x0002
        /*001a*/ 	.short	0x0064
        /*001c*/ 	.short	0x0082
	.zero		2


//--------------------- .nv.info                  --------------------------
	.section	.nv.info,"",@"SHT_CUDA_INFO"
	.align	4


	//----- nvinfo : EIATTR_REGCOUNT
	.align		4
        /*0000*/ 	.byte	0x04, 0x2f
        /*0002*/ 	.short	(.L_1 - .L_0)
	.align		4
.L_0:
        /*0004*/ 	.word	index@(mab_batch_from_prefix_sma_f32)
        /*0008*/ 	.word	0x00000038


	//----- nvinfo : EIATTR_FRAME_SIZE
	.align		4
.L_1:
        /*000c*/ 	.byte	0x04, 0x11
        /*000e*/ 	.short	(.L_3 - .L_2)
	.align		4
.L_2:
        /*0010*/ 	.word	index@($__internal_8_$__cuda_sm20_sqrt_rn_f32_slowpath)
        /*0014*/ 	.word	0x00000000


	//----- nvinfo : EIATTR_FRAME_SIZE
	.align		4
.L_3:
        /*0018*/ 	.byte	0x04, 0x11
        /*001a*/ 	.short	(.L_5 - .L_4)
	.align		4
.L_4:
        /*001c*/ 	.word	index@($__internal_7_$__cuda_sm20_rcp_rn_f32_slowpath)
        /*0020*/ 	.word	0x00000000


	//----- nvinfo : EIATTR_FRAME_SIZE
	.align		4
.L_5:
        /*0024*/ 	.byte	0x04, 0x11
        /*0026*/ 	.short	(.L_7 - .L_6)
	.align		4
.L_6:
        /*0028*/ 	.word	index@($__internal_6_$__cuda_sm20_div_rn_f64_full)
        /*002c*/ 	.word	0x00000000


	//----- nvinfo : EIATTR_FRAME_SIZE
	.align		4
.L_7:
        /*0030*/ 	.byte	0x04, 0x11
        /*0032*/ 	.short	(.L_9 - .L_8)
	.align		4
.L_8:
        /*0034*/ 	.word	index@(mab_batch_from_prefix_sma_f32)
        /*0038*/ 	.word	0x00000000


	//----- nvinfo : EIATTR_REGCOUNT
	.align		4
.L_9:
        /*003c*/ 	.byte	0x04, 0x2f
        /*003e*/ 	.short	(.L_11 - .L_10)
	.align		4
.L_10:
        /*0040*/ 	.word	index@(mab_dev_from_ma_f32)
        /*0044*/ 	.word	0x00000028


	//----- nvinfo : EIATTR_FRAME_SIZE
	.align		4
.L_11:
        /*0048*/ 	.byte	0x04, 0x11
        /*004a*/ 	.short	(.L_13 - .L_12)
	.align		4
.L_12:
        /*004c*/ 	.word	index@($__internal_5_$__cuda_sm20_dsqrt_rn_f64_mediumpath_v1)
        /*0050*/ 	.word	0x00000000


	//----- nvinfo : EIATTR_FRAME_SIZE
	.align		4
.L_13:
        /*0054*/ 	.byte	0x04, 0x11
        /*0056*/ 	.short	(.L_15 - .L_14)
	.align		4
.L_14:
        /*0058*/ 	.word	index@($__internal_4_$__cuda_sm20_div_rn_f64_full)
        /*005c*/ 	.word	0x00000000


	//----- nvinfo : EIATTR_FRAME_SIZE
	.align		4
.L_15:
        /*0060*/ 	.byte	0x04, 0x11
        /*0062*/ 	.short	(.L_17 - .L_16)
	.align		4
.L_16:
        /*0064*/ 	.word	index@(mab_dev_from_ma_f32)
        /*0068*/ 	.word	0x00000000


	//----- nvinfo : EIATTR_REGCOUNT
	.align		4
.L_17:
        /*006c*/ 	.byte	0x04, 0x2f
        /*006e*/ 	.short	(.L_19 - .L_18)
	.align		4
.L_18:
        /*0070*/ 	.word	index@(mab_apply_dev_shared_ma_batch_f32)
        /*0074*/ 	.word	0x0000001e


	//----- nvinfo : EIATTR_FRAME_SIZE
	.align		4
.L_19:
        /*0078*/ 	.byte	0x04, 0x11
        /*007a*/ 	.short	(.L_21 - .L_20)
	.align		4
.L_20:
        /*007c*/ 	.word	index@(mab_apply_dev_shared_ma_batch_f32)
        /*0080*/ 	.word	0x00000000


	//----- nvinfo : EIATTR_REGCOUNT
	.align		4
.L_21:
        /*0084*/ 	.byte	0x04, 0x2f
        /*0086*/ 	.short	(.L_23 - .L_22)
	.align		4
.L_22:
        /*0088*/ 	.word	index@(mab_single_row_from_ma_f32)
        /*008c*/ 	.word	0x00000022


	//----- nvinfo : EIATTR_FRAME_SIZE
	.align		4
.L_23:
        /*0090*/ 	.byte	0x04, 0x11
        /*0092*/ 	.short	(.L_25 - .L_24)
	.align		4
.L_24:
        /*0094*/ 	.word	index@($__internal_3_$__cuda_sm20_dsqrt_rn_f64_mediumpath_v1)
        /*0098*/ 	.word	0x00000000


	//----- nvinfo : EIATTR_FRAME_SIZE
	.align		4
.L_25:
        /*009c*/ 	.byte	0x04, 0x11
        /*009e*/ 	.short	(.L_27 - .L_26)
	.align		4
.L_26:
        /*00a0*/ 	.word	index@($__internal_2_$__cuda_sm20_div_rn_f64_full)
        /*00a4*/ 	.word	0x00000000


	//----- nvinfo : EIATTR_FRAME_SIZE
	.align		4
.L_27:
        /*00a8*/ 	.byte	0x04, 0x11
        /*00aa*/ 	.short	(.L_29 - .L_28)
	.align		4
.L_28:
        /*00ac*/ 	.word	index@(mab_single_row_from_ma_f32)
        /*00b0*/ 	.word	0x00000000


	//----- nvinfo : EIATTR_REGCOUNT
	.align		4
.L_29:
        /*00b4*/ 	.byte	0x04, 0x2f
        /*00b6*/ 	.short	(.L_31 - .L_30)
	.align		4
.L_30:
        /*00b8*/ 	.word	index@(mab_many_series_one_param_time_major_f32)
        /*00bc*/ 	.word	0x00000028


	//----- nvinfo : EIATTR_FRAME_SIZE
	.align		4
.L_31:
        /*00c0*/ 	.byte	0x04, 0x11
        /*00c2*/ 	.short	(.L_33 - .L_32)
	.align		4
.L_32:
        /*00c4*/ 	.word	index@($__internal_1_$__cuda_sm20_dsqrt_rn_f64_mediumpath_v1)
        /*00c8*/ 	.word	0x00000000


	//----- nvinfo : EIATTR_FRAME_SIZE
	.align		4
.L_33:
        /*00cc*/ 	.byte	0x04, 0x11
        /*00ce*/ 	.short	(.L_35 - .L_34)
	.align		4
.L_34:
        /*00d0*/ 	.word	index@($__internal_0_$__cuda_sm20_div_rn_f64_full)
        /*00d4*/ 	.word	0x00000000


	//----- nvinfo : EIATTR_FRAME_SIZE
	.align		4
.L_35:
        /*00d8*/ 	.byte	0x04, 0x11
        /*00da*/ 	.short	(.L_37 - .L_36)
	.align		4
.L_36:
        /*00dc*/ 	.word	index@(mab_many_series_one_param_time_major_f32)
        /*00e0*/ 	.word	0x00000000


	//----- nvinfo : EIATTR_MIN_STACK_SIZE
	.align		4
.L_37:
        /*00e4*/ 	.byte	0x04, 0x12
        /*00e6*/ 	.short	(.L_39 - .L_38)
	.align		4
.L_38:
        /*00e8*/ 	.word	index@(mab_many_series_one_param_time_major_f32)
        /*00ec*/ 	.word	0x00000000


	//----- nvinfo : EIATTR_MIN_STACK_SIZE
	.align		4
.L_39:
        /*00f0*/ 	.byte	0x04, 0x12
        /*00f2*/ 	.short	(.L_41 - .L_40)
	.align		4
.L_40:
        /*00f4*/ 	.word	index@(mab_single_row_from_ma_f32)
        /*00f8*/ 	.word	0x00000000


	//----- nvinfo : EIATTR_MIN_STACK_SIZE
	.align		4
.L_41:
        /*00fc*/ 	.byte	0x04, 0x12
        /*00fe*/ 	.short	(.L_43 - .L_42)
	.align		4
.L_42:
        /*0100*/ 	.word	index@(mab_apply_dev_shared_ma_batch_f32)
        /*0104*/ 	.word	0x00000000


	//----- nvinfo : EIATTR_MIN_STACK_SIZE
	.align		4
.L_43:
        /*0108*/ 	.byte	0x04, 0x12
        /*010a*/ 	.short	(.L_45 - .L_44)
	.align		4
.L_44:
        /*010c*/ 	.word	index@(mab_dev_from_ma_f32)
        /*0110*/ 	.word	0x00000000


	//----- nvinfo : EIATTR_MIN_STACK_SIZE
	.align		4
.L_45:
        /*0114*/ 	.byte	0x04, 0x12
        /*0116*/ 	.short	(.L_47 - .L_46)
	.align		4
.L_46:
        /*0118*/ 	.word	index@(mab_batch_from_prefix_sma_f32)
        /*011c*/ 	.word	0x00000000
.L_47:


//--------------------- .nv.compat                --------------------------
	.section	.nv.compat,"",@"SHT_CUDA_COMPAT_INFO"
	.align	4
        /*0000*/ 	.byte	0x02, 0x09, 0x00, 0x00, 0x02, 0x02, 0x01, 0x00, 0x02, 0x05, 0x05, 0x00, 0x03, 0x07, 0x01, 0x01
        /*0010*/ 	.byte	0x02, 0x03, 0x00, 0x00, 0x02, 0x06, 0x01, 0x00, 0x04, 0x0b, 0x08, 0x00, 0x01, 0x00, 0x00, 0x00
        /*0020*/ 	.byte	0x00, 0x00, 0x00, 0x00


//--------------------- .nv.info.mab_many_series_one_param_time_major_f32 --------------------------
	.section	.nv.info.mab_many_series_one_param_time_major_f32,"",@"SHT_CUDA_INFO"
	.sectionflags	@""
	.align	4


	//----- nvinfo : EIATTR_CUDA_API_VERSION
	.align		4
        /*0000*/ 	.byte	0x04, 0x37
        /*0002*/ 	.short	(.L_49 - .L_48)
.L_48:
        /*0004*/ 	.word	0x00000082


	//----- nvinfo : EIATTR_KPARAM_INFO
	.align		4
.L_49:
        /*0008*/ 	.byte	0x04, 0x17
        /*000a*/ 	.short	(.L_51 - .L_50)
.L_50:
        /*000c*/ 	.word	0x00000000
        /*0010*/ 	.short	0x000b
        /*0012*/ 	.short	0x0040
        /*0014*/ 	.byte	0x00, 0xf5, 0x21, 0x00


	//----- nvinfo : EIATTR_KPARAM_INFO
	.align		4
.L_51:
        /*0018*/ 	.byte	0x04, 0x17
        /*001a*/ 	.short	(.L_53 - .L_52)
.L_52:
        /*001c*/ 	.word	0x00000000
        /*0020*/ 	.short	0x000a
        /*0022*/ 	.short	0x0038
        /*0024*/ 	.byte	0x00, 0xf5, 0x21, 0x00


	//----- nvinfo : EIATTR_KPARAM_INFO
	.align		4
.L_53:
        /*0028*/ 	.byte	0x04, 0x17
        /*002a*/ 	.short	(.L_55 - .L_54)
.L_54:
        /*002c*/ 	.word	0x00000000
        /*0030*/ 	.short	0x0009
        /*0032*/ 	.short	0x0030
        /*0034*/ 	.byte	0x00, 0xf5, 0x21, 0x00


	//----- nvinfo : EIATTR_KPARAM_INFO
	.align		4
.L_55:
        /*0038*/ 	.byte	0x04, 0x17
        /*003a*/ 	.short	(.L_57 - .L_56)
.L_56:
        /*003c*/ 	.word	0x00000000
        /*0040*/ 	.short	0x0008
        /*0042*/ 	.short	0x002c
        /*0044*/ 	.byte	0x00, 0xf0, 0x11, 0x00


	//----- nvinfo : EIATTR_KPARAM_INFO
	.align		4
.L_57:
        /*0048*/ 	.byte	0x04, 0x17
        /*004a*/ 	.short	(.L_59 - .L_58)
.L_58:
        /*004c*/ 	.word	0x00000000
        /*0050*/ 	.short	0x0007
        /*0052*/ 	.short	0x0028
        /*0054*/ 	.byte	0x00, 0xf0, 0x11, 0x00


	//----- nvinfo : EIATTR_KPARAM_INFO
	.align		4
.L_59:
        /*0058*/ 	.byte	0x04, 0x17
        /*005a*/ 	.short	(.L_61 - .L_60)
.L_60:
        /*005c*/ 	.word	0x00000000
        /*0060*/ 	.short	0x0006
        /*0062*/ 	.short	0x0024
        /*0064*/ 	.byte	0x00, 0xf0, 0x11, 0x00


	//----- nvinfo : EIATTR_KPARAM_INFO
	.align		4
.L_61:
        /*0068*/ 	.byte	0x04, 0x17
        /*006a*/ 	.short	(.L_63 - .L_62)
.L_62:
        /*006c*/ 	.word	0x00000000
        /*0070*/ 	.short	0x0005
        /*0072*/ 	.short	0x0020
        /*0074*/ 	.byte	0x00, 0xf0, 0x11, 0x00


	//----- nvinfo : EIATTR_KPARAM_INFO
	.align		4
.L_63:
        /*0078*/ 	.byte	0x04, 0x17
        /*007a*/ 	.short	(.L_65 - .L_64)
.L_64:
        /*007c*/ 	.word	0x00000000
        /*0080*/ 	.short	0x0004
        /*0082*/ 	.short	0x001c
        /*0084*/ 	.byte	0x00, 0xf0, 0x11, 0x00


	//----- nvinfo : EIATTR_KPARAM_INFO
	.align		4
.L_65:
        /*0088*/ 	.byte	0x04, 0x17
        /*008a*/ 	.short	(.L_67 - .L_66)
.L_66:
        /*008c*/ 	.word	0x00000000
        /*0090*/ 	.short	0x0003
        /*0092*/ 	.short	0x0018
        /*0094*/ 	.byte	0x00, 0xf0, 0x11, 0x00


	//----- nvinfo : EIATTR_KPARAM_INFO
	.align		4
.L_67:
        /*0098*/ 	.byte	0x04, 0x17
        /*009a*/ 	.short	(.L_69 - .L_68)
.L_68:
        /*009c*/ 	.word	0x00000000
        /*00a0*/ 	.short	0x0002
        /*00a2*/ 	.short	0x0010
        /*00a4*/ 	.byte	0x00, 0xf5, 0x21, 0x00


	//----- nvinfo : EIATTR_KPARAM_INFO
	.align		4
.L_69:
        /*00a8*/ 	.byte	0x04, 0x17
        /*00aa*/ 	.short	(.L_71 - .L_70)
.L_70:
        /*00ac*/ 	.word	0x00000000
        /*00b0*/ 	.short	0x0001
        /*00b2*/ 	.short	0x0008
        /*00b4*/ 	.byte	0x00, 0xf5, 0x21, 0x00


	//----- nvinfo : EIATTR_KPARAM_INFO
	.align		4
.L_71:
        /*00b8*/ 	.byte	0x04, 0x17
        /*00ba*/ 	.short	(.L_73 - .L_72)
.L_72:
        /*00bc*/ 	.word	0x00000000
        /*00c0*/ 	.short	0x0000
        /*00c2*/ 	.short	0x0000
        /*00c4*/ 	.byte	0x00, 0xf5, 0x21, 0x00


	//----- nvinfo : EIATTR_SPARSE_MMA_MASK
	.align		4
.L_73:
        /*00c8*/ 	.byte	0x03, 0x50
        /*00ca*/ 	.short	0x0000


	//----- nvinfo : EIATTR_MAXREG_COUNT
	.align		4
        /*00cc*/ 	.byte	0x03, 0x1b
        /*00ce*/ 	.short	0x00ff


	//----- nvinfo : EIATTR_MERCURY_ISA_VERSION
	.align		4
        /*00d0*/ 	.byte	0x03, 0x5f
        /*00d2*/ 	.short	0x0101


	//----- nvinfo : EIATTR_VRC_CTA_INIT_COUNT
	.align		4
        /*00d4*/ 	.byte	0x02, 0x4a
	.zero		1
	.zero		1


	//----- nvinfo : EIATTR_EXIT_INSTR_OFFSETS
	.align		4
        /*00d8*/ 	.byte	0x04, 0x1c
        /*00da*/ 	.short	(.L_75 - .L_74)


	//   ....[0]....
.L_74:
        /*00dc*/ 	.word	0x00000040


	//   ....[1]....
        /*00e0*/ 	.word	0x000000d0


	//   ....[2]....
        /*00e4*/ 	.word	0x000009d0


	//   ....[3]....
        /*00e8*/ 	.word	0x00001820


	//   ....[4]....
        /*00ec*/ 	.word	0x00001e20


	//   ....[5]....
        /*00f0*/ 	.word	0x00003560


	//----- nvinfo : EIATTR_CRS_STACK_SIZE
	.align		4
.L_75:
        /*00f4*/ 	.byte	0x04, 0x1e
        /*00f6*/ 	.short	(.L_77 - .L_76)
.L_76:
        /*00f8*/ 	.word	0x00000000


	//----- nvinfo : EIATTR_CBANK_PARAM_SIZE
	.align		4
.L_77:
        /*00fc*/ 	.byte	0x03, 0x19
        /*00fe*/ 	.short	0x0048


	//----- nvinfo : EIATTR_PARAM_CBANK
	.align		4
        /*0100*/ 	.byte	0x04, 0x0a
        /*0102*/ 	.short	(.L_79 - .L_78)
	.align		4
.L_78:
        /*0104*/ 	.word	index@(.nv.constant0.mab_many_series_one_param_time_major_f32)
        /*0108*/ 	.short	0x0380
        /*010a*/ 	.short	0x0048


	//----- nvinfo : EIATTR_SW_WAR
	.align		4
.L_79:
        /*010c*/ 	.byte	0x04, 0x36
        /*010e*/ 	.short	(.L_81 - .L_80)
.L_80:
        /*0110*/ 	.word	0x00000008
.L_81:


//--------------------- .nv.info.mab_single_row_from_ma_f32 --------------------------
	.section	.nv.info.mab_single_row_from_ma_f32,"",@"SHT_CUDA_INFO"
	.sectionflags	@""
	.align	4


	//----- nvinfo : EIATTR_CUDA_API_VERSION
	.align		4
        /*0000*/ 	.byte	0x04, 0x37
        /*0002*/ 	.short	(.L_83 - .L_82)
.L_82:
        /*0004*/ 	.word	0x00000082


	//----- nvinfo : EIATTR_KPARAM_INFO
	.align		4
.L_83:
        /*0008*/ 	.byte	0x04, 0x17
        /*000a*/ 	.short	(.L_85 - .L_84)
.L_84:
        /*000c*/ 	.word	0x00000000
        /*0010*/ 	.short	0x000a
        /*0012*/ 	.short	0x0038
        /*0014*/ 	.byte	0x00, 0xf5, 0x21, 0x00


	//----- nvinfo : EIATTR_KPARAM_INFO
	.align		4
.L_85:
        /*0018*/ 	.byte	0x04, 0x17
        /*001a*/ 	.short	(.L_87 - .L_86)
.L_86:
        /*001c*/ 	.word	0x00000000
        /*0020*/ 	.short	0x0009
        /*0022*/ 	.short	0x0030
        /*0024*/ 	.byte	0x00, 0xf5, 0x21, 0x00


	//----- nvinfo : EIATTR_KPARAM_INFO
	.align		4
.L_87:
        /*0028*/ 	.byte	0x04, 0x17
        /*002a*/ 	.short	(.L_89 - .L_88)
.L_88:
        /*002c*/ 	.word	0x00000000
        /*0030*/ 	.short	0x0008
        /*0032*/ 	.short	0x0028
        /*0034*/ 	.byte	0x00, 0xf5, 0x21, 0x00


	//----- nvinfo : EIATTR_KPARAM_INFO
	.align		4
.L_89:
        /*0038*/ 	.byte	0x04, 0x17
        /*003a*/ 	.short	(.L_91 - .L_90)
.L_90:
        /*003c*/ 	.word	0x00000000
        /*0040*/ 	.short	0x0007
        /*0042*/ 	.short	0x0024
        /*0044*/ 	.byte	0x00, 0xf0, 0x11, 0x00


	//----- nvinfo : EIATTR_KPARAM_INFO
	.align		4
.L_91:
        /*0048*/ 	.byte	0x04, 0x17
        /*004a*/ 	.short	(.L_93 - .L_92)
.L_92:
        /*004c*/ 	.word	0x00000000
        /*0050*/ 	.short	0x0006
        /*0052*/ 	.short	0x0020
        /*0054*/ 	.byte	0x00, 0xf0, 0x11, 0x00


	//----- nvinfo : EIATTR_KPARAM_INFO
	.align		4
.L_93:
        /*0058*/ 	.byte	0x04, 0x17
        /*005a*/ 	.short	(.L_95 - .L_94)
.L_94:
        /*005c*/ 	.word	0x00000000
        /*0060*/ 	.short	0x0005
        /*0062*/ 	.short	0x001c
        /*0064*/ 	.byte	0x00, 0xf0, 0x11, 0x00


	//----- nvinfo : EIATTR_KPARAM_INFO
	.align		4
.L_95:
        /*0068*/ 	.byte	0x04, 0x17
        /*006a*/ 	.short	(.L_97 - .L_96)
.L_96:
        /*006c*/ 	.word	0x00000000
        /*0070*/ 	.short	0x0004
        /*0072*/ 	.short	0x0018
        /*0074*/ 	.byte	0x00, 0xf0, 0x11, 0x00


	//----- nvinfo : EIATTR_KPARAM_INFO
	.align		4
.L_97:
        /*0078*/ 	.byte	0x04, 0x17
        /*007a*/ 	.short	(.L_99 - .L_98)
.L_98:
        /*007c*/ 	.word	0x00000000
        /*0080*/ 	.short	0x0003
        /*0082*/ 	.short	0x0014
        /*0084*/ 	.byte	0x00, 0xf0, 0x11, 0x00


	//----- nvinfo : EIATTR_KPARAM_INFO
	.align		4
.L_99:
        /*0088*/ 	.byte	0x04, 0x17
        /*008a*/ 	.short	(.L_101 - .L_100)
.L_100:
        /*008c*/ 	.word	0x00000000
        /*0090*/ 	.short	0x0002
        /*0092*/ 	.short	0x0010
        /*0094*/ 	.byte	0x00, 0xf0, 0x11, 0x00


	//----- nvinfo : EIATTR_KPARAM_INFO
	.align		4
.L_101:
        /*0098*/ 	.byte	0x04, 0x17
        /*009a*/ 	.short	(.L_103 - .L_102)
.L_102:
        /*009c*/ 	.word	0x00000000
        /*00a0*/ 	.short	0x0001
        /*00a2*/ 	.short	0x0008
        /*00a4*/ 	.byte	0x00, 0xf5, 0x21, 0x00


	//----- nvinfo : EIATTR_KPARAM_INFO
	.align		4
.L_103:
        /*00a8*/ 	.byte	0x04, 0x17
        /*00aa*/ 	.short	(.L_105 - .L_104)
.L_104:
        /*00ac*/ 	.word	0x00000000
        /*00b0*/ 	.short	0x0000
        /*00b2*/ 	.short	0x0000
        /*00b4*/ 	.byte	0x00, 0xf5, 0x21, 0x00


	//----- nvinfo : EIATTR_SPARSE_MMA_MASK
	.align		4
.L_105:
        /*00b8*/ 	.byte	0x03, 0x50
        /*00ba*/ 	.short	0x0000


	//----- nvinfo : EIATTR_MAXREG_COUNT
	.align		4
        /*00bc*/ 	.byte	0x03, 0x1b
        /*00be*/ 	.short	0x00ff


	//----- nvinfo : EIATTR_MERCURY_ISA_VERSION
	.align		4
        /*00c0*/ 	.byte	0x03, 0x5f
        /*00c2*/ 	.short	0x0101


	//----- nvinfo : EIATTR_VRC_CTA_INIT_COUNT
	.align		4
        /*00c4*/ 	.byte	0x02, 0x4a
	.zero		1
	.zero		1


	//----- nvinfo : EIATTR_EXIT_INSTR_OFFSETS
	.align		4
        /*00c8*/ 	.byte	0x04, 0x1c
        /*00ca*/ 	.short	(.L_107 - .L_106)


	//   ....[0]....
.L_106:
        /*00cc*/ 	.word	0x00000040


	//   ....[1]....
        /*00d0*/ 	.word	0x00000850


	//   ....[2]....
        /*00d4*/ 	.word	0x000017a0


	//   ....[3]....
        /*00d8*/ 	.word	0x00001e70


	//   ....[4]....
        /*00dc*/ 	.word	0x00003300


	//----- nvinfo : EIATTR_CRS_STACK_SIZE
	.align		4
.L_107:
        /*00e0*/ 	.byte	0x04, 0x1e
        /*00e2*/ 	.short	(.L_109 - .L_108)
.L_108:
        /*00e4*/ 	.word	0x00000000


	//----- nvinfo : EIATTR_CBANK_PARAM_SIZE
	.align		4
.L_109:
        /*00e8*/ 	.byte	0x03, 0x19
        /*00ea*/ 	.short	0x0040


	//----- nvinfo : EIATTR_PARAM_CBANK
	.align		4
        /*00ec*/ 	.byte	0x04, 0x0a
        /*00ee*/ 	.short	(.L_111 - .L_110)
	.align		4
.L_110:
        /*00f0*/ 	.word	index@(.nv.constant0.mab_single_row_from_ma_f32)
        /*00f4*/ 	.short	0x0380
        /*00f6*/ 	.short	0x0040


	//----- nvinfo : EIATTR_SW_WAR
	.align		4
.L_111:
        /*00f8*/ 	.byte	0x04, 0x36
        /*00fa*/ 	.short	(.L_113 - .L_112)
.L_112:
        /*00fc*/ 	.word	0x00000008
.L_113:


//--------------------- .nv.info.mab_apply_dev_shared_ma_batch_f32 --------------------------
	.section	.nv.info.mab_apply_dev_shared_ma_batch_f32,"",@"SHT_CUDA_INFO"
	.sectionflags	@""
	.align	4


	//----- nvinfo : EIATTR_CUDA_API_VERSION
	.align		4
        /*0000*/ 	.byte	0x04, 0x37
        /*0002*/ 	.short	(.L_115 - .L_114)
.L_114:
        /*0004*/ 	.word	0x00000082


	//----- nvinfo : EIATTR_KPARAM_INFO
	.align		4
.L_115:
        /*0008*/ 	.byte	0x04, 0x17
        /*000a*/ 	.short	(.L_117 - .L_116)
.L_116:
        /*000c*/ 	.word	0x00000000
        /*0010*/ 	.short	0x000c
        /*0012*/ 	.short	0x0050
        /*0014*/ 	.byte	0x00, 0xf5, 0x21, 0x00


	//----- nvinfo : EIATTR_KPARAM_INFO
	.align		4
.L_117:
        /*0018*/ 	.byte	0x04, 0x17
        /*001a*/ 	.short	(.L_119 - .L_118)
.L_118:
        /*001c*/ 	.word	0x00000000
        /*0020*/ 	.short	0x000b
        /*0022*/ 	.short	0x0048
        /*0024*/ 	.byte	0x00, 0xf5, 0x21, 0x00


	//----- nvinfo : EIATTR_KPARAM_INFO
	.align		4
.L_119:
        /*0028*/ 	.byte	0x04, 0x17
        /*002a*/ 	.short	(.L_121 - .L_120)
.L_120:
        /*002c*/ 	.word	0x00000000
        /*0030*/ 	.short	0x000a
        /*0032*/ 	.short	0x0040
        /*0034*/ 	.byte	0x00, 0xf5, 0x21, 0x00


	//----- nvinfo : EIATTR_KPARAM_INFO
	.align		4
.L_121:
        /*0038*/ 	.byte	0x04, 0x17
        /*003a*/ 	.short	(.L_123 - .L_122)
.L_122:
        /*003c*/ 	.word	0x00000000
        /*0040*/ 	.short	0x0009
        /*0042*/ 	.short	0x0038
        /*0044*/ 	.byte	0x00, 0xf0, 0x11, 0x00


	//----- nvinfo : EIATTR_KPARAM_INFO
	.align		4
.L_123:
        /*0048*/ 	.byte	0x04, 0x17
        /*004a*/ 	.short	(.L_125 - .L_124)
.L_124:
        /*004c*/ 	.word	0x00000000
        /*0050*/ 	.short	0x0008
        /*0052*/ 	.short	0x0030
        /*0054*/ 	.byte	0x00, 0xf5, 0x21, 0x00


	//----- nvinfo : EIATTR_KPARAM_INFO
	.align		4
.L_125:
        /*0058*/ 	.byte	0x04, 0x17
        /*005a*/ 	.short	(.L_127 - .L_126)
.L_126:
        /*005c*/ 	.word	0x00000000
        /*0060*/ 	.short	0x0007
        /*0062*/ 	.short	0x0028
        /*0064*/ 	.byte	0x00, 0xf5, 0x21, 0x00


	//----- nvinfo : EIATTR_KPARAM_INFO
	.align		4
.L_127:
        /*0068*/ 	.byte	0x04, 0x17
        /*006a*/ 	.short	(.L_129 - .L_128)
.L_128:
        /*006c*/ 	.word	0x00000000
        /*0070*/ 	.short	0x0006
        /*0072*/ 	.short	0x0024
        /*0074*/ 	.byte	0x00, 0xf0, 0x11, 0x00


	//----- nvinfo : EIATTR_KPARAM_INFO
	.align		4
.L_129:
        /*0078*/ 	.byte	0x04, 0x17
        /*007a*/ 	.short	(.L_131 - .L_130)
.L_130:
        /*007c*/ 	.word	0x00000000
        /*0080*/ 	.short	0x0005
        /*0082*/ 	.short	0x0020
        /*0084*/ 	.byte	0x00, 0xf0, 0x11, 0x00


	//----- nvinfo : EIATTR_KPARAM_INFO
	.align		4
.L_131:
        /*0088*/ 	.byte	0x04, 0x17
        /*008a*/ 	.short	(.L_133 - .L_132)
.L_132:
        /*008c*/ 	.word	0x00000000
        /*0090*/ 	.short	0x0004
        /*0092*/ 	.short	0x001c
        /*0094*/ 	.byte	0x00, 0xf0, 0x11, 0x00


	//----- nvinfo : EIATTR_KPARAM_INFO
	.align		4
.L_133:
        /*0098*/ 	.byte	0x04, 0x17
        /*009a*/ 	.short	(.L_135 - .L_134)
.L_134:
        /*009c*/ 	.word	0x00000000
        /*00a0*/ 	.short	0x0003
        /*00a2*/ 	.short	0x0018
        /*00a4*/ 	.byte	0x00, 0xf0, 0x11, 0x00


	//----- nvinfo : EIATTR_KPARAM_INFO
	.align		4
.L_135:
        /*00a8*/ 	.byte	0x04, 0x17
        /*00aa*/ 	.short	(.L_137 - .L_136)
.L_136:
        /*00ac*/ 	.word	0x00000000
        /*00b0*/ 	.short	0x0002
        /*00b2*/ 	.short	0x0010
        /*00b4*/ 	.byte	0x00, 0xf5, 0x21, 0x00


	//----- nvinfo : EIATTR_KPARAM_INFO
	.align		4
.L_137:
        /*00b8*/ 	.byte	0x04, 0x17
        /*00ba*/ 	.short	(.L_139 - .L_138)
.L_138:
        /*00bc*/ 	.word	0x00000000
        /*00c0*/ 	.short	0x0001
        /*00c2*/ 	.short	0x0008
        /*00c4*/ 	.byte	0x00, 0xf5, 0x21, 0x00


	//----- nvinfo : EIATTR_KPARAM_INFO
	.align		4
.L_139:
        /*00c8*/ 	.byte	0x04, 0x17
        /*00ca*/ 	.short	(.L_141 - .L_140)
.L_140:
        /*00cc*/ 	.word	0x00000000
        /*00d0*/ 	.short	0x0000
        /*00d2*/ 	.short	0x0000
        /*00d4*/ 	.byte	0x00, 0xf5, 0x21, 0x00


	//----- nvinfo : EIATTR_SPARSE_MMA_MASK
	.align		4
.L_141:
        /*00d8*/ 	.byte	0x03, 0x50
        /*00da*/ 	.short	0x0000


	//----- nvinfo : EIATTR_MAXREG_COUNT
	.align		4
        /*00dc*/ 	.byte	0x03, 0x1b
        /*00de*/ 	.short	0x00ff


	//----- nvinfo : EIATTR_MERCURY_ISA_VERSION
	.align		4
        /*00e0*/ 	.byte	0x03, 0x5f
        /*00e2*/ 	.short	0x0101


	//----- nvinfo : EIATTR_VRC_CTA_INIT_COUNT
	.align		4
        /*00e4*/ 	.byte	0x02, 0x4a
	.zero		1
	.zero		1


	//----- nvinfo : EIATTR_EXIT_INSTR_OFFSETS
	.align		4
        /*00e8*/ 	.byte	0x04, 0x1c
        /*00ea*/ 	.short	(.L_143 - .L_142)


	//   ....[0]....
.L_142:
        /*00ec*/ 	.word	0x00000040


	//   ....[1]....
        /*00f0*/ 	.word	0x000000b0


	//   ....[2]....
        /*00f4*/ 	.word	0x00000390


	//----- nvinfo : EIATTR_CRS_STACK_SIZE
	.align		4
.L_143:
        /*00f8*/ 	.byte	0x04, 0x1e
        /*00fa*/ 	.short	(.L_145 - .L_144)
.L_144:
        /*00fc*/ 	.word	0x00000000


	//----- nvinfo : EIATTR_CBANK_PARAM_SIZE
	.align		4
.L_145:
        /*0100*/ 	.byte	0x03, 0x19
        /*0102*/ 	.short	0x0058


	//----- nvinfo : EIATTR_PARAM_CBANK
	.align		4
        /*0104*/ 	.byte	0x04, 0x0a
        /*0106*/ 	.short	(.L_147 - .L_146)
	.align		4
.L_146:
        /*0108*/ 	.word	index@(.nv.constant0.mab_apply_dev_shared_ma_batch_f32)
        /*010c*/ 	.short	0x0380
        /*010e*/ 	.short	0x0058


	//----- nvinfo : EIATTR_SW_WAR
	.align		4
.L_147:
        /*0110*/ 	.byte	0x04, 0x36
        /*0112*/ 	.short	(.L_149 - .L_148)
.L_148:
        /*0114*/ 	.word	0x00000008
.L_149:


//--------------------- .nv.info.mab_dev_from_ma_f32 --------------------------
	.section	.nv.info.mab_dev_from_ma_f32,"",@"SHT_CUDA_INFO"
	.sectionflags	@""
	.align	4


	//----- nvinfo : EIATTR_CUDA_API_VERSION
	.align		4
        /*0000*/ 	.byte	0x04, 0x37
        /*0002*/ 	.short	(.L_151 - .L_150)
.L_150:
        /*0004*/ 	.word	0x00000082


	//----- nvinfo : EIATTR_KPARAM_INFO
	.align		4
.L_151:
        /*0008*/ 	.byte	0x04, 0x17
        /*000a*/ 	.short	(.L_153 - .L_152)
.L_152:
        /*000c*/ 	.word	0x00000000
        /*0010*/ 	.short	0x0005
        /*0012*/ 	.short	0x0020
        /*0014*/ 	.byte	0x00, 0xf5, 0x21, 0x00


	//----- nvinfo : EIATTR_KPARAM_INFO
	.align		4
.L_153:
        /*0018*/ 	.byte	0x04, 0x17
        /*001a*/ 	.short	(.L_155 - .L_154)
.L_154:
        /*001c*/ 	.word	0x00000000
        /*0020*/ 	.short	0x0004
        /*0022*/ 	.short	0x0018
        /*0024*/ 	.byte	0x00, 0xf0, 0x11, 0x00


	//----- nvinfo : EIATTR_KPARAM_INFO
	.align		4
.L_155:
        /*0028*/ 	.byte	0x04, 0x17
        /*002a*/ 	.short	(.L_157 - .L_156)
.L_156:
        /*002c*/ 	.word	0x00000000
        /*0030*/ 	.short	0x0003
        /*0032*/ 	.short	0x0014
        /*0034*/ 	.byte	0x00, 0xf0, 0x11, 0x00


	//----- nvinfo : EIATTR_KPARAM_INFO
	.align		4
.L_157:
        /*0038*/ 	.byte	0x04, 0x17
        /*003a*/ 	.short	(.L_159 - .L_158)
.L_158:
        /*003c*/ 	.word	0x00000000
        /*0040*/ 	.short	0x0002
        /*0042*/ 	.short	0x0010
        /*0044*/ 	.byte	0x00, 0xf0, 0x11, 0x00


	//----- nvinfo : EIATTR_KPARAM_INFO
	.align		4
.L_159:
        /*0048*/ 	.byte	0x04, 0x17
        /*004a*/ 	.short	(.L_161 - .L_160)
.L_160:
        /*004c*/ 	.word	0x00000000
        /*0050*/ 	.short	0x0001
        /*0052*/ 	.short	0x0008
        /*0054*/ 	.byte	0x00, 0xf5, 0x21, 0x00


	//----- nvinfo : EIATTR_KPARAM_INFO
	.align		4
.L_161:
        /*0058*/ 	.byte	0x04, 0x17
        /*005a*/ 	.short	(.L_163 - .L_162)
.L_162:
        /*005c*/ 	.word	0x00000000
        /*0060*/ 	.short	0x0000
        /*0062*/ 	.short	0x0000
        /*0064*/ 	.byte	0x00, 0xf5, 0x21, 0x00


	//----- nvinfo : EIATTR_SPARSE_MMA_MASK
	.align		4
.L_163:
        /*0068*/ 	.byte	0x03, 0x50
        /*006a*/ 	.short	0x0000


	//----- nvinfo : EIATTR_MAXREG_COUNT
	.align		4
        /*006c*/ 	.byte	0x03, 0x1b
        /*006e*/ 	.short	0x00ff


	//----- nvinfo : EIATTR_MERCURY_ISA_VERSION
	.align		4
        /*0070*/ 	.byte	0x03, 0x5f
        /*0072*/ 	.short	0x0101


	//----- nvinfo : EIATTR_VRC_CTA_INIT_COUNT
	.align		4
        /*0074*/ 	.byte	0x02, 0x4a
	.zero		1
	.zero		1


	//----- nvinfo : EIATTR_EXIT_INSTR_OFFSETS
	.align		4
        /*0078*/ 	.byte	0x04, 0x1c
        /*007a*/ 	.short	(.L_165 - .L_164)


	//   ....[0]....
.L_164:
        /*007c*/ 	.word	0x00000040


	//   ....[1]....
        /*0080*/ 	.word	0x00000090


	//   ....[2]....
        /*0084*/ 	.word	0x00000620


	//   ....[3]....
        /*0088*/ 	.word	0x00001270


	//   ....[4]....
        /*008c*/ 	.word	0x000025f0


	//   ....[5]....
        /*0090*/ 	.word	0x00002ed0


	//   ....[6]....
        /*0094*/ 	.word	0x00003340


	//----- nvinfo : EIATTR_CRS_STACK_SIZE
	.align		4
.L_165:
        /*0098*/ 	.byte	0x04, 0x1e
        /*009a*/ 	.short	(.L_167 - .L_166)
.L_166:
        /*009c*/ 	.word	0x00000000


	//----- nvinfo : EIATTR_CBANK_PARAM_SIZE
	.align		4
.L_167:
        /*00a0*/ 	.byte	0x03, 0x19
        /*00a2*/ 	.short	0x0028


	//----- nvinfo : EIATTR_PARAM_CBANK
	.align		4
        /*00a4*/ 	.byte	0x04, 0x0a
        /*00a6*/ 	.short	(.L_169 - .L_168)
	.align		4
.L_168:
        /*00a8*/ 	.word	index@(.nv.constant0.mab_dev_from_ma_f32)
        /*00ac*/ 	.short	0x0380
        /*00ae*/ 	.short	0x0028


	//----- nvinfo : EIATTR_SW_WAR
	.align		4
.L_169:
        /*00b0*/ 	.byte	0x04, 0x36
        /*00b2*/ 	.short	(.L_171 - .L_170)
.L_170:
        /*00b4*/ 	.word	0x00000008
.L_171:


//--------------------- .nv.info.mab_batch_from_prefix_sma_f32 --------------------------
	.section	.nv.info.mab_batch_from_prefix_sma_f32,"",@"SHT_CUDA_INFO"
	.sectionflags	@""
	.align	4


	//----- nvinfo : EIATTR_CUDA_API_VERSION
	.align		4
        /*0000*/ 	.byte	0x04, 0x37
        /*0002*/ 	.short	(.L_173 - .L_172)
.L_172:
        /*0004*/ 	.word	0x00000082


	//----- nvinfo : EIATTR_KPARAM_INFO
	.align		4
.L_173:
        /*0008*/ 	.byte	0x04, 0x17
        /*000a*/ 	.short	(.L_175 - .L_174)
.L_174:
        /*000c*/ 	.word	0x00000000
        /*0010*/ 	.short	0x000b
        /*0012*/ 	.short	0x0050
        /*0014*/ 	.byte	0x00, 0xf5, 0x21, 0x00


	//----- nvinfo : EIATTR_KPARAM_INFO
	.align		4
.L_175:
        /*0018*/ 	.byte	0x04, 0x17
        /*001a*/ 	.short	(.L_177 - .L_176)
.L_176:
        /*001c*/ 	.word	0x00000000
        /*0020*/ 	.short	0x000a
        /*0022*/ 	.short	0x0048
        /*0024*/ 	.byte	0x00, 0xf5, 0x21, 0x00


	//----- nvinfo : EIATTR_KPARAM_INFO
	.align		4
.L_177:
        /*0028*/ 	.byte	0x04, 0x17
        /*002a*/ 	.short	(.L_179 - .L_178)
.L_178:
        /*002c*/ 	.word	0x00000000
        /*0030*/ 	.short	0x0009
        /*0032*/ 	.short	0x0040
        /*0034*/ 	.byte	0x00, 0xf5, 0x21, 0x00


	//----- nvinfo : EIATTR_KPARAM_INFO
	.align		4
.L_179:
        /*0038*/ 	.byte	0x04, 0x17
        /*003a*/ 	.short	(.L_181 - .L_180)
.L_180:
        /*003c*/ 	.word	0x00000000
        /*0040*/ 	.short	0x0008
        /*0042*/ 	.short	0x0038
        /*0044*/ 	.byte	0x00, 0xf0, 0x11, 0x00


	//----- nvinfo : EIATTR_KPARAM_INFO
	.align		4
.L_181:
        /*0048*/ 	.byte	0x04, 0x17
        /*004a*/ 	.short	(.L_183 - .L_182)
.L_182:
        /*004c*/ 	.word	0x00000000
        /*0050*/ 	.short	0x0007
        /*0052*/ 	.short	0x0034
        /*0054*/ 	.byte	0x00, 0xf0, 0x11, 0x00


	//----- nvinfo : EIATTR_KPARAM_INFO
	.align		4
.L_183:
        /*0058*/ 	.byte	0x04, 0x17
        /*005a*/ 	.short	(.L_185 - .L_184)
.L_184:
        /*005c*/ 	.word	0x00000000
        /*0060*/ 	.short	0x0006
        /*0062*/ 	.short	0x0030
        /*0064*/ 	.byte	0x00, 0xf0, 0x11, 0x00


	//----- nvinfo : EIATTR_KPARAM_INFO
	.align		4
.L_185:
        /*0068*/ 	.byte	0x04, 0x17
        /*006a*/ 	.short	(.L_187 - .L_186)
.L_186:
        /*006c*/ 	.word	0x00000000
        /*0070*/ 	.short	0x0005
        /*0072*/ 	.short	0x0028
        /*0074*/ 	.byte	0x00, 0xf5, 0x21, 0x00


	//----- nvinfo : EIATTR_KPARAM_INFO
	.align		4
.L_187:
        /*0078*/ 	.byte	0x04, 0x17
        /*007a*/ 	.short	(.L_189 - .L_188)
.L_188:
        /*007c*/ 	.word	0x00000000
        /*0080*/ 	.short	0x0004
        /*0082*/ 	.short	0x0020
        /*0084*/ 	.byte	0x00, 0xf5, 0x21, 0x00


	//----- nvinfo : EIATTR_KPARAM_INFO
	.align		4
.L_189:
        /*0088*/ 	.byte	0x04, 0x17
        /*008a*/ 	.short	(.L_191 - .L_190)
.L_190:
        /*008c*/ 	.word	0x00000000
        /*0090*/ 	.short	0x0003
        /*0092*/ 	.short	0x0018
        /*0094*/ 	.byte	0x00, 0xf5, 0x21, 0x00


	//----- nvinfo : EIATTR_KPARAM_INFO
	.align		4
.L_191:
        /*0098*/ 	.byte	0x04, 0x17
        /*009a*/ 	.short	(.L_193 - .L_192)
.L_192:
        /*009c*/ 	.word	0x00000000
        /*00a0*/ 	.short	0x0002
        /*00a2*/ 	.short	0x0010
        /*00a4*/ 	.byte	0x00, 0xf5, 0x21, 0x00


	//----- nvinfo : EIATTR_KPARAM_INFO
	.align		4
.L_193:
        /*00a8*/ 	.byte	0x04, 0x17
        /*00aa*/ 	.short	(.L_195 - .L_194)
.L_194:
        /*00ac*/ 	.word	0x00000000
        /*00b0*/ 	.short	0x0001
        /*00b2*/ 	.short	0x0008
        /*00b4*/ 	.byte	0x00, 0xf5, 0x21, 0x00


	//----- nvinfo : EIATTR_KPARAM_INFO
	.align		4
.L_195:
        /*00b8*/ 	.byte	0x04, 0x17
        /*00ba*/ 	.short	(.L_197 - .L_196)
.L_196:
        /*00bc*/ 	.word	0x00000000
        /*00c0*/ 	.short	0x0000
        /*00c2*/ 	.short	0x0000
        /*00c4*/ 	.byte	0x00, 0xf5, 0x21, 0x00


	//----- nvinfo : EIATTR_SPARSE_MMA_MASK
	.align		4
.L_197:
        /*00c8*/ 	.byte	0x03, 0x50
        /*00ca*/ 	.short	0x0000


	//----- nvinfo : EIATTR_MAXREG_COUNT
	.align		4
        /*00cc*/ 	.byte	0x03, 0x1b
        /*00ce*/ 	.short	0x00ff


	//----- nvinfo : EIATTR_MERCURY_ISA_VERSION
	.align		4
        /*00d0*/ 	.byte	0x03, 0x5f
        /*00d2*/ 	.short	0x0101


	//----- nvinfo : EIATTR_VRC_CTA_INIT_COUNT
	.align		4
        /*00d4*/ 	.byte	0x02, 0x4a
	.zero		1
	.zero		1


	//----- nvinfo : EIATTR_EXIT_INSTR_OFFSETS
	.align		4
        /*00d8*/ 	.byte	0x04, 0x1c
        /*00da*/ 	.short	(.L_199 - .L_198)


	//   ....[0]....
.L_198:
        /*00dc*/ 	.word	0x00000070


	//   ....[1]....
        /*00e0*/ 	.word	0x00000120


	//   ....[2]....
        /*00e4*/ 	.word	0x00000960


	//   ....[3]....
        /*00e8*/ 	.word	0x000033e0


	//   ....[4]....
        /*00ec*/ 	.word	0x00004040


	//----- nvinfo : EIATTR_CRS_STACK_SIZE
	.align		4
.L_199:
        /*00f0*/ 	.byte	0x04, 0x1e
        /*00f2*/ 	.short	(.L_201 - .L_200)
.L_200:
        /*00f4*/ 	.word	0x00000000


	//----- nvinfo : EIATTR_CBANK_PARAM_SIZE
	.align		4
.L_201:
        /*00f8*/ 	.byte	0x03, 0x19
        /*00fa*/ 	.short	0x0058


	//----- nvinfo : EIATTR_PARAM_CBANK
	.align		4
        /*00fc*/ 	.byte	0x04, 0x0a
        /*00fe*/ 	.short	(.L_203 - .L_202)
	.align		4
.L_202:
        /*0100*/ 	.word	index@(.nv.constant0.mab_batch_from_prefix_sma_f32)
        /*0104*/ 	.short	0x0380
        /*0106*/ 	.short	0x0058


	//----- nvinfo : EIATTR_SW_WAR
	.align		4
.L_203:
        /*0108*/ 	.byte	0x04, 0x36
        /*010a*/ 	.short	(.L_205 - .L_204)
.L_204:
        /*010c*/ 	.word	0x00000008
.L_205:


//--------------------- .nv.callgraph             --------------------------
	.section	.nv.callgraph,"",@"SHT_CUDA_CALLGRAPH"
	.align	4
	.sectionentsize	8
	.align		4
        /*0000*/ 	.word	0x00000000
	.align		4
        /*0004*/ 	.word	0xffffffff
	.align		4
        /*0008*/ 	.word	0x00000000
	.align		4
        /*000c*/ 	.word	0xfffffffe
	.align		4
        /*0010*/ 	.word	0x00000000
	.align		4
        /*0014*/ 	.word	0xfffffffd
	.align		4
        /*0018*/ 	.word	0x00000000
	.align		4
        /*001c*/ 	.word	0xfffffffc


//--------------------- .text.mab_many_series_one_param_time_major_f32 --------------------------
	.section	.text.mab_many_series_one_param_time_major_f32,"ax",@progbits
	.align	128
        .global         mab_many_series_one_param_time_major_f32
        .type           mab_many_series_one_param_time_major_f32,@function
        .size           mab_many_series_one_param_time_major_f32,(.L_x_227 - mab_many_series_one_param_time_major_f32)
        .other          mab_many_series_one_param_time_major_f32,@"STO_CUDA_ENTRY STV_DEFAULT"
mab_many_series_one_param_time_major_f32:
.text.mab_many_series_one_param_time_major_f32:
[----:B------:R-:W-:Y:S01]  /*0000*/  LDC R1, c[0x0][0x37c] ;  /* 0x0000df00ff017b82 */ /* 0x000fe20000000800 */
[----:B------:R-:W0:Y:S07]  /*0010*/  S2R R5, SR_CTAID.Y ;  /* 0x0000000000057919 */ /* 0x000e2e0000002600 */
[----:B------:R-:W0:Y:S02]  /*0020*/  LDC R10, c[0x0][0x398] ;  /* 0x0000e600ff0a7b82 */ /* 0x000e240000000800 */
[----:B0-----:R-:W-:-:S13]  /*0030*/  ISETP.GE.AND P0, PT, R5, R10, PT ;  /* 0x0000000a0500720c */ /* 0x001fda0003f06270 */
[----:B------:R-:W-:Y:S05]  /*0040*/  @P0 EXIT ;  /* 0x000000000000094d */ /* 0x000fea0003800000 */
[----:B------:R-:W0:Y:S01]  /*0050*/  LDC.64 R6, c[0x0][0x390] ;  /* 0x0000e400ff067b82 */ /* 0x000e220000000a00 */
[----:B------:R-:W1:Y:S01]  /*0060*/  LDCU.64 UR34, c[0x0][0x358] ;  /* 0x00006b00ff2277ac */ /* 0x000e620008000a00 */
[----:B------:R-:W2:Y:S06]  /*0070*/  S2R R0, SR_TID.X ;  /* 0x0000000000007919 */ /* 0x000eac0000002100 */
[----:B------:R-:W2:Y:S08]  /*0080*/  S2UR UR4, SR_CTAID.X ;  /* 0x00000000000479c3 */ /* 0x000eb00000002500 */
[----:B------:R-:W3:Y:S01]  /*0090*/  LDC.64 R20, c[0x0][0x3a0] ;  /* 0x0000e800ff147b82 */ /* 0x000ee20000000a00 */
[----:B0-----:R-:W-:-:S06]  /*00a0*/  IMAD.WIDE.U32 R6, R5, 0x4, R6 ;  /* 0x0000000405067825 */ /* 0x001fcc00078e0006 */
[----:B-1----:R0:W5:Y:S01]  /*00b0*/  LDG.E.CONSTANT R6, desc[UR34][R6.64] ;  /* 0x0000002206067981 */ /* 0x002162000c1e9900 */
[----:B--2---:R-:W-:-:S13]  /*00c0*/  LOP3.LUT P0, RZ, R0, UR4, RZ, 0xfc, !PT ;  /* 0x0000000400ff7c12 */ /* 0x004fda000f80fcff */
[----:B0--3--:R-:W-:Y:S05]  /*00d0*/  @P0 EXIT ;  /* 0x000000000000094d */ /* 0x009fea0003800000 */
[----:B------:R-:W0:Y:S01]  /*00e0*/  LDC R3, c[0x0][0x39c] ;  /* 0x0000e700ff037b82 */ /* 0x000e220000000800 */
[----:B------:R-:W-:-:S04]  /*00f0*/  VIMNMX R7, PT, PT, R20, R21, !PT ;  /* 0x0000001514077248 */ /* 0x000fc80007fe0100 */
[----:B-----5:R-:W-:-:S04]  /*0100*/  IADD3 R11, PT, PT, R6, R7, RZ ;  /* 0x00000007060b7210 */ /* 0x020fc80007ffe0ff */
[----:B------:R-:W-:-:S05]  /*0110*/  IADD3 R2, PT, PT, R11, R20, RZ ;  /* 0x000000140b027210 */ /* 0x000fca0007ffe0ff */
[----:B------:R-:W-:-:S05]  /*0120*/  VIADD R0, R2, 0xffffffff ;  /* 0xffffffff02007836 */ /* 0x000fca0000000000 */
[----:B0-----:R-:W-:-:S04]  /*0130*/  VIMNMX R4, PT, PT, R0, R3, PT ;  /* 0x0000000300047248 */ /* 0x001fc80003fe0100 */
[----:B------:R-:W-:-:S13]  /*0140*/  ISETP.GE.AND P0, PT, R4, 0x1, PT ;  /* 0x000000010400780c */ /* 0x000fda0003f06270 */
[----:B------:R-:W-:Y:S05]  /*0150*/  @!P0 BRA `(.L_x_0) ;  /* 0x0000000800188947 */ /* 0x000fea0003800000 */
[C---:B------:R-:W-:Y:S01]  /*0160*/  ISETP.GE.U32.AND P1, PT, R4.reuse, 0x8, PT ;  /* 0x000000080400780c */ /* 0x040fe20003f26070 */
[----:B------:R-:W-:Y:S01]  /*0170*/  HFMA2 R9, -RZ, RZ, 0, 0 ;  /* 0x00000000ff097431 */ /* 0x000fe200000001ff */
[----:B------:R-:W-:-:S04]  /*0180*/  LOP3.LUT R8, R4, 0x7, RZ, 0xc0, !PT ;  /* 0x0000000704087812 */ /* 0x000fc800078ec0ff */
[----:B------:R-:W-:-:S07]  /*0190*/  ISETP.NE.AND P0, PT, R8, RZ, PT ;  /* 0x000000ff0800720c */ /* 0x000fce0003f05270 */
[----:B------:R-:W-:Y:S06]  /*01a0*/  @!P1 BRA `(.L_x_1) ;  /* 0x0000000000ec9947 */ /* 0x000fec0003800000 */
[----:B------:R-:W0:Y:S01]  /*01b0*/  LDC.64 R12, c[0x0][0x3c0] ;  /* 0x0000f000ff0c7b82 */ /* 0x000e220000000a00 */
[----:B------:R-:W-:Y:S01]  /*01c0*/  LOP3.LUT R9, R4, 0x7ffffff8, RZ, 0xc0, !PT ;  /* 0x7ffffff804097812 */ /* 0x000fe200078ec0ff */
[----:B------:R-:W-:-:S03]  /*01d0*/  IMAD.MOV.U32 R21, RZ, RZ, R5 ;  /* 0x000000ffff157224 */ /* 0x000fc600078e0005 */
[----:B------:R-:W-:-:S07]  /*01e0*/  IADD3 R36, PT, PT, -R9, RZ, RZ ;  /* 0x000000ff09247210 */ /* 0x000fce0007ffe1ff */
.L_x_2:
[----:B--2---:R-:W1:Y:S01]  /*01f0*/  LDC.64 R14, c[0x0][0x3b0] ;  /* 0x0000ec00ff0e7b82 */ /* 0x004e620000000a00 */
[----:B0-----:R-:W-:Y:S01]  /*0200*/  IMAD.WIDE R30, R21, 0x4, R12 ;  /* 0x00000004151e7825 */ /* 0x001fe200078e020c */
[----:B------:R-:W-:-:S03]  /*0210*/  IADD3 R36, PT, PT, R36, 0x8, RZ ;  /* 0x0000000824247810 */ /* 0x000fc60007ffe0ff */
[----:B------:R-:W-:Y:S01]  /*0220*/  IMAD.MOV.U32 R37, RZ, RZ, 0x7fffffff ;  /* 0x7fffffffff257424 */ /* 0x000fe200078e00ff */
[----:B------:R-:W-:Y:S01]  /*0230*/  ISETP.NE.AND P1, PT, R36, RZ, PT ;  /* 0x000000ff2400720c */ /* 0x000fe20003f25270 */
[C---:B------:R-:W-:Y:S01]  /*0240*/  IMAD.WIDE R34, R10.reuse, 0x4, R30 ;  /* 0x000000040a227825 */ /* 0x040fe200078e021e */
[----:B------:R-:W0:Y:S03]  /*0250*/  LDC.64 R28, c[0x0][0x3b8] ;  /* 0x0000ee00ff1c7b82 */ /* 0x000e260000000a00 */
[----:B------:R-:W-:-:S04]  /*0260*/  IMAD.WIDE R24, R10, 0x4, R34 ;  /* 0x000000040a187825 */ /* 0x000fc800078e0222 */
[----:B-1----:R-:W-:-:S05]  /*0270*/  IMAD.WIDE R14, R21, 0x4, R14 ;  /* 0x00000004150e7825 */ /* 0x002fca00078e020e */
[----:B------:R1:W-:Y:S01]  /*0280*/  STG.E desc[UR34][R14.64], R37 ;  /* 0x000000250e007986 */ /* 0x0003e2000c101922 */
[----:B------:R-:W-:-:S04]  /*0290*/  IMAD.WIDE R26, R10, 0x4, R14 ;  /* 0x000000040a1a7825 */ /* 0x000fc800078e020e */
[----:B0-----:R-:W-:-:S04]  /*02a0*/  IMAD.WIDE R28, R21, 0x4, R28 ;  /* 0x00000004151c7825 */ /* 0x001fc800078e021c */
[C---:B------:R-:W-:Y:S01]  /*02b0*/  IMAD.WIDE R18, R10.reuse, 0x4, R26 ;  /* 0x000000040a127825 */ /* 0x040fe200078e021a */
[----:B------:R0:W-:Y:S03]  /*02c0*/  STG.E desc[UR34][R28.64], R37 ;  /* 0x000000251c007986 */ /* 0x0001e6000c101922 */
[C---:B------:R-:W-:Y:S01]  /*02d0*/  IMAD.WIDE R32, R10.reuse, 0x4, R28 ;  /* 0x000000040a207825 */ /* 0x040fe200078e021c */
[----:B------:R-:W-:Y:S03]  /*02e0*/  STG.E desc[UR34][R30.64], R37 ;  /* 0x000000251e007986 */ /* 0x000fe6000c101922 */
[C---:B-1----:R-:W-:Y:S01]  /*02f0*/  IMAD.WIDE R14, R10.reuse, 0x4, R18 ;  /* 0x000000040a0e7825 */ /* 0x042fe200078e0212 */
[----:B------:R1:W-:Y:S03]  /*0300*/  STG.E desc[UR34][R26.64], R37 ;  /* 0x000000251a007986 */ /* 0x0003e6000c101922 */
[C---:B------:R-:W-:Y:S01]  /*0310*/  IMAD.WIDE R22, R10.reuse, 0x4, R32 ;  /* 0x000000040a167825 */ /* 0x040fe200078e0220 */
[----:B------:R2:W-:Y:S03]  /*0320*/  STG.E desc[UR34][R32.64], R37 ;  /* 0x0000002520007986 */ /* 0x0005e6000c101922 */
[C---:B0-----:R-:W-:Y:S01]  /*0330*/  IMAD.WIDE R28, R10.reuse, 0x4, R24 ;  /* 0x000000040a1c7825 */ /* 0x041fe200078e0218 */
[----:B------:R0:W-:Y:S03]  /*0340*/  STG.E desc[UR34][R34.64], R37 ;  /* 0x0000002522007986 */ /* 0x0001e6000c101922 */
[C---:B------:R-:W-:Y:S01]  /*0350*/  IMAD.WIDE R16, R10.reuse, 0x4, R22 ;  /* 0x000000040a107825 */ /* 0x040fe200078e0216 */
[----:B------:R3:W-:Y:S03]  /*0360*/  STG.E desc[UR34][R18.64], R37 ;  /* 0x0000002512007986 */ /* 0x0007e6000c101922 */
[C---:B-1----:R-:W-:Y:S01]  /*0370*/  IMAD.WIDE R26, R10.reuse, 0x4, R14 ;  /* 0x000000040a1a7825 */ /* 0x042fe200078e020e */
[----:B------:R1:W-:Y:S03]  /*0380*/  STG.E desc[UR34][R22.64], R37 ;  /* 0x0000002516007986 */ /* 0x0003e6000c101922 */
[C---:B------:R-:W-:Y:S01]  /*0390*/  IMAD.WIDE R30, R10.reuse, 0x4, R16 ;  /* 0x000000040a1e7825 */ /* 0x040fe200078e0210 */
[----:B------:R4:W-:Y:S03]  /*03a0*/  STG.E desc[UR34][R24.64], R37 ;  /* 0x0000002518007986 */ /* 0x0009e6000c101922 */
[C---:B--2---:R-:W-:Y:S01]  /*03b0*/  IMAD.WIDE R32, R10.reuse, 0x4, R28 ;  /* 0x000000040a207825 */ /* 0x044fe200078e021c */
[----:B------:R2:W-:Y:S03]  /*03c0*/  STG.E desc[UR34][R14.64], R37 ;  /* 0x000000250e007986 */ /* 0x0005e6000c101922 */
[C---:B0-----:R-:W-:Y:S01]  /*03d0*/  IMAD.WIDE R34, R10.reuse, 0x4, R26 ;  /* 0x000000040a227825 */ /* 0x041fe200078e021a */
[----:B------:R0:W-:Y:S03]  /*03e0*/  STG.E desc[UR34][R16.64], R37 ;  /* 0x0000002510007986 */ /* 0x0001e6000c101922 */
[C---:B---3--:R-:W-:Y:S01]  /*03f0*/  IMAD.WIDE R18, R10.reuse, 0x4, R30 ;  /* 0x000000040a127825 */ /* 0x048fe200078e021e */
[----:B------:R-:W-:Y:S03]  /*0400*/  STG.E desc[UR34][R28.64], R37 ;  /* 0x000000251c007986 */ /* 0x000fe6000c101922 */
[C---:B-1----:R-:W-:Y:S01]  /*0410*/  IMAD.WIDE R22, R10.reuse, 0x4, R32 ;  /* 0x000000040a167825 */ /* 0x042fe200078e0220 */
[----:B------:R1:W-:Y:S03]  /*0420*/  STG.E desc[UR34][R26.64], R37 ;  /* 0x000000251a007986 */ /* 0x0003e6000c101922 */
[C---:B----4-:R-:W-:Y:S01]  /*0430*/  IMAD.WIDE R24, R10.reuse, 0x4, R34 ;  /* 0x000000040a187825 */ /* 0x050fe200078e0222 */
[----:B------:R3:W-:Y:S03]  /*0440*/  STG.E desc[UR34][R30.64], R37 ;  /* 0x000000251e007986 */ /* 0x0007e6000c101922 */
[C---:B--2---:R-:W-:Y:S01]  /*0450*/  IMAD.WIDE R14, R10.reuse, 0x4, R18 ;  /* 0x000000040a0e7825 */ /* 0x044fe200078e0212 */
[----:B------:R2:W-:Y:S03]  /*0460*/  STG.E desc[UR34][R32.64], R37 ;  /* 0x0000002520007986 */ /* 0x0005e6000c101922 */
[C---:B0-----:R-:W-:Y:S01]  /*0470*/  IMAD.WIDE R16, R10.reuse, 0x4, R22 ;  /* 0x000000040a107825 */ /* 0x041fe200078e0216 */
[----:B------:R2:W-:Y:S03]  /*0480*/  STG.E desc[UR34][R34.64], R37 ;  /* 0x0000002522007986 */ /* 0x0005e6000c101922 */
[C---:B-1----:R-:W-:Y:S01]  /*0490*/  IMAD.WIDE R26, R10.reuse, 0x4, R24 ;  /* 0x000000040a1a7825 */ /* 0x042fe200078e0218 */
[----:B------:R2:W-:Y:S03]  /*04a0*/  STG.E desc[UR34][R18.64], R37 ;  /* 0x0000002512007986 */ /* 0x0005e6000c101922 */
[C---:B------:R-:W-:Y:S01]  /*04b0*/  IMAD.WIDE R28, R10.reuse, 0x4, R14 ;  /* 0x000000040a1c7825 */ /* 0x040fe200078e020e */
[----:B------:R2:W-:Y:S03]  /*04c0*/  STG.E desc[UR34][R22.64], R37 ;  /* 0x0000002516007986 */ /* 0x0005e6000c101922 */
[C---:B---3--:R-:W-:Y:S01]  /*04d0*/  IMAD.WIDE R30, R10.reuse, 0x4, R16 ;  /* 0x000000040a1e7825 */ /* 0x048fe200078e0210 */
[----:B------:R2:W-:Y:S03]  /*04e0*/  STG.E desc[UR34][R24.64], R37 ;  /* 0x0000002518007986 */ /* 0x0005e6000c101922 */
[----:B------:R-:W-:Y:S01]  /*04f0*/  IMAD R21, R10, 0x8, R21 ;  /* 0x000000080a157824 */ /* 0x000fe200078e0215 */
[----:B------:R2:W-:Y:S04]  /*0500*/  STG.E desc[UR34][R14.64], R37 ;  /* 0x000000250e007986 */ /* 0x0005e8000c101922 */
[----:B------:R2:W-:Y:S04]  /*0510*/  STG.E desc[UR34][R16.64], R37 ;  /* 0x0000002510007986 */ /* 0x0005e8000c101922 */
[----:B------:R2:W-:Y:S04]  /*0520*/  STG.E desc[UR34][R26.64], R37 ;  /* 0x000000251a007986 */ /* 0x0005e8000c101922 */
[----:B------:R2:W-:Y:S04]  /*0530*/  STG.E desc[UR34][R28.64], R37 ;  /* 0x000000251c007986 */ /* 0x0005e8000c101922 */
[----:B------:R2:W-:Y:S01]  /*0540*/  STG.E desc[UR34][R30.64], R37 ;  /* 0x000000251e007986 */ /* 0x0005e2000c101922 */
[----:B------:R-:W-:Y:S05]  /*0550*/  @P1 BRA `(.L_x_2) ;  /* 0xfffffffc00241947 */ /* 0x000fea000383ffff */
.L_x_1:
[----:B------:R-:W-:Y:S05]  /*0560*/  @!P0 BRA `(.L_x_0) ;  /* 0x0000000400148947 */ /* 0x000fea0003800000 */
[----:B------:R-:W-:Y:S02]  /*0570*/  ISETP.GE.U32.AND P0, PT, R8, 0x4, PT ;  /* 0x000000040800780c */ /* 0x000fe40003f06070 */
[----:B--2---:R-:W-:-:S04]  /*0580*/  LOP3.LUT R32, R4, 0x3, RZ, 0xc0, !PT ;  /* 0x0000000304207812 */ /* 0x004fc800078ec0ff */
[----:B------:R-:W-:-:S07]  /*0590*/  ISETP.NE.AND P1, PT, R32, RZ, PT ;  /* 0x000000ff2000720c */ /* 0x000fce0003f25270 */
[----:B------:R-:W-:Y:S06]  /*05a0*/  @!P0 BRA `(.L_x_3) ;  /* 0x0000000000788947 */ /* 0x000fec0003800000 */
[----:B------:R-:W0:Y:S01]  /*05b0*/  LDC.64 R26, c[0x0][0x3b0] ;  /* 0x0000ec00ff1a7b82 */ /* 0x000e220000000a00 */
[C---:B------:R-:W-:Y:S01]  /*05c0*/  IMAD R15, R9.reuse, R10, R5 ;  /* 0x0000000a090f7224 */ /* 0x040fe200078e0205 */
[----:B------:R-:W-:Y:S01]  /*05d0*/  MOV R21, 0x7fffffff ;  /* 0x7fffffff00157802 */ /* 0x000fe20000000f00 */
[----:B------:R-:W-:-:S05]  /*05e0*/  VIADD R9, R9, 0x4 ;  /* 0x0000000409097836 */ /* 0x000fca0000000000 */
[----:B------:R-:W1:Y:S08]  /*05f0*/  LDC.64 R12, c[0x0][0x3b8] ;  /* 0x0000ee00ff0c7b82 */ /* 0x000e700000000a00 */
[----:B------:R-:W2:Y:S01]  /*0600*/  LDC.64 R18, c[0x0][0x3c0] ;  /* 0x0000f000ff127b82 */ /* 0x000ea20000000a00 */
[----:B0-----:R-:W-:-:S05]  /*0610*/  IMAD.WIDE R26, R15, 0x4, R26 ;  /* 0x000000040f1a7825 */ /* 0x001fca00078e021a */
[----:B------:R0:W-:Y:S01]  /*0620*/  STG.E desc[UR34][R26.64], R21 ;  /* 0x000000151a007986 */ /* 0x0001e2000c101922 */
[----:B------:R-:W-:-:S04]  /*0630*/  IMAD.WIDE R28, R10, 0x4, R26 ;  /* 0x000000040a1c7825 */ /* 0x000fc800078e021a */
[----:B-1----:R-:W-:-:S04]  /*0640*/  IMAD.WIDE R12, R15, 0x4, R12 ;  /* 0x000000040f0c7825 */ /* 0x002fc800078e020c */
[----:B------:R-:W-:Y:S01]  /*0650*/  IMAD.WIDE R30, R10, 0x4, R28 ;  /* 0x000000040a1e7825 */ /* 0x000fe200078e021c */
[----:B------:R1:W-:Y:S03]  /*0660*/  STG.E desc[UR34][R12.64], R21 ;  /* 0x000000150c007986 */ /* 0x0003e6000c101922 */
[----:B--2---:R-:W-:-:S04]  /*0670*/  IMAD.WIDE R18, R15, 0x4, R18 ;  /* 0x000000040f127825 */ /* 0x004fc800078e0212 */
[C---:B------:R-:W-:Y:S01]  /*0680*/  IMAD.WIDE R14, R10.reuse, 0x4, R12 ;  /* 0x000000040a0e7825 */ /* 0x040fe200078e020c */
[----:B------:R2:W-:Y:S03]  /*0690*/  STG.E desc[UR34][R18.64], R21 ;  /* 0x0000001512007986 */ /* 0x0005e6000c101922 */
[C---:B------:R-:W-:Y:S01]  /*06a0*/  IMAD.WIDE R16, R10.reuse, 0x4, R18 ;  /* 0x000000040a107825 */ /* 0x040fe200078e0212 */
[----:B------:R2:W-:Y:S03]  /*06b0*/  STG.E desc[UR34][R28.64], R21 ;  /* 0x000000151c007986 */ /* 0x0005e6000c101922 */
[C---:B------:R-:W-:Y:S01]  /*06c0*/  IMAD.WIDE R22, R10.reuse, 0x4, R14 ;  /* 0x000000040a167825 */ /* 0x040fe200078e020e */
[----:B------:R2:W-:Y:S03]  /*06d0*/  STG.E desc[UR34][R14.64], R21 ;  /* 0x000000150e007986 */ /* 0x0005e6000c101922 */
[C---:B------:R-:W-:Y:S01]  /*06e0*/  IMAD.WIDE R24, R10.reuse, 0x4, R16 ;  /* 0x000000040a187825 */ /* 0x040fe200078e0210 */
[----:B------:R2:W-:Y:S03]  /*06f0*/  STG.E desc[UR34][R16.64], R21 ;  /* 0x0000001510007986 */ /* 0x0005e6000c101922 */
[C---:B0-----:R-:W-:Y:S01]  /*0700*/  IMAD.WIDE R26, R10.reuse, 0x4, R30 ;  /* 0x000000040a1a7825 */ /* 0x041fe200078e021e */
[----:B------:R2:W-:Y:S03]  /*0710*/  STG.E desc[UR34][R30.64], R21 ;  /* 0x000000151e007986 */ /* 0x0005e6000c101922 */
[C---:B------:R-:W-:Y:S01]  /*0720*/  IMAD.WIDE R34, R10.reuse, 0x4, R22 ;  /* 0x000000040a227825 */ /* 0x040fe200078e0216 */
[----:B------:R2:W-:Y:S03]  /*0730*/  STG.E desc[UR34][R22.64], R21 ;  /* 0x0000001516007986 */ /* 0x0005e6000c101922 */
[----:B-1----:R-:W-:Y:S01]  /*0740*/  IMAD.WIDE R12, R10, 0x4, R24 ;  /* 0x000000040a0c7825 */ /* 0x002fe200078e0218 */
[----:B------:R2:W-:Y:S04]  /*0750*/  STG.E desc[UR34][R24.64], R21 ;  /* 0x0000001518007986 */ /* 0x0005e8000c101922 */
[----:B------:R2:W-:Y:S04]  /*0760*/  STG.E desc[UR34][R26.64], R21 ;  /* 0x000000151a007986 */ /* 0x0005e8000c101922 */
[----:B------:R2:W-:Y:S04]  /*0770*/  STG.E desc[UR34][R34.64], R21 ;  /* 0x0000001522007986 */ /* 0x0005e8000c101922 */
[----:B------:R2:W-:Y:S02]  /*0780*/  STG.E desc[UR34][R12.64], R21 ;  /* 0x000000150c007986 */ /* 0x0005e4000c101922 */
.L_x_3:
[----:B------:R-:W-:Y:S05]  /*0790*/  @!P1 BRA `(.L_x_0) ;  /* 0x0000000000889947 */ /* 0x000fea0003800000 */
[----:B------:R-:W-:Y:S02]  /*07a0*/  ISETP.NE.AND P0, PT, R32, 0x1, PT ;  /* 0x000000012000780c */ /* 0x000fe40003f05270 */
[----:B------:R-:W-:-:S04]  /*07b0*/  LOP3.LUT R4, R4, 0x1, RZ, 0xc0, !PT ;  /* 0x0000000104047812 */ /* 0x000fc800078ec0ff */
[----:B------:R-:W-:-:S07]  /*07c0*/  ISETP.NE.U32.AND P1, PT, R4, 0x1, PT ;  /* 0x000000010400780c */ /* 0x000fce0003f25070 */
[----:B------:R-:W-:Y:S06]  /*07d0*/  @!P0 BRA `(.L_x_4) ;  /* 0x0000000000488947 */ /* 0x000fec0003800000 */
[----:B--2---:R-:W0:Y:S01]  /*07e0*/  LDC.64 R12, c[0x0][0x3b0] ;  /* 0x0000ec00ff0c7b82 */ /* 0x004e220000000a00 */
[C---:B------:R-:W-:Y:S01]  /*07f0*/  IMAD R21, R9.reuse, R10, R5 ;  /* 0x0000000a09157224 */ /* 0x040fe200078e0205 */
[----:B------:R-:W-:Y:S01]  /*0800*/  MOV R27, 0x7fffffff ;  /* 0x7fffffff001b7802 */ /* 0x000fe20000000f00 */
[----:B------:R-:W-:-:S05]  /*0810*/  VIADD R9, R9, 0x2 ;  /* 0x0000000209097836 */ /* 0x000fca0000000000 */
[----:B------:R-:W1:Y:S08]  /*0820*/  LDC.64 R16, c[0x0][0x3b8] ;  /* 0x0000ee00ff107b82 */ /* 0x000e700000000a00 */
[----:B------:R-:W2:Y:S01]  /*0830*/  LDC.64 R18, c[0x0][0x3c0] ;  /* 0x0000f000ff127b82 */ /* 0x000ea20000000a00 */
[----:B0-----:R-:W-:-:S05]  /*0840*/  IMAD.WIDE R14, R21, 0x4, R12 ;  /* 0x00000004150e7825 */ /* 0x001fca00078e020c */
[----:B------:R0:W-:Y:S01]  /*0850*/  STG.E desc[UR34][R14.64], R27 ;  /* 0x0000001b0e007986 */ /* 0x0001e2000c101922 */
[----:B-1----:R-:W-:-:S04]  /*0860*/  IMAD.WIDE R12, R21, 0x4, R16 ;  /* 0x00000004150c7825 */ /* 0x002fc800078e0210 */
[----:B------:R-:W-:Y:S01]  /*0870*/  IMAD.WIDE R16, R10, 0x4, R14 ;  /* 0x000000040a107825 */ /* 0x000fe200078e020e */
[----:B------:R0:W-:Y:S03]  /*0880*/  STG.E desc[UR34][R12.64], R27 ;  /* 0x0000001b0c007986 */ /* 0x0001e6000c101922 */
[----:B--2---:R-:W-:-:S04]  /*0890*/  IMAD.WIDE R18, R21, 0x4, R18 ;  /* 0x0000000415127825 */ /* 0x004fc800078e0212 */
[C---:B------:R-:W-:Y:S01]  /*08a0*/  IMAD.WIDE R22, R10.reuse, 0x4, R12 ;  /* 0x000000040a167825 */ /* 0x040fe200078e020c */
[----:B------:R0:W-:Y:S03]  /*08b0*/  STG.E desc[UR34][R18.64], R27 ;  /* 0x0000001b12007986 */ /* 0x0001e6000c101922 */
[----:B------:R-:W-:Y:S01]  /*08c0*/  IMAD.WIDE R24, R10, 0x4, R18 ;  /* 0x000000040a187825 */ /* 0x000fe200078e0212 */
[----:B------:R0:W-:Y:S04]  /*08d0*/  STG.E desc[UR34][R16.64], R27 ;  /* 0x0000001b10007986 */ /* 0x0001e8000c101922 */
[----:B------:R0:W-:Y:S04]  /*08e0*/  STG.E desc[UR34][R22.64], R27 ;  /* 0x0000001b16007986 */ /* 0x0001e8000c101922 */
[----:B------:R0:W-:Y:S02]  /*08f0*/  STG.E desc[UR34][R24.64], R27 ;  /* 0x0000001b18007986 */ /* 0x0001e4000c101922 */
.L_x_4:
[----:B------:R-:W-:Y:S05]  /*0900*/  @P1 BRA `(.L_x_0) ;  /* 0x00000000002c1947 */ /* 0x000fea0003800000 */
[----:B0-2---:R-:W0:Y:S01]  /*0910*/  LDC.64 R12, c[0x0][0x3b0] ;  /* 0x0000ec00ff0c7b82 */ /* 0x005e220000000a00 */
[----:B------:R-:W-:Y:S01]  /*0920*/  IMAD R19, R9, R10, R5 ;  /* 0x0000000a09137224 */ /* 0x000fe200078e0205 */
[----:B------:R-:W-:-:S06]  /*0930*/  MOV R21, 0x7fffffff ;  /* 0x7fffffff00157802 */ /* 0x000fcc0000000f00 */
[----:B------:R-:W1:Y:S08]  /*0940*/  LDC.64 R14, c[0x0][0x3b8] ;  /* 0x0000ee00ff0e7b82 */ /* 0x000e700000000a00 */
[----:B------:R-:W2:Y:S01]  /*0950*/  LDC.64 R16, c[0x0][0x3c0] ;  /* 0x0000f000ff107b82 */ /* 0x000ea20000000a00 */
[----:B0-----:R-:W-:-:S05]  /*0960*/  IMAD.WIDE R8, R19, 0x4, R12 ;  /* 0x0000000413087825 */ /* 0x001fca00078e020c */
[----:B------:R3:W-:Y:S01]  /*0970*/  STG.E desc[UR34][R8.64], R21 ;  /* 0x0000001508007986 */ /* 0x0007e2000c101922 */
[----:B-1----:R-:W-:-:S05]  /*0980*/  IMAD.WIDE R12, R19, 0x4, R14 ;  /* 0x00000004130c7825 */ /* 0x002fca00078e020e */
[----:B------:R3:W-:Y:S01]  /*0990*/  STG.E desc[UR34][R12.64], R21 ;  /* 0x000000150c007986 */ /* 0x0007e2000c101922 */
[----:B--2---:R-:W-:-:S05]  /*09a0*/  IMAD.WIDE R14, R19, 0x4, R16 ;  /* 0x00000004130e7825 */ /* 0x004fca00078e0210 */
[----:B------:R3:W-:Y:S02]  /*09b0*/  STG.E desc[UR34][R14.64], R21 ;  /* 0x000000150e007986 */ /* 0x0007e4000c101922 */
.L_x_0:
[----:B------:R-:W-:-:S13]  /*09c0*/  ISETP.GT.AND P0, PT, R2, R3, PT ;  /* 0x000000030200720c */ /* 0x000fda0003f04270 */
[----:B------:R-:W-:Y:S05]  /*09d0*/  @P0 EXIT ;  /* 0x000000000000094d */ /* 0x000fea0003800000 */
[----:B------:R-:W-:Y:S02]  /*09e0*/  ISETP.GE.AND P0, PT, R20, 0x1, PT ;  /* 0x000000011400780c */ /* 0x000fe40003f06270 */
[----:B0-2---:R-:W-:-:S11]  /*09f0*/  CS2R R22, SRZ ;  /* 0x0000000000167805 */ /* 0x005fd6000001ff00 */
[----:B------:R-:W-:Y:S05]  /*0a00*/  @!P0 BRA `(.L_x_5) ;  /* 0x0000000800808947 */ /* 0x000fea0003800000 */
[C---:B------:R-:W-:Y:S01]  /*0a10*/  ISETP.GE.U32.AND P1, PT, R20.reuse, 0x8, PT ;  /* 0x000000081400780c */ /* 0x040fe20003f26070 */
[----:B---3--:R-:W-:Y:S01]  /*0a20*/  IMAD.MOV.U32 R8, RZ, RZ, RZ ;  /* 0x000000ffff087224 */ /* 0x008fe200078e00ff */
[----:B------:R-:W-:Y:S02]  /*0a30*/  LOP3.LUT R4, R20, 0x7, RZ, 0xc0, !PT ;  /* 0x0000000714047812 */ /* 0x000fe400078ec0ff */
[----:B------:R-:W-:Y:S02]  /*0a40*/  CS2R R22, SRZ ;  /* 0x0000000000167805 */ /* 0x000fe4000001ff00 */
[----:B------:R-:W-:Y:S02]  /*0a50*/  VIADDMNMX R9, R6, R7, RZ, !PT ;  /* 0x0000000706097246 */ /* 0x000fe400078001ff */
[----:B------:R-:W-:-:S05]  /*0a60*/  ISETP.NE.AND P0, PT, R4, RZ, PT ;  /* 0x000000ff0400720c */ /* 0x000fca0003f05270 */
[----:B------:R-:W-:Y:S08]  /*0a70*/  @!P1 BRA `(.L_x_6) ;  /* 0x0000000400289947 */ /* 0x000ff00003800000 */
[----:B------:R-:W-:Y:S01]  /*0a80*/  LOP3.LUT R8, R20, 0x7ffffff8, RZ, 0xc0, !PT ;  /* 0x7ffffff814087812 */ /* 0x000fe200078ec0ff */
[----:B------:R-:W-:Y:S01]  /*0a90*/  IMAD R3, R9, R10, R5 ;  /* 0x0000000a09037224 */ /* 0x000fe200078e0205 */
[----:B------:R-:W-:Y:S02]  /*0aa0*/  CS2R R22, SRZ ;  /* 0x0000000000167805 */ /* 0x000fe4000001ff00 */
[----:B------:R-:W-:-:S07]  /*0ab0*/  IADD3 R13, PT, PT, -R8, RZ, RZ ;  /* 0x000000ff080d7210 */ /* 0x000fce0007ffe1ff */
.L_x_7:
[----:B------:R-:W0:Y:S08]  /*0ac0*/  LDC.64 R16, c[0x0][0x380] ;  /* 0x0000e000ff107b82 */ /* 0x000e300000000a00 */
[----:B------:R-:W1:Y:S01]  /*0ad0*/  LDC.64 R26, c[0x0][0x388] ;  /* 0x0000e200ff1a7b82 */ /* 0x000e620000000a00 */
[----:B0-----:R-:W-:-:S05]  /*0ae0*/  IMAD.WIDE R16, R3, 0x4, R16 ;  /* 0x0000000403107825 */ /* 0x001fca00078e0210 */
[----:B------:R-:W2:Y:S01]  /*0af0*/  LDG.E.CONSTANT R24, desc[UR34][R16.64] ;  /* 0x0000002210187981 */ /* 0x000ea2000c1e9900 */
[----:B-1----:R-:W-:-:S05]  /*0b00*/  IMAD.WIDE R26, R3, 0x4, R26 ;  /* 0x00000004031a7825 */ /* 0x002fca00078e021a */
[----:B------:R-:W3:Y:S01]  /*0b10*/  LDG.E.CONSTANT R21, desc[UR34][R26.64] ;  /* 0x000000221a157981 */ /* 0x000ee2000c1e9900 */
[----:B------:R-:W-:-:S04]  /*0b20*/  IMAD.WIDE R18, R10, 0x4, R16 ;  /* 0x000000040a127825 */ /* 0x000fc800078e0210 */
[C---:B------:R-:W-:Y:S01]  /*0b30*/  IMAD.WIDE R28, R10.reuse, 0x4, R26 ;  /* 0x000000040a1c7825 */ /* 0x040fe200078e021a */
[----:B------:R-:W4:Y:S04]  /*0b40*/  LDG.E.CONSTANT R37, desc[UR34][R18.64] ;  /* 0x0000002212257981 */ /* 0x000f28000c1e9900 */
[----:B------:R0:W5:Y:S01]  /*0b50*/  LDG.E.CONSTANT R33, desc[UR34][R28.64] ;  /* 0x000000221c217981 */ /* 0x000162000c1e9900 */
[----:B------:R-:W-:-:S05]  /*0b60*/  IMAD.WIDE R14, R10, 0x4, R18 ;  /* 0x000000040a0e7825 */ /* 0x000fca00078e0212 */
[----:B------:R1:W5:Y:S01]  /*0b70*/  LDG.E.CONSTANT R35, desc[UR34][R14.64] ;  /* 0x000000220e237981 */ /* 0x000362000c1e9900 */
[----:B0-----:R-:W-:-:S05]  /*0b80*/  IMAD.WIDE R28, R10, 0x4, R28 ;  /* 0x000000040a1c7825 */ /* 0x001fca00078e021c */
[----:B------:R-:W5:Y:S01]  /*0b90*/  LDG.E.CONSTANT R36, desc[UR34][R28.64] ;  /* 0x000000221c247981 */ /* 0x000f62000c1e9900 */
[----:B-1----:R-:W-:-:S04]  /*0ba0*/  IMAD.WIDE R14, R10, 0x4, R14 ;  /* 0x000000040a0e7825 */ /* 0x002fc800078e020e */
[C---:B------:R-:W-:Y:S01]  /*0bb0*/  IMAD.WIDE R26, R10.reuse, 0x4, R28 ;  /* 0x000000040a1a7825 */ /* 0x040fe200078e021c */
[----:B------:R-:W5:Y:S04]  /*0bc0*/  LDG.E.CONSTANT R31, desc[UR34][R14.64] ;  /* 0x000000220e1f7981 */ /* 0x000f68000c1e9900 */
[----:B------:R0:W5:Y:S01]  /*0bd0*/  LDG.E.CONSTANT R30, desc[UR34][R26.64] ;  /* 0x000000221a1e7981 */ /* 0x000162000c1e9900 */
[----:B------:R-:W-:-:S05]  /*0be0*/  IMAD.WIDE R18, R10, 0x4, R14 ;  /* 0x000000040a127825 */ /* 0x000fca00078e020e */
[----:B------:R1:W5:Y:S01]  /*0bf0*/  LDG.E.CONSTANT R12, desc[UR34][R18.64] ;  /* 0x00000022120c7981 */ /* 0x000362000c1e9900 */
[----:B0-----:R-:W-:-:S05]  /*0c00*/  IMAD.WIDE R26, R10, 0x4, R26 ;  /* 0x000000040a1a7825 */ /* 0x001fca00078e021a */
[----:B------:R-:W5:Y:S01]  /*0c10*/  LDG.E.CONSTANT R34, desc[UR34][R26.64] ;  /* 0x000000221a227981 */ /* 0x000f62000c1e9900 */
[----:B-1----:R-:W-:-:S04]  /*0c20*/  IMAD.WIDE R18, R10, 0x4, R18 ;  /* 0x000000040a127825 */ /* 0x002fc800078e0212 */
[C---:B------:R-:W-:Y:S01]  /*0c30*/  IMAD.WIDE R14, R10.reuse, 0x4, R26 ;  /* 0x000000040a0e7825 */ /* 0x040fe200078e021a */
[----:B------:R0:W5:Y:S04]  /*0c40*/  LDG.E.CONSTANT R28, desc[UR34][R18.64] ;  /* 0x00000022121c7981 */ /* 0x000168000c1e9900 */
[----:B------:R1:W5:Y:S01]  /*0c50*/  LDG.E.CONSTANT R29, desc[UR34][R14.64] ;  /* 0x000000220e1d7981 */ /* 0x000362000c1e9900 */
[----:B0-----:R-:W-:-:S04]  /*0c60*/  IMAD.WIDE R18, R10, 0x4, R18 ;  /* 0x000000040a127825 */ /* 0x001fc800078e0212 */
[C---:B-1----:R-:W-:Y:S01]  /*0c70*/  IMAD.WIDE R14, R10.reuse, 0x4, R14 ;  /* 0x000000040a0e7825 */ /* 0x042fe200078e020e */
[----:B------:R-:W5:Y:S03]  /*0c80*/  LDG.E.CONSTANT R32, desc[UR34][R18.64] ;  /* 0x0000002212207981 */ /* 0x000f66000c1e9900 */
[----:B------:R-:W-:-:S06]  /*0c90*/  IMAD.WIDE R26, R10, 0x4, R14 ;  /* 0x000000040a1a7825 */ /* 0x000fcc00078e020e */
[----:B------:R-:W5:Y:S01]  /*0ca0*/  LDG.E.CONSTANT R26, desc[UR34][R26.64] ;  /* 0x000000221a1a7981 */ /* 0x000f62000c1e9900 */
[----:B--2---:R-:W-:Y:S08]  /*0cb0*/  F2F.F64.F32 R24, R24 ;  /* 0x0000001800187310 */ /* 0x004ff00000201800 */
[----:B---3--:R0:W1:Y:S02]  /*0cc0*/  F2F.F64.F32 R16, R21 ;  /* 0x0000001500107310 */ /* 0x0080640000201800 */
[----:B0-----:R4:W2:Y:S01]  /*0cd0*/  LDG.E.CONSTANT R21, desc[UR34][R14.64] ;  /* 0x000000220e157981 */ /* 0x0018a2000c1e9900 */
[----:B-1----:R-:W-:Y:S01]  /*0ce0*/  DADD R16, R24, -R16 ;  /* 0x0000000018107229 */ /* 0x002fe20000000810 */
[----:B------:R-:W-:-:S06]  /*0cf0*/  IMAD.WIDE R24, R10, 0x4, R18 ;  /* 0x000000040a187825 */ /* 0x000fcc00078e0212 */
[----:B------:R-:W3:Y:S01]  /*0d00*/  LDG.E.CONSTANT R24, desc[UR34][R24.64] ;  /* 0x0000002218187981 */ /* 0x000ee2000c1e9900 */
[----:B------:R-:W-:Y:S01]  /*0d10*/  DFMA R16, R16, R16, R22 ;  /* 0x000000101010722b */ /* 0x000fe20000000016 */
[----:B----4-:R-:W-:Y:S08]  /*0d20*/  F2F.F64.F32 R14, R37 ;  /* 0x00000025000e7310 */ /* 0x010ff00000201800 */
[----:B-----5:R-:W0:Y:S08]  /*0d30*/  F2F.F64.F32 R22, R33 ;  /* 0x0000002100167310 */ /* 0x020e300000201800 */
[----:B------:R-:W-:Y:S01]  /*0d40*/  F2F.F64.F32 R18, R35 ;  /* 0x0000002300127310 */ /* 0x000fe20000201800 */
[----:B0-----:R-:W-:-:S07]  /*0d50*/  DADD R22, R14, -R22 ;  /* 0x000000000e167229 */ /* 0x001fce0000000816 */
[----:B------:R-:W0:Y:S01]  /*0d60*/  F2F.F64.F32 R36, R36 ;  /* 0x0000002400247310 */ /* 0x000e220000201800 */
[----:B------:R-:W-:-:S07]  /*0d70*/  DFMA R16, R22, R22, R16 ;  /* 0x000000161610722b */ /* 0x000fce0000000010 */
[----:B------:R-:W-:Y:S08]  /*0d80*/  F2F.F64.F32 R14, R31 ;  /* 0x0000001f000e7310 */ /* 0x000ff00000201800 */
[----:B------:R-:W1:Y:S01]  /*0d90*/  F2F.F64.F32 R22, R30 ;  /* 0x0000001e00167310 */ /* 0x000e620000201800 */
[----:B0-----:R-:W-:-:S07]  /*0da0*/  DADD R18, R18, -R36 ;  /* 0x0000000012127229 */ /* 0x001fce0000000824 */
[----:B------:R-:W-:Y:S01]  /*0db0*/  F2F.F64.F32 R30, R12 ;  /* 0x0000000c001e7310 */ /* 0x000fe20000201800 */
[----:B------:R-:W-:-:S07]  /*0dc0*/  DFMA R16, R18, R18, R16 ;  /* 0x000000121210722b */ /* 0x000fce0000000010 */
[----:B------:R-:W0:Y:S01]  /*0dd0*/  F2F.F64.F32 R34, R34 ;  /* 0x0000002200227310 */ /* 0x000e220000201800 */
[----:B-1----:R-:W-:-:S07]  /*0de0*/  DADD R14, R14, -R22 ;  /* 0x000000000e0e7229 */ /* 0x002fce0000000816 */
[----:B------:R-:W-:Y:S01]  /*0df0*/  F2F.F64.F32 R36, R28 ;  /* 0x0000001c00247310 */ /* 0x000fe20000201800 */
[----:B------:R-:W-:-:S07]  /*0e00*/  DFMA R16, R14, R14, R16 ;  /* 0x0000000e0e10722b */ /* 0x000fce0000000010 */
[----:B------:R-:W1:Y:S01]  /*0e10*/  F2F.F64.F32 R18, R29 ;  /* 0x0000001d00127310 */ /* 0x000e620000201800 */
[----:B0-----:R-:W-:-:S07]  /*0e20*/  DADD R30, R30, -R34 ;  /* 0x000000001e1e7229 */ /* 0x001fce0000000822 */
[----:B------:R-:W-:Y:S01]  /*0e30*/  F2F.F64.F32 R32, R32 ;  /* 0x0000002000207310 */ /* 0x000fe20000201800 */
[----:B------:R-:W-:Y:S02]  /*0e40*/  DFMA R16, R30, R30, R16 ;  /* 0x0000001e1e10722b */ /* 0x000fe40000000010 */
[----:B-1----:R-:W-:-:S05]  /*0e50*/  DADD R18, R36, -R18 ;  /* 0x0000000024127229 */ /* 0x002fca0000000812 */
[----:B------:R-:W-:Y:S01]  /*0e60*/  F2F.F64.F32 R26, R26 ;  /* 0x0000001a001a7310 */ /* 0x000fe20000201800 */
[----:B------:R-:W-:Y:S02]  /*0e70*/  VIADD R13, R13, 0x8 ;  /* 0x000000080d0d7836 */ /* 0x000fe40000000000 */
[----:B------:R-:W-:-:S03]  /*0e80*/  DFMA R16, R18, R18, R16 ;  /* 0x000000121210722b */ /* 0x000fc60000000010 */
[----:B------:R-:W-:Y:S02]  /*0e90*/  ISETP.NE.AND P1, PT, R13, RZ, PT ;  /* 0x000000ff0d00720c */ /* 0x000fe40003f25270 */
[----:B------:R-:W-:Y:S01]  /*0ea0*/  LEA R3, R10, R3, 0x3 ;  /* 0x000000030a037211 */ /* 0x000fe200078e18ff */
[----:B--2---:R-:W0:Y:S08]  /*0eb0*/  F2F.F64.F32 R14, R21 ;  /* 0x00000015000e7310 */ /* 0x004e300000201800 */
[----:B---3--:R-:W1:Y:S01]  /*0ec0*/  F2F.F64.F32 R24, R24 ;  /* 0x0000001800187310 */ /* 0x008e620000201800 */
[----:B0-----:R-:W-:-:S08]  /*0ed0*/  DADD R14, R32, -R14 ;  /* 0x00000000200e7229 */ /* 0x001fd0000000080e */
[----:B------:R-:W-:Y:S02]  /*0ee0*/  DFMA R16, R14, R14, R16 ;  /* 0x0000000e0e10722b */ /* 0x000fe40000000010 */
[----:B-1----:R-:W-:-:S08]  /*0ef0*/  DADD R22, R24, -R26 ;  /* 0x0000000018167229 */ /* 0x002fd0000000081a */
[----:B------:R-:W-:Y:S01]  /*0f00*/  DFMA R22, R22, R22, R16 ;  /* 0x000000161616722b */ /* 0x000fe20000000010 */
[----:B------:R-:W-:Y:S10]  /*0f10*/  @P1 BRA `(.L_x_7) ;  /* 0xfffffff800e81947 */ /* 0x000ff4000383ffff */
.L_x_6:
[----:B------:R-:W-:Y:S05]  /*0f20*/  @!P0 BRA `(.L_x_5) ;  /* 0x0000000400388947 */ /* 0x000fea0003800000 */
[----:B------:R-:W-:Y:S02]  /*0f30*/  ISETP.GE.U32.AND P0, PT, R4, 0x4, PT ;  /* 0x000000040400780c */ /* 0x000fe40003f06070 */
[----:B------:R-:W-:-:S04]  /*0f40*/  LOP3.LUT R21, R20, 0x3, RZ, 0xc0, !PT ;  /* 0x0000000314157812 */ /* 0x000fc800078ec0ff */
[----:B------:R-:W-:-:S07]  /*0f50*/  ISETP.NE.AND P1, PT, R21, RZ, PT ;  /* 0x000000ff1500720c */ /* 0x000fce0003f25270 */
[----:B------:R-:W-:Y:S06]  /*0f60*/  @!P0 BRA `(.L_x_8) ;  /* 0x0000000000948947 */ /* 0x000fec0003800000 */
[----:B------:R-:W0:Y:S01]  /*0f70*/  LDC.64 R16, c[0x0][0x380] ;  /* 0x0000e000ff107b82 */ /* 0x000e220000000a00 */
[----:B------:R-:W-:-:S04]  /*0f80*/  IMAD.IADD R3, R8, 0x1, R9 ;  /* 0x0000000108037824 */ /* 0x000fc800078e0209 */
[----:B------:R-:W-:-:S03]  /*0f90*/  IMAD R3, R3, R10, R5 ;  /* 0x0000000a03037224 */ /* 0x000fc600078e0205 */
[----:B------:R-:W1:Y:S01]  /*0fa0*/  LDC.64 R18, c[0x0][0x388] ;  /* 0x0000e200ff127b82 */ /* 0x000e620000000a00 */
[----:B0-----:R-:W-:-:S05]  /*0fb0*/  IMAD.WIDE R16, R3, 0x4, R16 ;  /* 0x0000000403107825 */ /* 0x001fca00078e0210 */
[----:B------:R-:W2:Y:S01]  /*0fc0*/  LDG.E.CONSTANT R31, desc[UR34][R16.64] ;  /* 0x00000022101f7981 */ /* 0x000ea2000c1e9900 */
[----:B-1----:R-:W-:-:S05]  /*0fd0*/  IMAD.WIDE R18, R3, 0x4, R18 ;  /* 0x0000000403127825 */ /* 0x002fca00078e0212 */
[----:B------:R-:W3:Y:S01]  /*0fe0*/  LDG.E.CONSTANT R4, desc[UR34][R18.64] ;  /* 0x0000002212047981 */ /* 0x000ee2000c1e9900 */
[----:B------:R-:W-:-:S04]  /*0ff0*/  IMAD.WIDE R26, R10, 0x4, R16 ;  /* 0x000000040a1a7825 */ /* 0x000fc800078e0210 */
[C---:B------:R-:W-:Y:S01]  /*1000*/  IMAD.WIDE R12, R10.reuse, 0x4, R18 ;  /* 0x000000040a0c7825 */ /* 0x040fe200078e0212 */
[----:B------:R3:W4:Y:S04]  /*1010*/  LDG.E.CONSTANT R36, desc[UR34][R26.64] ;  /* 0x000000221a247981 */ /* 0x000728000c1e9900 */
[----:B------:R-:W5:Y:S01]  /*1020*/  LDG.E.CONSTANT R37, desc[UR34][R12.64] ;  /* 0x000000220c257981 */ /* 0x000f62000c1e9900 */
[----:B------:R-:W-:-:S04]  /*1030*/  IMAD.WIDE R14, R10, 0x4, R26 ;  /* 0x000000040a0e7825 */ /* 0x000fc800078e021a */
[C---:B------:R-:W-:Y:S01]  /*1040*/  IMAD.WIDE R28, R10.reuse, 0x4, R12 ;  /* 0x000000040a1c7825 */ /* 0x040fe200078e020c */
[----:B------:R-:W5:Y:S04]  /*1050*/  LDG.E.CONSTANT R16, desc[UR34][R14.64] ;  /* 0x000000220e107981 */ /* 0x000f68000c1e9900 */
[----:B------:R-:W5:Y:S01]  /*1060*/  LDG.E.CONSTANT R30, desc[UR34][R28.64] ;  /* 0x000000221c1e7981 */ /* 0x000f62000c1e9900 */
[----:B------:R-:W-:-:S04]  /*1070*/  IMAD.WIDE R32, R10, 0x4, R14 ;  /* 0x000000040a207825 */ /* 0x000fc800078e020e */
[----:B------:R-:W-:Y:S02]  /*1080*/  IMAD.WIDE R34, R10, 0x4, R28 ;  /* 0x000000040a227825 */ /* 0x000fe400078e021c */
[----:B------:R-:W5:Y:S04]  /*1090*/  LDG.E.CONSTANT R32, desc[UR34][R32.64] ;  /* 0x0000002220207981 */ /* 0x000f68000c1e9900 */
[----:B------:R-:W5:Y:S01]  /*10a0*/  LDG.E.CONSTANT R3, desc[UR34][R34.64] ;  /* 0x0000002222037981 */ /* 0x000f62000c1e9900 */
[----:B------:R-:W-:Y:S01]  /*10b0*/  IADD3 R8, PT, PT, R8, 0x4, RZ ;  /* 0x0000000408087810 */ /* 0x000fe20007ffe0ff */
[----:B--2---:R-:W-:Y:S08]  /*10c0*/  F2F.F64.F32 R24, R31 ;  /* 0x0000001f00187310 */ /* 0x004ff00000201800 */
[----:B---3--:R-:W0:Y:S08]  /*10d0*/  F2F.F64.F32 R26, R4 ;  /* 0x00000004001a7310 */ /* 0x008e300000201800 */
[----:B----4-:R-:W-:Y:S08]  /*10e0*/  F2F.F64.F32 R18, R36 ;  /* 0x0000002400127310 */ /* 0x010ff00000201800 */
[----:B-----5:R-:W1:Y:S01]  /*10f0*/  F2F.F64.F32 R12, R37 ;  /* 0x00000025000c7310 */ /* 0x020e620000201800 */
        /* <DEDUP_REMOVED lines=8> */
[----:B0-----:R-:W-:-:S08]  /*1180*/  DADD R14, R16, -R14 ;  /* 0x00000000100e7229 */ /* 0x001fd0000000080e */
[----:B------:R-:W-:Y:S02]  /*1190*/  DFMA R22, R14, R14, R22 ;  /* 0x0000000e0e16722b */ /* 0x000fe40000000016 */
[----:B-1----:R-:W-:-:S08]  /*11a0*/  DADD R12, R24, -R12 ;  /* 0x00000000180c7229 */ /* 0x002fd0000000080c */
[----:B------:R-:W-:-:S11]  /*11b0*/  DFMA R22, R12, R12, R22 ;  /* 0x0000000c0c16722b */ /* 0x000fd60000000016 */
.L_x_8:
[----:B------:R-:W-:Y:S05]  /*11c0*/  @!P1 BRA `(.L_x_5) ;  /* 0x0000000000909947 */ /* 0x000fea0003800000 */
[----:B------:R-:W0:Y:S01]  /*11d0*/  LDC.64 R18, c[0x0][0x380] ;  /* 0x0000e000ff127b82 */ /* 0x000e220000000a00 */
[----:B------:R-:W-:Y:S02]  /*11e0*/  ISETP.NE.AND P0, PT, R21, 0x1, PT ;  /* 0x000000011500780c */ /* 0x000fe40003f05270 */
[----:B------:R-:W-:-:S04]  /*11f0*/  LOP3.LUT R3, R20, 0x1, RZ, 0xc0, !PT ;  /* 0x0000000114037812 */ /* 0x000fc800078ec0ff */
[----:B------:R-:W-:Y:S01]  /*1200*/  ISETP.NE.U32.AND P1, PT, R3, 0x1, PT ;  /* 0x000000010300780c */ /* 0x000fe20003f25070 */
[----:B------:R-:W1:Y:S06]  /*1210*/  LDC.64 R16, c[0x0][0x388] ;  /* 0x0000e200ff107b82 */ /* 0x000e6c0000000a00 */
[C---:B------:R-:W-:Y:S01]  /*1220*/  @P0 IMAD.IADD R3, R8.reuse, 0x1, R9 ;  /* 0x0000000108030824 */ /* 0x040fe200078e0209 */
[----:B------:R-:W-:Y:S01]  /*1230*/  @P0 IADD3 R8, PT, PT, R8, 0x2, RZ ;  /* 0x0000000208080810 */ /* 0x000fe20007ffe0ff */
[----:B------:R-:W2:Y:S02]  /*1240*/  LDC.64 R14, c[0x0][0x380] ;  /* 0x0000e000ff0e7b82 */ /* 0x000ea40000000a00 */
[----:B------:R-:W-:-:S02]  /*1250*/  @P0 IMAD R3, R3, R10, R5 ;  /* 0x0000000a03030224 */ /* 0x000fc400078e0205 */
[----:B------:R-:W-:-:S04]  /*1260*/  @!P1 IMAD.IADD R8, R8, 0x1, R9 ;  /* 0x0000000108089824 */ /* 0x000fc800078e0209 */
[----:B------:R-:W3:Y:S01]  /*1270*/  LDC.64 R12, c[0x0][0x388] ;  /* 0x0000e200ff0c7b82 */ /* 0x000ee20000000a00 */
[----:B0-----:R-:W-:-:S04]  /*1280*/  @P0 IMAD.WIDE R18, R3, 0x4, R18 ;  /* 0x0000000403120825 */ /* 0x001fc800078e0212 */
[----:B-1----:R-:W-:Y:S02]  /*1290*/  @P0 IMAD.WIDE R16, R3, 0x4, R16 ;  /* 0x0000000403100825 */ /* 0x002fe400078e0210 */
[----:B------:R-:W4:Y:S02]  /*12a0*/  @P0 LDG.E.CONSTANT R3, desc[UR34][R18.64] ;  /* 0x0000002212030981 */ /* 0x000f24000c1e9900 */
[C---:B------:R-:W-:Y:S02]  /*12b0*/  @P0 IMAD.WIDE R28, R10.reuse, 0x4, R18 ;  /* 0x000000040a1c0825 */ /* 0x040fe400078e0212 */
[----:B------:R-:W5:Y:S02]  /*12c0*/  @P0 LDG.E.CONSTANT R4, desc[UR34][R16.64] ;  /* 0x0000002210040981 */ /* 0x000f64000c1e9900 */
[----:B------:R-:W-:Y:S02]  /*12d0*/  @P0 IMAD.WIDE R30, R10, 0x4, R16 ;  /* 0x000000040a1e0825 */ /* 0x000fe400078e0210 */
[----:B------:R-:W5:Y:S02]  /*12e0*/  @P0 LDG.E.CONSTANT R28, desc[UR34][R28.64] ;  /* 0x000000221c1c0981 */ /* 0x000f64000c1e9900 */
[----:B------:R-:W-:-:S02]  /*12f0*/  @!P1 IMAD R27, R8, R10, R5 ;  /* 0x0000000a081b9224 */ /* 0x000fc400078e0205 */
[----:B------:R-:W5:Y:S02]  /*1300*/  @P0 LDG.E.CONSTANT R30, desc[UR34][R30.64] ;  /* 0x000000221e1e0981 */ /* 0x000f64000c1e9900 */
[----:B--2---:R-:W-:-:S04]  /*1310*/  @!P1 IMAD.WIDE R24, R27, 0x4, R14 ;  /* 0x000000041b189825 */ /* 0x004fc800078e020e */
[----:B---3--:R-:W-:Y:S02]  /*1320*/  @!P1 IMAD.WIDE R26, R27, 0x4, R12 ;  /* 0x000000041b1a9825 */ /* 0x008fe400078e020c */
[----:B------:R-:W2:Y:S04]  /*1330*/  @!P1 LDG.E.CONSTANT R24, desc[UR34][R24.64] ;  /* 0x0000002218189981 */ /* 0x000ea8000c1e9900 */
[----:B------:R-:W3:Y:S01]  /*1340*/  @!P1 LDG.E.CONSTANT R26, desc[UR34][R26.64] ;  /* 0x000000221a1a9981 */ /* 0x000ee2000c1e9900 */
[----:B----4-:R-:W-:Y:S08]  /*1350*/  @P0 F2F.F64.F32 R12, R3 ;  /* 0x00000003000c0310 */ /* 0x010ff00000201800 */
[----:B-----5:R-:W0:Y:S08]  /*1360*/  @P0 F2F.F64.F32 R16, R4 ;  /* 0x0000000400100310 */ /* 0x020e300000201800 */
[----:B------:R-:W-:Y:S08]  /*1370*/  @P0 F2F.F64.F32 R14, R28 ;  /* 0x0000001c000e0310 */ /* 0x000ff00000201800 */
[----:B------:R-:W1:Y:S01]  /*1380*/  @P0 F2F.F64.F32 R18, R30 ;  /* 0x0000001e00120310 */ /* 0x000e620000201800 */
[----:B0-----:R-:W-:-:S07]  /*1390*/  @P0 DADD R16, R12, -R16 ;  /* 0x000000000c100229 */ /* 0x001fce0000000810 */
[----:B--2---:R-:W-:Y:S01]  /*13a0*/  @!P1 F2F.F64.F32 R8, R24 ;  /* 0x0000001800089310 */ /* 0x004fe20000201800 */
[----:B------:R-:W-:-:S07]  /*13b0*/  @P0 DFMA R16, R16, R16, R22 ;  /* 0x000000101010022b */ /* 0x000fce0000000016 */
[----:B---3--:R-:W0:Y:S01]  /*13c0*/  @!P1 F2F.F64.F32 R12, R26 ;  /* 0x0000001a000c9310 */ /* 0x008e220000201800 */
[----:B-1----:R-:W-:-:S08]  /*13d0*/  @P0 DADD R14, R14, -R18 ;  /* 0x000000000e0e0229 */ /* 0x002fd00000000812 */
[----:B------:R-:W-:Y:S02]  /*13e0*/  @P0 DFMA R22, R14, R14, R16 ;  /* 0x0000000e0e16022b */ /* 0x000fe40000000010 */
[----:B0-----:R-:W-:-:S08]  /*13f0*/  @!P1 DADD R8, R8, -R12 ;  /* 0x0000000008089229 */ /* 0x001fd0000000080c */
[----:B------:R-:W-:-:S11]  /*1400*/  @!P1 DFMA R22, R8, R8, R22 ;  /* 0x000000080816922b */ /* 0x000fd60000000016 */
.L_x_5:
[----:B---3--:R-:W0:Y:S01]  /*1410*/  I2F.F64 R20, R20 ;  /* 0x0000001400147312 */ /* 0x008e220000201c00 */
[----:B------:R-:W-:Y:S01]  /*1420*/  MOV R8, 0x1 ;  /* 0x0000000100087802 */ /* 0x000fe20000000f00 */
[----:B------:R-:W-:Y:S01]  /*1430*/  IMAD R10, R0, R10, R5 ;  /* 0x0000000a000a7224 */ /* 0x000fe200078e0205 */
[----:B------:R-:W-:-:S05]  /*1440*/  FSETP.GEU.AND P1, PT, |R23|, 6.5827683646048100446e-37, PT ;  /* 0x036000001700780b */ /* 0x000fca0003f2e200 */
[----:B0-----:R-:W0:Y:S02]  /*1450*/  MUFU.RCP64H R9, R21 ;  /* 0x0000001500097308 */ /* 0x001e240000001800 */
[----:B0-----:R-:W-:-:S08]  /*1460*/  DFMA R12, -R20, R8, 1 ;  /* 0x3ff00000140c742b */ /* 0x001fd00000000108 */
[----:B------:R-:W-:-:S08]  /*1470*/  DFMA R12, R12, R12, R12 ;  /* 0x0000000c0c0c722b */ /* 0x000fd0000000000c */
[----:B------:R-:W-:-:S08]  /*1480*/  DFMA R12, R8, R12, R8 ;  /* 0x0000000c080c722b */ /* 0x000fd00000000008 */
[----:B------:R-:W-:-:S08]  /*1490*/  DFMA R8, -R20, R12, 1 ;  /* 0x3ff000001408742b */ /* 0x000fd0000000010c */
[----:B------:R-:W-:-:S08]  /*14a0*/  DFMA R8, R12, R8, R12 ;  /* 0x000000080c08722b */ /* 0x000fd0000000000c */
[----:B------:R-:W-:-:S08]  /*14b0*/  DMUL R14, R22, R8 ;  /* 0x00000008160e7228 */ /* 0x000fd00000000000 */
[----:B------:R-:W-:-:S08]  /*14c0*/  DFMA R12, -R20, R14, R22 ;  /* 0x0000000e140c722b */ /* 0x000fd00000000116 */
[----:B------:R-:W-:-:S10]  /*14d0*/  DFMA R14, R8, R12, R14 ;  /* 0x0000000c080e722b */ /* 0x000fd4000000000e */
[----:B------:R-:W-:-:S05]  /*14e0*/  FFMA R3, RZ, R21, R15 ;  /* 0x00000015ff037223 */ /* 0x000fca000000000f */
[----:B------:R-:W-:-:S13]  /*14f0*/  FSETP.GT.AND P0, PT, |R3|, 1.469367938527859385e-39, PT ;  /* 0x001000000300780b */ /* 0x000fda0003f04200 */
[----:B------:R-:W-:Y:S05]  /*1500*/  @P0 BRA P1, `(.L_x_9) ;  /* 0x0000000000180947 */ /* 0x000fea0000800000 */
[----:B------:R-:W-:Y:S01]  /*1510*/  IMAD.MOV.U32 R14, RZ, RZ, R22 ;  /* 0x000000ffff0e7224 */ /* 0x000fe200078e0016 */
[----:B------:R-:W-:Y:S01]  /*1520*/  MOV R15, R23 ;  /* 0x00000017000f7202 */ /* 0x000fe20000000f00 */
[----:B------:R-:W-:Y:S01]  /*1530*/  IMAD.MOV.U32 R16, RZ, RZ, R20 ;  /* 0x000000ffff107224 */ /* 0x000fe200078e0014 */
[----:B------:R-:W-:Y:S02]  /*1540*/  MOV R17, R21 ;  /* 0x0000001500117202 */ /* 0x000fe40000000f00 */
[----:B------:R-:W-:-:S07]  /*1550*/  MOV R0, 0x1570 ;  /* 0x0000157000007802 */ /* 0x000fce0000000f00 */
[----:B------:R-:W-:Y:S05]  /*1560*/  CALL.REL.NOINC `($__internal_0_$__cuda_sm20_div_rn_f64_full) ;  /* 0x0000002000007944 */ /* 0x000fea0003c00000 */
.L_x_9:
[----:B------:R-:W0:Y:S01]  /*1570*/  MUFU.RSQ64H R19, R15 ;  /* 0x0000000f00137308 */ /* 0x000e220000001c00 */
[----:B------:R-:W-:Y:S01]  /*1580*/  VIADD R18, R15, 0xfcb00000 ;  /* 0xfcb000000f127836 */ /* 0x000fe20000000000 */
[----:B------:R-:W-:Y:S01]  /*1590*/  MOV R12, 0x0 ;  /* 0x00000000000c7802 */ /* 0x000fe20000000f00 */
[----:B------:R-:W-:-:S03]  /*15a0*/  IMAD.MOV.U32 R13, RZ, RZ, 0x3fd80000 ;  /* 0x3fd80000ff0d7424 */ /* 0x000fc600078e00ff */
[----:B------:R-:W-:Y:S01]  /*15b0*/  ISETP.GE.U32.AND P0, PT, R18, 0x7ca00000, PT ;  /* 0x7ca000001200780c */ /* 0x000fe20003f06070 */
[----:B0-----:R-:W-:-:S08]  /*15c0*/  DMUL R8, R18, R18 ;  /* 0x0000001212087228 */ /* 0x001fd00000000000 */
[----:B------:R-:W-:-:S08]  /*15d0*/  DFMA R8, -R8, R14, 1 ;  /* 0x3ff000000808742b */ /* 0x000fd0000000010e */
[----:B------:R-:W-:Y:S02]  /*15e0*/  DFMA R12, R8, R12, 0.5 ;  /* 0x3fe00000080c742b */ /* 0x000fe4000000000c */
[----:B------:R-:W-:-:S08]  /*15f0*/  DMUL R8, R18, R8 ;  /* 0x0000000812087228 */ /* 0x000fd00000000000 */
[----:B------:R-:W-:-:S08]  /*1600*/  DFMA R26, R12, R8, R18 ;  /* 0x000000080c1a722b */ /* 0x000fd00000000012 */
[----:B------:R-:W-:Y:S02]  /*1610*/  DMUL R12, R26, R14 ;  /* 0x0000000e1a0c7228 */ /* 0x000fe40000000000 */
[----:B------:R-:W-:Y:S01]  /*1620*/  IADD3 R17, PT, PT, R27, -0x100000, RZ ;  /* 0xfff000001b117810 */ /* 0x000fe20007ffe0ff */
[----:B------:R-:W-:-:S05]  /*1630*/  IMAD.MOV.U32 R16, RZ, RZ, R26 ;  /* 0x000000ffff107224 */ /* 0x000fca00078e001a */
[----:B------:R-:W-:-:S08]  /*1640*/  DFMA R8, R12, -R12, R14 ;  /* 0x8000000c0c08722b */ /* 0x000fd0000000000e */
[----:B------:R-:W-:Y:S01]  /*1650*/  DFMA R24, R8, R16, R12 ;  /* 0x000000100818722b */ /* 0x000fe2000000000c */
[----:B------:R-:W-:Y:S10]  /*1660*/  @!P0 BRA `(.L_x_10) ;  /* 0x0000000000188947 */ /* 0x000ff40003800000 */
[----:B------:R-:W-:Y:S01]  /*1670*/  IMAD.MOV.U32 R16, RZ, RZ, R14 ;  /* 0x000000ffff107224 */ /* 0x000fe200078e000e */
[----:B------:R-:W-:Y:S01]  /*1680*/  MOV R0, R26 ;  /* 0x0000001a00007202 */ /* 0x000fe20000000f00 */
[----:B------:R-:W-:Y:S01]  /*1690*/  IMAD.MOV.U32 R3, RZ, RZ, R17 ;  /* 0x000000ffff037224 */ /* 0x000fe200078e0011 */
[----:B------:R-:W-:Y:S02]  /*16a0*/  MOV R14, R18 ;  /* 0x00000012000e7202 */ /* 0x000fe40000000f00 */
[----:B------:R-:W-:-:S07]  /*16b0*/  MOV R4, 0x16d0 ;  /* 0x000016d000047802 */ /* 0x000fce0000000f00 */
[----:B------:R-:W-:Y:S05]  /*16c0*/  CALL.REL.NOINC `($__internal_1_$__cuda_sm20_dsqrt_rn_f64_mediumpath_v1) ;  /* 0x0000002400187944 */ /* 0x000fea0003c00000 */
.L_x_10:
[----:B------:R-:W0:Y:S01]  /*16d0*/  LDC.64 R14, c[0x0][0x388] ;  /* 0x0000e200ff0e7b82 */ /* 0x000e220000000a00 */
[----:B------:R-:W1:Y:S01]  /*16e0*/  LDCU UR6, c[0x0][0x39c] ;  /* 0x00007380ff0677ac */ /* 0x000e620008000800 */
[----:B------:R-:W2:Y:S06]  /*16f0*/  LDCU.64 UR4, c[0x0][0x3a8] ;  /* 0x00007500ff0477ac */ /* 0x000eac0008000a00 */
[----:B------:R-:W3:Y:S08]  /*1700*/  LDC.64 R12, c[0x0][0x380] ;  /* 0x0000e000ff0c7b82 */ /* 0x000ef00000000a00 */
[----:B------:R-:W4:Y:S01]  /*1710*/  LDC.64 R16, c[0x0][0x3b8] ;  /* 0x0000ee00ff107b82 */ /* 0x000f220000000a00 */
[----:B0-----:R-:W-:-:S07]  /*1720*/  IMAD.WIDE R14, R10, 0x4, R14 ;  /* 0x000000040a0e7825 */ /* 0x001fce00078e020e */
[----:B------:R-:W0:Y:S01]  /*1730*/  LDC.64 R18, c[0x0][0x3b0] ;  /* 0x0000ec00ff127b82 */ /* 0x000e220000000a00 */
[----:B------:R-:W2:Y:S01]  /*1740*/  LDG.E.CONSTANT R15, desc[UR34][R14.64] ;  /* 0x000000220e0f7981 */ /* 0x000ea2000c1e9900 */
[----:B---3--:R-:W-:-:S06]  /*1750*/  IMAD.WIDE R12, R10, 0x4, R12 ;  /* 0x000000040a0c7825 */ /* 0x008fcc00078e020c */
[----:B------:R-:W3:Y:S01]  /*1760*/  LDC.64 R8, c[0x0][0x3c0] ;  /* 0x0000f000ff087b82 */ /* 0x000ee20000000a00 */
[----:B------:R0:W5:Y:S01]  /*1770*/  LDG.E.CONSTANT R3, desc[UR34][R12.64] ;  /* 0x000000220c037981 */ /* 0x000162000c1e9900 */
[----:B------:R-:W2:Y:S01]  /*1780*/  F2F.F32.F64 R24, R24 ;  /* 0x0000001800187310 */ /* 0x000ea20000301000 */
[----:B-1----:R-:W-:Y:S01]  /*1790*/  ISETP.GE.AND P0, PT, R2, UR6, PT ;  /* 0x0000000602007c0c */ /* 0x002fe2000bf06270 */
[----:B0-----:R-:W-:-:S04]  /*17a0*/  IMAD.WIDE R12, R10, 0x4, R18 ;  /* 0x000000040a0c7825 */ /* 0x001fc800078e0212 */
[----:B---3--:R-:W-:-:S04]  /*17b0*/  IMAD.WIDE R8, R10, 0x4, R8 ;  /* 0x000000040a087825 */ /* 0x008fc800078e0208 */
[C-C-:B--2---:R-:W-:Y:S01]  /*17c0*/  FFMA R27, R24.reuse, UR4, R15.reuse ;  /* 0x00000004181b7c23 */ /* 0x144fe2000800000f */
[----:B------:R-:W-:Y:S01]  /*17d0*/  FFMA R29, -R24, UR5, R15 ;  /* 0x00000005181d7c23 */ /* 0x000fe2000800010f */
[----:B----4-:R-:W-:-:S05]  /*17e0*/  IMAD.WIDE R14, R10, 0x4, R16 ;  /* 0x000000040a0e7825 */ /* 0x010fca00078e0210 */
[----:B-----5:R0:W-:Y:S04]  /*17f0*/  STG.E desc[UR34][R14.64], R3 ;  /* 0x000000030e007986 */ /* 0x0201e8000c101922 */
[----:B------:R0:W-:Y:S04]  /*1800*/  STG.E desc[UR34][R12.64], R27 ;  /* 0x0000001b0c007986 */ /* 0x0001e8000c101922 */
[----:B------:R0:W-:Y:S01]  /*1810*/  STG.E desc[UR34][R8.64], R29 ;  /* 0x0000001d08007986 */ /* 0x0001e2000c101922 */
[----:B------:R-:W-:Y:S05]  /*1820*/  @P0 EXIT ;  /* 0x000000000000094d */ /* 0x000fea0003800000 */
[----:B------:R-:W-:-:S04]  /*1830*/  IADD3 R0, PT, PT, -R2, UR6, RZ ;  /* 0x0000000602007c10 */ /* 0x000fc8000fffe1ff */
[----:B------:R-:W-:-:S13]  /*1840*/  LOP3.LUT P0, R0, R0, 0x3, RZ, 0xc0, !PT ;  /* 0x0000000300007812 */ /* 0x000fda000780c0ff */
[----:B------:R-:W-:Y:S05]  /*1850*/  @!P0 BRA `(.L_x_11) ;  /* 0x00000004005c8947 */ /* 0x000fea0003800000 */
[----:B------:R-:W1:Y:S01]  /*1860*/  LDCU UR4, c[0x0][0x398] ;  /* 0x00007300ff0477ac */ /* 0x000e620008000800 */
[----:B------:R-:W-:Y:S01]  /*1870*/  IADD3 R10, PT, PT, -R0, RZ, RZ ;  /* 0x000000ff000a7210 */ /* 0x000fe20007ffe1ff */
[----:B------:R-:W2:Y:S01]  /*1880*/  LDCU.64 UR6, c[0x0][0x3a8] ;  /* 0x00007500ff0677ac */ /* 0x000ea20008000a00 */
[--C-:B-1----:R-:W-:Y:S02]  /*1890*/  IMAD R11, R11, UR4, R5.reuse ;  /* 0x000000040b0b7c24 */ /* 0x102fe4000f8e0205 */
[----:B--2---:R-:W-:-:S07]  /*18a0*/  IMAD R26, R2, UR4, R5 ;  /* 0x00000004021a7c24 */ /* 0x004fce000f8e0205 */
.L_x_14:
[----:B0-----:R-:W0:Y:S08]  /*18b0*/  LDC.64 R28, c[0x0][0x388] ;  /* 0x0000e200ff1c7b82 */ /* 0x001e300000000a00 */
[----:B------:R-:W1:Y:S01]  /*18c0*/  LDC.64 R30, c[0x0][0x380] ;  /* 0x0000e000ff1e7b82 */ /* 0x000e620000000a00 */
[----:B0-----:R-:W-:-:S04]  /*18d0*/  IMAD.WIDE R18, R11, 0x4, R28 ;  /* 0x000000040b127825 */ /* 0x001fc800078e021c */
[----:B-1----:R-:W-:Y:S02]  /*18e0*/  IMAD.WIDE R12, R11, 0x4, R30 ;  /* 0x000000040b0c7825 */ /* 0x002fe400078e021e */
[----:B------:R-:W2:Y:S02]  /*18f0*/  LDG.E.CONSTANT R18, desc[UR34][R18.64] ;  /* 0x0000002212127981 */ /* 0x000ea4000c1e9900 */
[C---:B------:R-:W-:Y:S02]  /*1900*/  IMAD.WIDE R28, R26.reuse, 0x4, R28 ;  /* 0x000000041a1c7825 */ /* 0x040fe400078e021c */
[----:B------:R-:W3:Y:S02]  /*1910*/  LDG.E.CONSTANT R0, desc[UR34][R12.64] ;  /* 0x000000220c007981 */ /* 0x000ee4000c1e9900 */
[----:B------:R-:W-:Y:S02]  /*1920*/  IMAD.WIDE R30, R26, 0x4, R30 ;  /* 0x000000041a1e7825 */ /* 0x000fe400078e021e */
[----:B------:R-:W4:Y:S04]  /*1930*/  LDG.E.CONSTANT R28, desc[UR34][R28.64] ;  /* 0x000000221c1c7981 */ /* 0x000f28000c1e9900 */
[----:B------:R-:W5:Y:S01]  /*1940*/  LDG.E.CONSTANT R27, desc[UR34][R30.64] ;  /* 0x000000221e1b7981 */ /* 0x000f62000c1e9900 */
[----:B------:R-:W0:Y:S01]  /*1950*/  MUFU.RCP64H R15, R21 ;  /* 0x00000015000f7308 */ /* 0x000e220000001800 */
[----:B------:R-:W-:-:S06]  /*1960*/  IMAD.MOV.U32 R14, RZ, RZ, 0x1 ;  /* 0x00000001ff0e7424 */ /* 0x000fcc00078e00ff */
[----:B0-----:R-:W-:-:S08]  /*1970*/  DFMA R32, -R20, R14, 1 ;  /* 0x3ff000001420742b */ /* 0x001fd0000000010e */
[----:B------:R-:W-:-:S08]  /*1980*/  DFMA R32, R32, R32, R32 ;  /* 0x000000202020722b */ /* 0x000fd00000000020 */
[----:B------:R-:W-:Y:S01]  /*1990*/  DFMA R14, R14, R32, R14 ;  /* 0x000000200e0e722b */ /* 0x000fe2000000000e */
[----:B--2---:R-:W-:Y:S08]  /*19a0*/  F2F.F64.F32 R24, R18 ;  /* 0x0000001200187310 */ /* 0x004ff00000201800 */
[----:B---3--:R-:W0:Y:S08]  /*19b0*/  F2F.F64.F32 R16, R0 ;  /* 0x0000000000107310 */ /* 0x008e300000201800 */
[----:B-----5:R-:W-:Y:S08]  /*19c0*/  F2F.F64.F32 R8, R27 ;  /* 0x0000001b00087310 */ /* 0x020ff00000201800 */
[----:B----4-:R-:W1:Y:S01]  /*19d0*/  F2F.F64.F32 R12, R28 ;  /* 0x0000001c000c7310 */ /* 0x010e620000201800 */
[----:B0-----:R-:W-:-:S08]  /*19e0*/  DADD R16, R16, -R24 ;  /* 0x0000000010107229 */ /* 0x001fd00000000818 */
[----:B------:R-:W-:Y:S02]  /*19f0*/  DMUL R16, R16, R16 ;  /* 0x0000001010107228 */ /* 0x000fe40000000000 */
[----:B-1----:R-:W-:Y:S02]  /*1a00*/  DADD R8, R8, -R12 ;  /* 0x0000000008087229 */ /* 0x002fe4000000080c */
[----:B------:R-:W-:-:S06]  /*1a10*/  DFMA R12, -R20, R14, 1 ;  /* 0x3ff00000140c742b */ /* 0x000fcc000000010e */
[----:B------:R-:W-:Y:S02]  /*1a20*/  DFMA R16, R8, R8, -R16 ;  /* 0x000000080810722b */ /* 0x000fe40000000810 */
[----:B------:R-:W-:-:S06]  /*1a30*/  DFMA R12, R14, R12, R14 ;  /* 0x0000000c0e0c722b */ /* 0x000fcc000000000e */
[----:B------:R-:W-:-:S08]  /*1a40*/  DADD R14, R16, R22 ;  /* 0x00000000100e7229 */ /* 0x000fd00000000016 */
[----:B------:R-:W-:-:S08]  /*1a50*/  DMUL R18, R12, R14 ;  /* 0x0000000e0c127228 */ /* 0x000fd00000000000 */
[----:B------:R-:W-:-:S08]  /*1a60*/  DFMA R8, -R20, R18, R14 ;  /* 0x000000121408722b */ /* 0x000fd0000000010e */
[----:B------:R-:W-:Y:S01]  /*1a70*/  DFMA R18, R12, R8, R18 ;  /* 0x000000080c12722b */ /* 0x000fe20000000012 */
[----:B------:R-:W-:-:S09]  /*1a80*/  FSETP.GEU.AND P1, PT, |R15|, 6.5827683646048100446e-37, PT ;  /* 0x036000000f00780b */ /* 0x000fd20003f2e200 */
[----:B------:R-:W-:-:S05]  /*1a90*/  FFMA R0, RZ, R21, R19 ;  /* 0x00000015ff007223 */ /* 0x000fca0000000013 */
[----:B------:R-:W-:Y:S01]  /*1aa0*/  FSETP.GT.AND P0, PT, |R0|, 1.469367938527859385e-39, PT ;  /* 0x001000000000780b */ /* 0x000fe20003f04200 */
[----:B------:R-:W-:Y:S01]  /*1ab0*/  IMAD.MOV.U32 R23, RZ, RZ, R15 ;  /* 0x000000ffff177224 */ /* 0x000fe200078e000f */
[----:B------:R-:W-:-:S11]  /*1ac0*/  MOV R22, R14 ;  /* 0x0000000e00167202 */ /* 0x000fd60000000f00 */
[----:B------:R-:W-:Y:S05]  /*1ad0*/  @P0 BRA P1, `(.L_x_12) ;  /* 0x0000000000180947 */ /* 0x000fea0000800000 */
[----:B------:R-:W-:Y:S01]  /*1ae0*/  MOV R16, R20 ;  /* 0x0000001400107202 */ /* 0x000fe20000000f00 */
[----:B------:R-:W-:Y:S01]  /*1af0*/  IMAD.MOV.U32 R17, RZ, RZ, R21 ;  /* 0x000000ffff117224 */ /* 0x000fe200078e0015 */
[----:B------:R-:W-:-:S07]  /*1b00*/  MOV R0, 0x1b20 ;  /* 0x00001b2000007802 */ /* 0x000fce0000000f00 */
[----:B------:R-:W-:Y:S05]  /*1b10*/  CALL.REL.NOINC `($__internal_0_$__cuda_sm20_div_rn_f64_full) ;  /* 0x0000001800947944 */ /* 0x000fea0003c00000 */
[----:B------:R-:W-:Y:S01]  /*1b20*/  MOV R18, R14 ;  /* 0x0000000e00127202 */ /* 0x000fe20000000f00 */
[----:B------:R-:W-:-:S07]  /*1b30*/  IMAD.MOV.U32 R19, RZ, RZ, R15 ;  /* 0x000000ffff137224 */ /* 0x000fce00078e000f */
.L_x_12:
[----:B------:R-:W0:Y:S01]  /*1b40*/  MUFU.RSQ64H R15, R19 ;  /* 0x00000013000f7308 */ /* 0x000e220000001c00 */
[----:B------:R-:W-:Y:S01]  /*1b50*/  IADD3 R14, PT, PT, R19, -0x3500000, RZ ;  /* 0xfcb00000130e7810 */ /* 0x000fe20007ffe0ff */
[----:B------:R-:W-:Y:S01]  /*1b60*/  IMAD.MOV.U32 R12, RZ, RZ, 0x0 ;  /* 0x00000000ff0c7424 */ /* 0x000fe200078e00ff */
[----:B------:R-:W-:Y:S02]  /*1b70*/  MOV R13, 0x3fd80000 ;  /* 0x3fd80000000d7802 */ /* 0x000fe40000000f00 */
[----:B------:R-:W-:Y:S02]  /*1b80*/  ISETP.GE.U32.AND P0, PT, R14, 0x7ca00000, PT ;  /* 0x7ca000000e00780c */ /* 0x000fe40003f06070 */
[----:B0-----:R-:W-:-:S08]  /*1b90*/  DMUL R8, R14, R14 ;  /* 0x0000000e0e087228 */ /* 0x001fd00000000000 */
[----:B------:R-:W-:-:S08]  /*1ba0*/  DFMA R8, -R8, R18, 1 ;  /* 0x3ff000000808742b */ /* 0x000fd00000000112 */
[----:B------:R-:W-:Y:S02]  /*1bb0*/  DFMA R12, R8, R12, 0.5 ;  /* 0x3fe00000080c742b */ /* 0x000fe4000000000c */
[----:B------:R-:W-:-:S08]  /*1bc0*/  DMUL R8, R14, R8 ;  /* 0x000000080e087228 */ /* 0x000fd00000000000 */
[----:B------:R-:W-:-:S08]  /*1bd0*/  DFMA R30, R12, R8, R14 ;  /* 0x000000080c1e722b */ /* 0x000fd0000000000e */
[----:B------:R-:W-:Y:S02]  /*1be0*/  DMUL R12, R30, R18 ;  /* 0x000000121e0c7228 */ /* 0x000fe40000000000 */
[----:B------:R-:W-:Y:S01]  /*1bf0*/  VIADD R17, R31, 0xfff00000 ;  /* 0xfff000001f117836 */ /* 0x000fe20000000000 */
[----:B------:R-:W-:-:S05]  /*1c00*/  MOV R16, R30 ;  /* 0x0000001e00107202 */ /* 0x000fca0000000f00 */
        /* <DEDUP_REMOVED lines=9> */
.L_x_13:
[----:B------:R-:W0:Y:S01]  /*1ca0*/  LDC.64 R14, c[0x0][0x3b8] ;  /* 0x0000ee00ff0e7b82 */ /* 0x000e220000000a00 */
[----:B------:R-:W1:Y:S01]  /*1cb0*/  F2F.F32.F64 R25, R24 ;  /* 0x0000001800197310 */ /* 0x000e620000301000 */
[----:B------:R-:W-:Y:S01]  /*1cc0*/  VIADD R10, R10, 0x1 ;  /* 0x000000010a0a7836 */ /* 0x000fe20000000000 */
[----:B------:R-:W-:-:S04]  /*1cd0*/  IADD3 R2, PT, PT, R2, 0x1, RZ ;  /* 0x0000000102027810 */ /* 0x000fc80007ffe0ff */
[----:B------:R-:W-:Y:S01]  /*1ce0*/  ISETP.NE.AND P0, PT, R10, RZ, PT ;  /* 0x000000ff0a00720c */ /* 0x000fe20003f05270 */
[----:B------:R-:W2:Y:S08]  /*1cf0*/  LDC.64 R12, c[0x0][0x3b0] ;  /* 0x0000ec00ff0c7b82 */ /* 0x000eb00000000a00 */
[----:B------:R-:W3:Y:S01]  /*1d00*/  LDC.64 R8, c[0x0][0x3c0] ;  /* 0x0000f000ff087b82 */ /* 0x000ee20000000a00 */
[C-C-:B-1----:R-:W-:Y:S01]  /*1d10*/  FFMA R3, R25.reuse, UR6, R28.reuse ;  /* 0x0000000619037c23 */ /* 0x142fe2000800001c */
[----:B------:R-:W-:Y:S01]  /*1d20*/  FFMA R17, -R25, UR7, R28 ;  /* 0x0000000719117c23 */ /* 0x000fe2000800011c */
[----:B0-----:R-:W-:-:S05]  /*1d30*/  IMAD.WIDE R14, R26, 0x4, R14 ;  /* 0x000000041a0e7825 */ /* 0x001fca00078e020e */
[----:B------:R-:W0:Y:S01]  /*1d40*/  LDC R0, c[0x0][0x398] ;  /* 0x0000e600ff007b82 */ /* 0x000e220000000800 */
[----:B------:R1:W-:Y:S01]  /*1d50*/  STG.E desc[UR34][R14.64], R27 ;  /* 0x0000001b0e007986 */ /* 0x0003e2000c101922 */
[----:B--2---:R-:W-:-:S05]  /*1d60*/  IMAD.WIDE R12, R26, 0x4, R12 ;  /* 0x000000041a0c7825 */ /* 0x004fca00078e020c */
[----:B------:R1:W-:Y:S01]  /*1d70*/  STG.E desc[UR34][R12.64], R3 ;  /* 0x000000030c007986 */ /* 0x0003e2000c101922 */
[----:B---3--:R-:W-:-:S05]  /*1d80*/  IMAD.WIDE R8, R26, 0x4, R8 ;  /* 0x000000041a087825 */ /* 0x008fca00078e0208 */
[----:B------:R1:W-:Y:S01]  /*1d90*/  STG.E desc[UR34][R8.64], R17 ;  /* 0x0000001108007986 */ /* 0x0003e2000c101922 */
[----:B0-----:R-:W-:Y:S01]  /*1da0*/  IADD3 R11, PT, PT, R11, R0, RZ ;  /* 0x000000000b0b7210 */ /* 0x001fe20007ffe0ff */
[----:B------:R-:W-:Y:S01]  /*1db0*/  IMAD.IADD R26, R26, 0x1, R0 ;  /* 0x000000011a1a7824 */ /* 0x000fe200078e0200 */
[----:B-1----:R-:W-:Y:S06]  /*1dc0*/  @P0 BRA `(.L_x_14) ;  /* 0xfffffff800b80947 */ /* 0x002fec000383ffff */
.L_x_11:
[----:B------:R-:W1:Y:S01]  /*1dd0*/  LDCU UR4, c[0x0][0x3a0] ;  /* 0x00007400ff0477ac */ /* 0x000e620008000800 */
[----:B------:R-:W2:Y:S01]  /*1de0*/  LDCU UR5, c[0x0][0x39c] ;  /* 0x00007380ff0577ac */ /* 0x000ea20008000800 */
[----:B-1----:R-:W-:-:S05]  /*1df0*/  VIADD R7, R7, UR4 ;  /* 0x0000000407077c36 */ /* 0x002fca0008000000 */
[----:B--2---:R-:W-:-:S04]  /*1e00*/  IADD3 R7, PT, PT, R7, -UR5, R6 ;  /* 0x8000000507077c10 */ /* 0x004fc8000fffe006 */
[----:B------:R-:W-:-:S13]  /*1e10*/  ISETP.GT.U32.AND P0, PT, R7, -0x4, PT ;  /* 0xfffffffc0700780c */ /* 0x000fda0003f04070 */
[----:B------:R-:W-:Y:S05]  /*1e20*/  @P0 EXIT ;  /* 0x000000000000094d */ /* 0x000fea0003800000 */
[----:B------:R-:W0:Y:S01]  /*1e30*/  LDCU UR5, c[0x0][0x398] ;  /* 0x00007300ff0577ac */ /* 0x000e220008000800 */
[C---:B------:R-:W-:Y:S01]  /*1e40*/  IADD3 R0, PT, PT, R2.reuse, -UR4, RZ ;  /* 0x8000000402007c10 */ /* 0x040fe2000fffe0ff */
[----:B------:R-:W1:Y:S01]  /*1e50*/  LDCU.64 UR32, c[0x0][0x3c0] ;  /* 0x00007800ff2077ac */ /* 0x000e620008000a00 */
[----:B------:R-:W2:Y:S01]  /*1e60*/  LDCU UR42, c[0x0][0x398] ;  /* 0x00007300ff2a77ac */ /* 0x000ea20008000800 */
[----:B------:R-:W3:Y:S01]  /*1e70*/  LDCU.128 UR20, c[0x0][0x3b0] ;  /* 0x00007600ff1477ac */ /* 0x000ee20008000c00 */
[----:B------:R-:W4:Y:S01]  /*1e80*/  LDCU.64 UR36, c[0x0][0x3a8] ;  /* 0x00007500ff2477ac */ /* 0x000f220008000a00 */
[--C-:B0-----:R-:W-:Y:S02]  /*1e90*/  IMAD R3, R2, UR5, R5.reuse ;  /* 0x0000000502037c24 */ /* 0x101fe4000f8e0205 */
[----:B------:R-:W-:Y:S01]  /*1ea0*/  IMAD R0, R0, UR5, R5 ;  /* 0x0000000500007c24 */ /* 0x000fe2000f8e0205 */
[----:B------:R-:W0:Y:S02]  /*1eb0*/  LDCU.128 UR16, c[0x0][0x380] ;  /* 0x00007000ff1077ac */ /* 0x000e240008000c00 */
[----:B------:R-:W-:-:S02]  /*1ec0*/  R2UR UR41, R3 ;  /* 0x00000000032972ca */ /* 0x000fc400000e0000 */
[----:B------:R-:W-:Y:S01]  /*1ed0*/  R2UR UR40, R0 ;  /* 0x00000000002872ca */ /* 0x000fe200000e0000 */
[----:B-1234-:R-:W0:-:S14]  /*1ee0*/  LDCU.64 UR38, c[0x0][0x398] ;  /* 0x00007300ff2677ac */ /* 0x01ee1c0008000a00 */
.L_x_23:
[----:B0-----:R-:W-:Y:S02]  /*1ef0*/  UIMAD.WIDE UR6, UR40, 0x4, UR18 ;  /* 0x00000004280678a5 */ /* 0x001fe4000f8e0212 */
[----:B------:R-:W-:Y:S02]  /*1f00*/  UIMAD.WIDE UR4, UR40, 0x4, UR16 ;  /* 0x00000004280478a5 */ /* 0x000fe4000f8e0210 */
[----:B------:R-:W-:Y:S02]  /*1f10*/  UIMAD.WIDE UR8, UR41, 0x4, UR16 ;  /* 0x00000004290878a5 */ /* 0x000fe4000f8e0210 */
[----:B------:R-:W-:Y:S01]  /*1f20*/  IMAD.U32 R18, RZ, RZ, UR6 ;  /* 0x00000006ff127e24 */ /* 0x000fe2000f8e00ff */
[----:B------:R-:W-:Y:S01]  /*1f30*/  MOV R19, UR7 ;  /* 0x0000000700137c02 */ /* 0x000fe20008000f00 */
[----:B-1----:R-:W-:Y:S01]  /*1f40*/  IMAD.U32 R12, RZ, RZ, UR4 ;  /* 0x00000004ff0c7e24 */ /* 0x002fe2000f8e00ff */
[----:B------:R-:W-:Y:S01]  /*1f50*/  MOV R13, UR5 ;  /* 0x00000005000d7c02 */ /* 0x000fe20008000f00 */
[----:B------:R-:W-:Y:S01]  /*1f60*/  UIMAD.WIDE UR10, UR41, 0x4, UR18 ;  /* 0x00000004290a78a5 */ /* 0x000fe2000f8e0212 */
[----:B------:R-:W-:Y:S01]  /*1f70*/  IMAD.U32 R24, RZ, RZ, UR8 ;  /* 0x00000008ff187e24 */ /* 0x000fe2000f8e00ff */
[----:B------:R-:W2:Y:S01]  /*1f80*/  LDG.E.CONSTANT R18, desc[UR34][R18.64] ;  /* 0x0000002212127981 */ /* 0x000ea2000c1e9900 */
[----:B------:R-:W-:-:S03]  /*1f90*/  MOV R25, UR9 ;  /* 0x0000000900197c02 */ /* 0x000fc60008000f00 */
[----:B------:R-:W3:Y:S01]  /*1fa0*/  LDG.E.CONSTANT R0, desc[UR34][R12.64] ;  /* 0x000000220c007981 */ /* 0x000ee2000c1e9900 */
[----:B------:R-:W-:Y:S01]  /*1fb0*/  IMAD.U32 R26, RZ, RZ, UR10 ;  /* 0x0000000aff1a7e24 */ /* 0x000fe2000f8e00ff */
[----:B------:R-:W-:Y:S02]  /*1fc0*/  MOV R27, UR11 ;  /* 0x0000000b001b7c02 */ /* 0x000fe40008000f00 */
        /* <DEDUP_REMOVED lines=9> */
[----:B----4-:R-:W-:Y:S08]  /*2060*/  F2F.F64.F32 R10, R7 ;  /* 0x00000007000a7310 */ /* 0x010ff00000201800 */
[----:B-----5:R-:W1:Y:S01]  /*2070*/  F2F.F64.F32 R12, R6 ;  /* 0x00000006000c7310 */ /* 0x020e620000201800 */
        /* <DEDUP_REMOVED lines=12> */
[----:B------:R-:W-:-:S13]  /*2140*/  FSETP.GT.AND P0, PT, |R0|, 1.469367938527859385e-39, PT ;  /* 0x001000000000780b */ /* 0x000fda0003f04200 */
[----:B------:R-:W-:Y:S05]  /*2150*/  @P0 BRA P1, `(.L_x_15) ;  /* 0x0000000000180947 */ /* 0x000fea0000800000 */
[----:B------:R-:W-:Y:S01]  /*2160*/  MOV R14, R22 ;  /* 0x00000016000e7202 */ /* 0x000fe20000000f00 */
[----:B------:R-:W-:Y:S01]  /*2170*/  IMAD.MOV.U32 R15, RZ, RZ, R23 ;  /* 0x000000ffff0f7224 */ /* 0x000fe200078e0017 */
[----:B------:R-:W-:Y:S01]  /*2180*/  MOV R16, R20 ;  /* 0x0000001400107202 */ /* 0x000fe20000000f00 */
[----:B------:R-:W-:Y:S01]  /*2190*/  IMAD.MOV.U32 R17, RZ, RZ, R21 ;  /* 0x000000ffff117224 */ /* 0x000fe200078e0015 */
[----:B------:R-:W-:-:S07]  /*21a0*/  MOV R0, 0x21c0 ;  /* 0x000021c000007802 */ /* 0x000fce0000000f00 */
[----:B------:R-:W-:Y:S05]  /*21b0*/  CALL.REL.NOINC `($__internal_0_$__cuda_sm20_div_rn_f64_full) ;  /* 0x0000001000ec7944 */ /* 0x000fea0003c00000 */
.L_x_15:
        /* <DEDUP_REMOVED lines=16> */
[----:B------:R-:W-:Y:S01]  /*22c0*/  MOV R16, R14 ;  /* 0x0000000e00107202 */ /* 0x000fe20000000f00 */
[----:B------:R-:W-:Y:S01]  /*22d0*/  IMAD.MOV.U32 R0, RZ, RZ, R12 ;  /* 0x000000ffff007224 */ /* 0x000fe200078e000c */
[----:B------:R-:W-:Y:S01]  /*22e0*/  MOV R9, R25 ;  /* 0x0000001900097202 */ /* 0x000fe20000000f00 */
[----:B------:R-:W-:Y:S01]  /*22f0*/  IMAD.MOV.U32 R14, RZ, RZ, R4 ;  /* 0x000000ffff0e7224 */ /* 0x000fe200078e0004 */
[----:B------:R-:W-:Y:S01]  /*2300*/  MOV R13, R19 ;  /* 0x00000013000d7202 */ /* 0x000fe20000000f00 */
[----:B------:R-:W-:Y:S01]  /*2310*/  IMAD.MOV.U32 R8, RZ, RZ, R24 ;  /* 0x000000ffff087224 */ /* 0x000fe200078e0018 */
[----:B------:R-:W-:Y:S01]  /*2320*/  MOV R3, R11 ;  /* 0x0000000b00037202 */ /* 0x000fe20000000f00 */
[----:B------:R-:W-:Y:S01]  /*2330*/  IMAD.MOV.U32 R12, RZ, RZ, R18 ;  /* 0x000000ffff0c7224 */ /* 0x000fe200078e0012 */
[----:B------:R-:W-:-:S07]  /*2340*/  MOV R4, 0x2360 ;  /* 0x0000236000047802 */ /* 0x000fce0000000f00 */
[----:B------:R-:W-:Y:S05]  /*2350*/  CALL.REL.NOINC `($__internal_1_$__cuda_sm20_dsqrt_rn_f64_mediumpath_v1) ;  /* 0x0000001400f47944 */ /* 0x000fea0003c00000 */
[----:B------:R-:W-:Y:S01]  /*2360*/  IMAD.MOV.U32 R8, RZ, RZ, R24 ;  /* 0x000000ffff087224 */ /* 0x000fe200078e0018 */
[----:B------:R-:W-:-:S07]  /*2370*/  MOV R9, R25 ;  /* 0x0000001900097202 */ /* 0x000fce0000000f00 */
.L_x_16:
[----:B------:R-:W-:Y:S02]  /*2380*/  UIMAD.WIDE UR14, UR42, 0x4, UR6 ;  /* 0x000000042a0e78a5 */ /* 0x000fe4000f8e0206 */
[----:B------:R-:W-:Y:S02]  /*2390*/  UIMAD.WIDE UR12, UR42, 0x4, UR4 ;  /* 0x000000042a0c78a5 */ /* 0x000fe4000f8e0204 */
[----:B------:R-:W-:Y:S02]  /*23a0*/  UIMAD.WIDE UR24, UR42, 0x4, UR8 ;  /* 0x000000042a1878a5 */ /* 0x000fe4000f8e0208 */
[----:B------:R-:W-:Y:S01]  /*23b0*/  IMAD.U32 R28, RZ, RZ, UR14 ;  /* 0x0000000eff1c7e24 */ /* 0x000fe2000f8e00ff */
[----:B------:R-:W-:Y:S01]  /*23c0*/  MOV R29, UR15 ;  /* 0x0000000f001d7c02 */ /* 0x000fe20008000f00 */
[----:B------:R-:W-:Y:S01]  /*23d0*/  IMAD.U32 R18, RZ, RZ, UR12 ;  /* 0x0000000cff127e24 */ /* 0x000fe2000f8e00ff */
[----:B------:R-:W-:Y:S01]  /*23e0*/  MOV R19, UR13 ;  /* 0x0000000d00137c02 */ /* 0x000fe20008000f00 */
[----:B------:R-:W-:Y:S01]  /*23f0*/  UIMAD.WIDE UR10, UR42, 0x4, UR10 ;  /* 0x000000042a0a78a5 */ /* 0x000fe2000f8e020a */
[----:B------:R-:W-:Y:S01]  /*2400*/  MOV R5, UR25 ;  /* 0x0000001900057c02 */ /* 0x000fe20008000f00 */
[----:B------:R-:W2:Y:S01]  /*2410*/  LDG.E.CONSTANT R28, desc[UR34][R28.64] ;  /* 0x000000221c1c7981 */ /* 0x000ea2000c1e9900 */
[----:B------:R-:W-:-:S03]  /*2420*/  IMAD.U32 R4, RZ, RZ, UR24 ;  /* 0x00000018ff047e24 */ /* 0x000fc6000f8e00ff */
[----:B------:R-:W3:Y:S01]  /*2430*/  LDG.E.CONSTANT R0, desc[UR34][R18.64] ;  /* 0x0000002212007981 */ /* 0x000ee2000c1e9900 */
[----:B------:R-:W-:Y:S01]  /*2440*/  IMAD.U32 R10, RZ, RZ, UR10 ;  /* 0x0000000aff0a7e24 */ /* 0x000fe2000f8e00ff */
[----:B------:R-:W-:Y:S02]  /*2450*/  MOV R11, UR11 ;  /* 0x0000000b000b7c02 */ /* 0x000fe40008000f00 */
[----:B------:R-:W4:Y:S04]  /*2460*/  LDG.E.CONSTANT R5, desc[UR34][R4.64] ;  /* 0x0000002204057981 */ /* 0x000f28000c1e9900 */
[----:B------:R0:W5:Y:S01]  /*2470*/  LDG.E.CONSTANT R10, desc[UR34][R10.64] ;  /* 0x000000220a0a7981 */ /* 0x000162000c1e9900 */
[----:B------:R-:W1:Y:S01]  /*2480*/  MUFU.RCP64H R25, R21 ;  /* 0x0000001500197308 */ /* 0x000e620000001800 */
[----:B------:R-:W-:-:S06]  /*2490*/  IMAD.MOV.U32 R24, RZ, RZ, 0x1 ;  /* 0x00000001ff187424 */ /* 0x000fcc00078e00ff */
[----:B-1----:R-:W-:-:S08]  /*24a0*/  DFMA R26, -R20, R24, 1 ;  /* 0x3ff00000141a742b */ /* 0x002fd00000000118 */
[----:B------:R-:W-:-:S08]  /*24b0*/  DFMA R26, R26, R26, R26 ;  /* 0x0000001a1a1a722b */ /* 0x000fd0000000001a */
[----:B------:R-:W-:Y:S01]  /*24c0*/  DFMA R26, R24, R26, R24 ;  /* 0x0000001a181a722b */ /* 0x000fe20000000018 */
[----:B------:R-:W1:Y:S01]  /*24d0*/  F2F.F32.F64 R9, R8 ;  /* 0x0000000800097310 */ /* 0x000e620000301000 */
[----:B------:R-:W-:Y:S02]  /*24e0*/  UIMAD.WIDE UR4, UR41, 0x4, UR22 ;  /* 0x00000004290478a5 */ /* 0x000fe4000f8e0216 */
[----:B------:R-:W-:Y:S02]  /*24f0*/  UIMAD.WIDE UR6, UR41, 0x4, UR20 ;  /* 0x00000004290678a5 */ /* 0x000fe4000f8e0214 */
[----:B------:R-:W-:-:S06]  /*2500*/  UIMAD.WIDE UR8, UR41, 0x4, UR32 ;  /* 0x00000004290878a5 */ /* 0x000fcc000f8e0220 */
[----:B------:R-:W-:Y:S01]  /*2510*/  MOV R24, UR8 ;  /* 0x0000000800187c02 */ /* 0x000fe20008000f00 */
[----:B------:R-:W-:Y:S02]  /*2520*/  IMAD.U32 R25, RZ, RZ, UR9 ;  /* 0x00000009ff197e24 */ /* 0x000fe4000f8e00ff */
[C-C-:B-1----:R-:W-:Y:S01]  /*2530*/  FFMA R3, R9.reuse, UR36, R6.reuse ;  /* 0x0000002409037c23 */ /* 0x142fe20008000006 */
[----:B0-----:R-:W-:Y:S01]  /*2540*/  FFMA R11, -R9, UR37, R6 ;  /* 0x00000025090b7c23 */ /* 0x001fe20008000106 */
        /* <DEDUP_REMOVED lines=12> */
[----:B------:R-:W-:Y:S01]  /*2610*/  DFMA R16, -R20, R12, R26 ;  /* 0x0000000c1410722b */ /* 0x000fe2000000011a */
[----:B------:R-:W-:Y:S01]  /*2620*/  MOV R18, UR4 ;  /* 0x0000000400127c02 */ /* 0x000fe20008000f00 */
[----:B------:R-:W-:Y:S01]  /*2630*/  IMAD.U32 R19, RZ, RZ, UR5 ;  /* 0x00000005ff137e24 */ /* 0x000fe2000f8e00ff */
[----:B------:R-:W-:Y:S01]  /*2640*/  MOV R22, UR6 ;  /* 0x0000000600167c02 */ /* 0x000fe20008000f00 */
[----:B------:R-:W-:-:S04]  /*2650*/  IMAD.U32 R23, RZ, RZ, UR7 ;  /* 0x00000007ff177e24 */ /* 0x000fc8000f8e00ff */
[----:B------:R-:W-:Y:S01]  /*2660*/  DFMA R14, R14, R16, R12 ;  /* 0x000000100e0e722b */ /* 0x000fe2000000000c */
[----:B------:R0:W-:Y:S04]  /*2670*/  STG.E desc[UR34][R18.64], R7 ;  /* 0x0000000712007986 */ /* 0x0001e8000c101922 */
[----:B------:R0:W-:Y:S04]  /*2680*/  STG.E desc[UR34][R22.64], R3 ;  /* 0x0000000316007986 */ /* 0x0001e8000c101922 */
[----:B------:R0:W-:Y:S01]  /*2690*/  STG.E desc[UR34][R24.64], R11 ;  /* 0x0000000b18007986 */ /* 0x0001e2000c101922 */
[----:B------:R-:W-:Y:S01]  /*26a0*/  FFMA R0, RZ, R21, R15 ;  /* 0x00000015ff007223 */ /* 0x000fe2000000000f */
[----:B------:R-:W-:-:S04]  /*26b0*/  FSETP.GEU.AND P1, PT, |R27|, 6.5827683646048100446e-37, PT ;  /* 0x036000001b00780b */ /* 0x000fc80003f2e200 */
[----:B------:R-:W-:-:S13]  /*26c0*/  FSETP.GT.AND P0, PT, |R0|, 1.469367938527859385e-39, PT ;  /* 0x001000000000780b */ /* 0x000fda0003f04200 */
[----:B0-----:R-:W-:Y:S05]  /*26d0*/  @P0 BRA P1, `(.L_x_17) ;  /* 0x0000000000180947 */ /* 0x001fea0000800000 */
[----:B------:R-:W-:Y:S01]  /*26e0*/  MOV R14, R26 ;  /* 0x0000001a000e7202 */ /* 0x000fe20000000f00 */
[----:B------:R-:W-:Y:S01]  /*26f0*/  IMAD.MOV.U32 R15, RZ, RZ, R27 ;  /* 0x000000ffff0f7224 */ /* 0x000fe200078e001b */
[----:B------:R-:W-:Y:S01]  /*2700*/  MOV R16, R20 ;  /* 0x0000001400107202 */ /* 0x000fe20000000f00 */
[----:B------:R-:W-:Y:S01]  /*2710*/  IMAD.MOV.U32 R17, RZ, RZ, R21 ;  /* 0x000000ffff117224 */ /* 0x000fe200078e0015 */
[----:B------:R-:W-:-:S07]  /*2720*/  MOV R0, 0x2740 ;  /* 0x0000274000007802 */ /* 0x000fce0000000f00 */
[----:B------:R-:W-:Y:S05]  /*2730*/  CALL.REL.NOINC `($__internal_0_$__cuda_sm20_div_rn_f64_full) ;  /* 0x0000000c008c7944 */ /* 0x000fea0003c00000 */
.L_x_17:
        /* <DEDUP_REMOVED lines=19> */
[----:B------:R-:W-:Y:S01]  /*2870*/  MOV R9, R23 ;  /* 0x0000001700097202 */ /* 0x000fe20000000f00 */
[----:B------:R-:W-:Y:S01]  /*2880*/  IMAD.MOV.U32 R12, RZ, RZ, R18 ;  /* 0x000000ffff0c7224 */ /* 0x000fe200078e0012 */
[----:B------:R-:W-:Y:S01]  /*2890*/  MOV R13, R19 ;  /* 0x00000013000d7202 */ /* 0x000fe20000000f00 */
[----:B------:R-:W-:Y:S01]  /*28a0*/  IMAD.MOV.U32 R14, RZ, RZ, R6 ;  /* 0x000000ffff0e7224 */ /* 0x000fe200078e0006 */
[----:B------:R-:W-:Y:S02]  /*28b0*/  MOV R3, R17 ;  /* 0x0000001100037202 */ /* 0x000fe40000000f00 */
[----:B------:R-:W-:-:S07]  /*28c0*/  MOV R4, 0x28e0 ;  /* 0x000028e000047802 */ /* 0x000fce0000000f00 */
[----:B------:R-:W-:Y:S05]  /*28d0*/  CALL.REL.NOINC `($__internal_1_$__cuda_sm20_dsqrt_rn_f64_mediumpath_v1) ;  /* 0x0000001000947944 */ /* 0x000fea0003c00000 */
[----:B------:R-:W-:Y:S01]  /*28e0*/  IMAD.MOV.U32 R8, RZ, RZ, R24 ;  /* 0x000000ffff087224 */ /* 0x000fe200078e0018 */
[----:B------:R-:W-:-:S07]  /*28f0*/  MOV R9, R25 ;  /* 0x0000001900097202 */ /* 0x000fce0000000f00 */
.L_x_18:
[----:B------:R-:W-:Y:S02]  /*2900*/  UIMAD.WIDE UR28, UR42, 0x4, UR14 ;  /* 0x000000042a1c78a5 */ /* 0x000fe4000f8e020e */
[----:B------:R-:W-:Y:S02]  /*2910*/  UIMAD.WIDE UR26, UR42, 0x4, UR12 ;  /* 0x000000042a1a78a5 */ /* 0x000fe4000f8e020c */
[----:B------:R-:W-:Y:S02]  /*2920*/  UIMAD.WIDE UR30, UR42, 0x4, UR10 ;  /* 0x000000042a1e78a5 */ /* 0x000fe4000f8e020a */
[----:B------:R-:W-:Y:S01]  /*2930*/  IMAD.U32 R28, RZ, RZ, UR28 ;  /* 0x0000001cff1c7e24 */ /* 0x000fe2000f8e00ff */
[----:B------:R-:W-:Y:S01]  /*2940*/  MOV R29, UR29 ;  /* 0x0000001d001d7c02 */ /* 0x000fe20008000f00 */
[----:B------:R-:W-:Y:S01]  /*2950*/  IMAD.U32 R16, RZ, RZ, UR26 ;  /* 0x0000001aff107e24 */ /* 0x000fe2000f8e00ff */
[----:B------:R-:W-:Y:S01]  /*2960*/  MOV R17, UR27 ;  /* 0x0000001b00117c02 */ /* 0x000fe20008000f00 */
[----:B------:R-:W-:-:S02]  /*2970*/  UIMAD.WIDE UR24, UR42, 0x4, UR24 ;  /* 0x000000042a1878a5 */ /* 0x000fc4000f8e0218 */
[----:B------:R-:W2:Y:S01]  /*2980*/  LDG.E.CONSTANT R28, desc[UR34][R28.64] ;  /* 0x000000221c1c7981 */ /* 0x000ea2000c1e9900 */
[----:B------:R-:W-:-:S03]  /*2990*/  IMAD.U32 R22, RZ, RZ, UR30 ;  /* 0x0000001eff167e24 */ /* 0x000fc6000f8e00ff */
[----:B------:R-:W3:Y:S01]  /*29a0*/  LDG.E.CONSTANT R0, desc[UR34][R16.64] ;  /* 0x0000002210007981 */ /* 0x000ee2000c1e9900 */
[----:B------:R-:W-:Y:S01]  /*29b0*/  IMAD.U32 R30, RZ, RZ, UR24 ;  /* 0x00000018ff1e7e24 */ /* 0x000fe2000f8e00ff */
[----:B------:R-:W-:Y:S02]  /*29c0*/  MOV R31, UR25 ;  /* 0x00000019001f7c02 */ /* 0x000fe40008000f00 */
[----:B------:R-:W-:-:S03]  /*29d0*/  MOV R23, UR31 ;  /* 0x0000001f00177c02 */ /* 0x000fc60008000f00 */
        /* <DEDUP_REMOVED lines=10> */
[----:B------:R-:W-:Y:S02]  /*2a80*/  UIMAD.WIDE UR14, UR42, 0x4, UR8 ;  /* 0x000000042a0e78a5 */ /* 0x000fe4000f8e0208 */
[----:B------:R-:W-:Y:S01]  /*2a90*/  MOV R18, UR10 ;  /* 0x0000000a00127c02 */ /* 0x000fe20008000f00 */
[----:B------:R-:W-:Y:S02]  /*2aa0*/  IMAD.U32 R19, RZ, RZ, UR11 ;  /* 0x0000000bff137e24 */ /* 0x000fe4000f8e00ff */
[C-C-:B-1----:R-:W-:Y:S01]  /*2ab0*/  FFMA R3, R9.reuse, UR36, R10.reuse ;  /* 0x0000002409037c23 */ /* 0x142fe2000800000a */
[----:B0-----:R-:W-:-:S02]  /*2ac0*/  FFMA R23, -R9, UR37, R10 ;  /* 0x0000002509177c23 */ /* 0x001fc4000800010a */
[----:B------:R0:W-:Y:S01]  /*2ad0*/  STG.E desc[UR34][R18.64], R5 ;  /* 0x0000000512007986 */ /* 0x0001e2000c101922 */
[----:B--2---:R-:W-:Y:S08]  /*2ae0*/  F2F.F64.F32 R12, R28 ;  /* 0x0000001c000c7310 */ /* 0x004ff00000201800 */
[----:B---3--:R-:W1:Y:S08]  /*2af0*/  F2F.F64.F32 R6, R0 ;  /* 0x0000000000067310 */ /* 0x008e700000201800 */
[----:B----4-:R-:W-:Y:S08]  /*2b00*/  F2F.F64.F32 R14, R11 ;  /* 0x0000000b000e7310 */ /* 0x010ff00000201800 */
[----:B-----5:R-:W2:Y:S01]  /*2b10*/  F2F.F64.F32 R16, R22 ;  /* 0x0000001600107310 */ /* 0x020ea20000201800 */
[----:B-1----:R-:W-:-:S08]  /*2b20*/  DADD R6, R6, -R12 ;  /* 0x0000000006067229 */ /* 0x002fd0000000080c */
[----:B------:R-:W-:Y:S02]  /*2b30*/  DMUL R6, R6, R6 ;  /* 0x0000000606067228 */ /* 0x000fe40000000000 */
[----:B--2---:R-:W-:Y:S02]  /*2b40*/  DADD R14, R14, -R16 ;  /* 0x000000000e0e7229 */ /* 0x004fe40000000810 */
        /* <DEDUP_REMOVED lines=8> */
[----:B------:R-:W-:-:S05]  /*2bd0*/  MOV R26, UR14 ;  /* 0x0000000e001a7c02 */ /* 0x000fca0008000f00 */
[----:B------:R-:W-:Y:S01]  /*2be0*/  DFMA R14, R14, R16, R12 ;  /* 0x000000100e0e722b */ /* 0x000fe2000000000c */
[----:B------:R-:W-:Y:S01]  /*2bf0*/  IMAD.U32 R27, RZ, RZ, UR15 ;  /* 0x0000000fff1b7e24 */ /* 0x000fe2000f8e00ff */
[----:B------:R0:W-:Y:S04]  /*2c00*/  STG.E desc[UR34][R24.64], R3 ;  /* 0x0000000318007986 */ /* 0x0001e8000c101922 */
[----:B------:R0:W-:Y:S04]  /*2c10*/  STG.E desc[UR34][R26.64], R23 ;  /* 0x000000171a007986 */ /* 0x0001e8000c101922 */
        /* <DEDUP_REMOVED lines=10> */
.L_x_19:
        /* <DEDUP_REMOVED lines=28> */
.L_x_20:
        /* <DEDUP_REMOVED lines=9> */
[----:B------:R0:W2:Y:S01]  /*2f10*/  LDG.E.CONSTANT R28, desc[UR34][R28.64] ;  /* 0x000000221c1c7981 */ /* 0x0000a2000c1e9900 */
[----:B------:R-:W-:-:S03]  /*2f20*/  IMAD.U32 R4, RZ, RZ, UR8 ;  /* 0x00000008ff047e24 */ /* 0x000fc6000f8e00ff */
[----:B------:R-:W3:Y:S01]  /*2f30*/  LDG.E.CONSTANT R0, desc[UR34][R18.64] ;  /* 0x0000002212007981 */ /* 0x000ee2000c1e9900 */
[----:B------:R-:W-:Y:S01]  /*2f40*/  IMAD.U32 R30, RZ, RZ, UR4 ;  /* 0x00000004ff1e7e24 */ /* 0x000fe2000f8e00ff */
[----:B------:R-:W-:Y:S02]  /*2f50*/  MOV R31, UR5 ;  /* 0x00000005001f7c02 */ /* 0x000fe40008000f00 */
[----:B------:R-:W4:Y:S04]  /*2f60*/  LDG.E.CONSTANT R5, desc[UR34][R4.64] ;  /* 0x0000002204057981 */ /* 0x000f28000c1e9900 */
[----:B------:R-:W5:Y:S01]  /*2f70*/  LDG.E.CONSTANT R10, desc[UR34][R30.64] ;  /* 0x000000221e0a7981 */ /* 0x000f62000c1e9900 */
        /* <DEDUP_REMOVED lines=8> */
[----:B------:R-:W-:-:S04]  /*3000*/  UIMAD.WIDE UR8, UR42, 0x4, UR14 ;  /* 0x000000042a0878a5 */ /* 0x000fc8000f8e020e */
        /* <DEDUP_REMOVED lines=24> */
[----:B------:R0:W-:Y:S01]  /*3190*/  STG.E desc[UR34][R26.64], R29 ;  /* 0x0000001d1a007986 */ /* 0x0001e2000c101922 */
[----:B------:R-:W-:Y:S01]  /*31a0*/  FFMA R0, RZ, R21, R15 ;  /* 0x00000015ff007223 */ /* 0x000fe2000000000f */
[----:B------:R-:W-:-:S04]  /*31b0*/  FSETP.GEU.AND P1, PT, |R7|, 6.5827683646048100446e-37, PT ;  /* 0x036000000700780b */ /* 0x000fc80003f2e200 */
[----:B------:R-:W-:Y:S01]  /*31c0*/  FSETP.GT.AND P0, PT, |R0|, 1.469367938527859385e-39, PT ;  /* 0x001000000000780b */ /* 0x000fe20003f04200 */
[----:B------:R-:W-:Y:S01]  /*31d0*/  IMAD.MOV.U32 R23, RZ, RZ, R7 ;  /* 0x000000ffff177224 */ /* 0x000fe200078e0007 */
[----:B------:R-:W-:-:S11]  /*31e0*/  MOV R22, R6 ;  /* 0x0000000600167202 */ /* 0x000fd60000000f00 */
[----:B0-----:R-:W-:Y:S05]  /*31f0*/  @P0 BRA P1, `(.L_x_21) ;  /* 0x0000000000180947 */ /* 0x001fea0000800000 */
[----:B------:R-:W-:Y:S01]  /*3200*/  MOV R14, R6 ;  /* 0x00000006000e7202 */ /* 0x000fe20000000f00 */
[----:B------:R-:W-:Y:S01]  /*3210*/  IMAD.MOV.U32 R15, RZ, RZ, R7 ;  /* 0x000000ffff0f7224 */ /* 0x000fe200078e0007 */
[----:B------:R-:W-:Y:S01]  /*3220*/  MOV R16, R20 ;  /* 0x0000001400107202 */ /* 0x000fe20000000f00 */
[----:B------:R-:W-:Y:S01]  /*3230*/  IMAD.MOV.U32 R17, RZ, RZ, R21 ;  /* 0x000000ffff117224 */ /* 0x000fe200078e0015 */
[----:B------:R-:W-:-:S07]  /*3240*/  MOV R0, 0x3260 ;  /* 0x0000326000007802 */ /* 0x000fce0000000f00 */
[----:B------:R-:W-:Y:S05]  /*3250*/  CALL.REL.NOINC `($__internal_0_$__cuda_sm20_div_rn_f64_full) ;  /* 0x0000000000c47944 */ /* 0x000fea0003c00000 */
.L_x_21:
        /* <DEDUP_REMOVED lines=28> */
.L_x_22:
[----:B------:R-:W0:Y:S01]  /*3420*/  F2F.F32.F64 R9, R8 ;  /* 0x0000000800097310 */ /* 0x000e220000301000 */
[----:B------:R-:W-:Y:S01]  /*3430*/  UIMAD.WIDE UR4, UR38, 0x4, UR4 ;  /* 0x00000004260478a5 */ /* 0x000fe2000f8e0204 */
[----:B------:R-:W-:Y:S01]  /*3440*/  VIADD R2, R2, 0x4 ;  /* 0x0000000402027836 */ /* 0x000fe20000000000 */
[----:B------:R-:W-:Y:S02]  /*3450*/  UIMAD.WIDE UR6, UR38, 0x4, UR6 ;  /* 0x00000004260678a5 */ /* 0x000fe4000f8e0206 */
[----:B------:R-:W-:Y:S02]  /*3460*/  UIMAD.WIDE UR8, UR38, 0x4, UR8 ;  /* 0x00000004260878a5 */ /* 0x000fe4000f8e0208 */
[----:B------:R-:W-:Y:S01]  /*3470*/  IMAD.U32 R6, RZ, RZ, UR4 ;  /* 0x00000004ff067e24 */ /* 0x000fe2000f8e00ff */
[----:B------:R-:W-:Y:S01]  /*3480*/  MOV R7, UR5 ;  /* 0x0000000500077c02 */ /* 0x000fe20008000f00 */
[----:B------:R-:W-:Y:S01]  /*3490*/  ULEA UR41, UR38, UR41, 0x2 ;  /* 0x0000002926297291 */ /* 0x000fe2000f8e10ff */
[----:B------:R-:W-:Y:S01]  /*34a0*/  MOV R11, UR7 ;  /* 0x00000007000b7c02 */ /* 0x000fe20008000f00 */
[----:B------:R-:W-:Y:S01]  /*34b0*/  IMAD.U32 R12, RZ, RZ, UR8 ;  /* 0x00000008ff0c7e24 */ /* 0x000fe2000f8e00ff */
[----:B------:R-:W-:Y:S01]  /*34c0*/  MOV R13, UR9 ;  /* 0x00000009000d7c02 */ /* 0x000fe20008000f00 */
[----:B------:R1:W-:Y:S01]  /*34d0*/  STG.E desc[UR34][R6.64], R5 ;  /* 0x0000000506007986 */ /* 0x0003e2000c101922 */
[----:B------:R-:W-:Y:S01]  /*34e0*/  ISETP.GE.AND P0, PT, R2, UR39, PT ;  /* 0x0000002702007c0c */ /* 0x000fe2000bf06270 */
[C-C-:B0-----:R-:W-:Y:S01]  /*34f0*/  FFMA R3, R9.reuse, UR36, R10.reuse ;  /* 0x0000002409037c23 */ /* 0x141fe2000800000a */
[----:B------:R-:W-:Y:S01]  /*3500*/  FFMA R15, -R9, UR37, R10 ;  /* 0x00000025090f7c23 */ /* 0x000fe2000800010a */
[----:B------:R-:W-:Y:S01]  /*3510*/  IMAD.U32 R10, RZ, RZ, UR6 ;  /* 0x00000006ff0a7e24 */ /* 0x000fe2000f8e00ff */
[----:B------:R-:W-:-:S04]  /*3520*/  ULEA UR40, UR38, UR40, 0x2 ;  /* 0x0000002826287291 */ /* 0x000fc8000f8e10ff */
[----:B------:R1:W-:Y:S04]  /*3530*/  STG.E desc[UR34][R10.64], R3 ;  /* 0x000000030a007986 */ /* 0x0003e8000c101922 */
[----:B------:R1:W-:Y:S01]  /*3540*/  STG.E desc[UR34][R12.64], R15 ;  /* 0x0000000f0c007986 */ /* 0x0003e2000c101922 */
[----:B------:R-:W-:Y:S05]  /*3550*/  @!P0 BRA `(.L_x_23) ;  /* 0xffffffe800648947 */ /* 0x000fea000383ffff */
[----:B------:R-:W-:Y:S05]  /*3560*/  EXIT ;  /* 0x000000000000794d */ /* 0x000fea0003800000 */
        .weak           $__internal_0_$__cuda_sm20_div_rn_f64_full
        .type           $__internal_0_$__cuda_sm20_div_rn_f64_full,@function
        .size           $__internal_0_$__cuda_sm20_div_rn_f64_full,($__internal_1_$__cuda_sm20_dsqrt_rn_f64_mediumpath_v1 - $__internal_0_$__cuda_sm20_div_rn_f64_full)
$__internal_0_$__cuda_sm20_div_rn_f64_full:
[C---:B------:R-:W-:Y:S01]  /*3570*/  FSETP.GEU.AND P0, PT, |R17|.reuse, 1.469367938527859385e-39, PT ;  /* 0x001000001100780b */ /* 0x040fe20003f0e200 */
[----:B------:R-:W-:Y:S01]  /*3580*/  IMAD.MOV.U32 R8, RZ, RZ, 0x1 ;  /* 0x00000001ff087424 */ /* 0x000fe200078e00ff */
[----:B------:R-:W-:Y:S02]  /*3590*/  LOP3.LUT R18, R17, 0x800fffff, RZ, 0xc0, !PT ;  /* 0x800fffff11127812 */ /* 0x000fe400078ec0ff */
[----:B------:R-:W-:Y:S02]  /*35a0*/  LOP3.LUT R3, R15, 0x7ff00000, RZ, 0xc0, !PT ;  /* 0x7ff000000f037812 */ /* 0x000fe400078ec0ff */
[----:B------:R-:W-:Y:S02]  /*35b0*/  LOP3.LUT R19, R18, 0x3ff00000, RZ, 0xfc, !PT ;  /* 0x3ff0000012137812 */ /* 0x000fe400078efcff */
[----:B------:R-:W-:Y:S02]  /*35c0*/  MOV R18, R16 ;  /* 0x0000001000127202 */ /* 0x000fe40000000f00 */
[----:B------:R-:W-:-:S02]  /*35d0*/  MOV R4, 0x1ca00000 ;  /* 0x1ca0000000047802 */ /* 0x000fc40000000f00 */
[----:B------:R-:W-:Y:S01]  /*35e0*/  MOV R12, R14 ;  /* 0x0000000e000c7202 */ /* 0x000fe20000000f00 */
[----:B------:R-:W-:-:S06]  /*35f0*/  @!P0 DMUL R18, R16, 8.98846567431157953865e+307 ;  /* 0x7fe0000010128828 */ /* 0x000fcc0000000000 */
[----:B------:R-:W0:Y:S02]  /*3600*/  MUFU.RCP64H R9, R19 ;  /* 0x0000001300097308 */ /* 0x000e240000001800 */
[----:B0-----:R-:W-:-:S08]  /*3610*/  DFMA R24, R8, -R18, 1 ;  /* 0x3ff000000818742b */ /* 0x001fd00000000812 */
[----:B------:R-:W-:-:S08]  /*3620*/  DFMA R24, R24, R24, R24 ;  /* 0x000000181818722b */ /* 0x000fd00000000018 */
[----:B------:R-:W-:Y:S01]  /*3630*/  DFMA R24, R8, R24, R8 ;  /* 0x000000180818722b */ /* 0x000fe20000000008 */
[----:B------:R-:W-:Y:S01]  /*3640*/  LOP3.LUT R9, R17, 0x7ff00000, RZ, 0xc0, !PT ;  /* 0x7ff0000011097812 */ /* 0x000fe200078ec0ff */
[----:B------:R-:W-:-:S03]  /*3650*/  IMAD.MOV.U32 R8, RZ, RZ, R3 ;  /* 0x000000ffff087224 */ /* 0x000fc600078e0003 */
[----:B------:R-:W-:-:S03]  /*3660*/  ISETP.GE.U32.AND P1, PT, R3, R9, PT ;  /* 0x000000090300720c */ /* 0x000fc60003f26070 */
[----:B------:R-:W-:Y:S01]  /*3670*/  DFMA R30, R24, -R18, 1 ;  /* 0x3ff00000181e742b */ /* 0x000fe20000000812 */
[----:B------:R-:W-:Y:S02]  /*3680*/  SEL R13, R4, 0x63400000, !P1 ;  /* 0x63400000040d7807 */ /* 0x000fe40004800000 */
[----:B------:R-:W-:Y:S02]  /*3690*/  FSETP.GEU.AND P1, PT, |R15|, 1.469367938527859385e-39, PT ;  /* 0x001000000f00780b */ /* 0x000fe40003f2e200 */
[----:B------:R-:W-:-:S03]  /*36a0*/  LOP3.LUT R13, R13, 0x800fffff, R15, 0xf8, !PT ;  /* 0x800fffff0d0d7812 */ /* 0x000fc600078ef80f */
[----:B------:R-:W-:-:S08]  /*36b0*/  DFMA R24, R24, R30, R24 ;  /* 0x0000001e1818722b */ /* 0x000fd00000000018 */
[----:B------:R-:W-:Y:S05]  /*36c0*/  @P1 BRA `(.L_x_24) ;  /* 0x0000000000201947 */ /* 0x000fea0003800000 */
[----:B------:R-:W-:Y:S01]  /*36d0*/  LOP3.LUT R8, R17, 0x7ff00000, RZ, 0xc0, !PT ;  /* 0x7ff0000011087812 */ /* 0x000fe200078ec0ff */
[----:B------:R-:W-:-:S03]  /*36e0*/  IMAD.MOV.U32 R30, RZ, RZ, RZ ;  /* 0x000000ffff1e7224 */ /* 0x000fc600078e00ff */
[----:B------:R-:W-:-:S04]  /*36f0*/  ISETP.GE.U32.AND P1, PT, R3, R8, PT ;  /* 0x000000080300720c */ /* 0x000fc80003f26070 */
[----:B------:R-:W-:-:S04]  /*3700*/  SEL R29, R4, 0x63400000, !P1 ;  /* 0x63400000041d7807 */ /* 0x000fc80004800000 */
[----:B------:R-:W-:-:S04]  /*3710*/  LOP3.LUT R29, R29, 0x80000000, R15, 0xf8, !PT ;  /* 0x800000001d1d7812 */ /* 0x000fc800078ef80f */
[----:B------:R-:W-:-:S06]  /*3720*/  LOP3.LUT R31, R29, 0x100000, RZ, 0xfc, !PT ;  /* 0x001000001d1f7812 */ /* 0x000fcc00078efcff */
[----:B------:R-:W-:-:S10]  /*3730*/  DFMA R12, R12, 2, -R30 ;  /* 0x400000000c0c782b */ /* 0x000fd4000000081e */
[----:B------:R-:W-:-:S07]  /*3740*/  LOP3.LUT R8, R13, 0x7ff00000, RZ, 0xc0, !PT ;  /* 0x7ff000000d087812 */ /* 0x000fce00078ec0ff */
.L_x_24:
[----:B------:R-:W-:Y:S01]  /*3750*/  IADD3 R29, PT, PT, R8, -0x1, RZ ;  /* 0xffffffff081d7810 */ /* 0x000fe20007ffe0ff */
[----:B------:R-:W-:Y:S01]  /*3760*/  DMUL R30, R24, R12 ;  /* 0x0000000c181e7228 */ /* 0x000fe20000000000 */
[----:B------:R-:W-:Y:S02]  /*3770*/  @!P0 LOP3.LUT R9, R19, 0x7ff00000, RZ, 0xc0, !PT ;  /* 0x7ff0000013098812 */ /* 0x000fe400078ec0ff */
[----:B------:R-:W-:-:S03]  /*3780*/  ISETP.GT.U32.AND P0, PT, R29, 0x7feffffe, PT ;  /* 0x7feffffe1d00780c */ /* 0x000fc60003f04070 */
[----:B------:R-:W-:Y:S02]  /*3790*/  VIADD R29, R9, 0xffffffff ;  /* 0xffffffff091d7836 */ /* 0x000fe40000000000 */
[----:B------:R-:W-:-:S03]  /*37a0*/  DFMA R32, R30, -R18, R12 ;  /* 0x800000121e20722b */ /* 0x000fc6000000000c */
[----:B------:R-:W-:-:S05]  /*37b0*/  ISETP.GT.U32.OR P0, PT, R29, 0x7feffffe, P0 ;  /* 0x7feffffe1d00780c */ /* 0x000fca0000704470 */
[----:B------:R-:W-:-:S08]  /*37c0*/  DFMA R24, R24, R32, R30 ;  /* 0x000000201818722b */ /* 0x000fd0000000001e */
[----:B------:R-:W-:Y:S05]  /*37d0*/  @P0 BRA `(.L_x_25) ;  /* 0x00000000006c0947 */ /* 0x000fea0003800000 */
[----:B------:R-:W-:-:S04]  /*37e0*/  LOP3.LUT R8, R17, 0x7ff00000, RZ, 0xc0, !PT ;  /* 0x7ff0000011087812 */ /* 0x000fc800078ec0ff */
[CC--:B------:R-:W-:Y:S02]  /*37f0*/  VIADDMNMX R9, R3.reuse, -R8.reuse, 0xb9600000, !PT ;  /* 0xb960000003097446 */ /* 0x0c0fe40007800908 */
[----:B------:R-:W-:Y:S02]  /*3800*/  ISETP.GE.U32.AND P0, PT, R3, R8, PT ;  /* 0x000000080300720c */ /* 0x000fe40003f06070 */
[----:B------:R-:W-:Y:S02]  /*3810*/  VIMNMX R9, PT, PT, R9, 0x46a00000, PT ;  /* 0x46a0000009097848 */ /* 0x000fe40003fe0100 */
[----:B------:R-:W-:Y:S02]  /*3820*/  SEL R4, R4, 0x63400000, !P0 ;  /* 0x6340000004047807 */ /* 0x000fe40004000000 */
[----:B------:R-:W-:Y:S02]  /*3830*/  MOV R8, RZ ;  /* 0x000000ff00087202 */ /* 0x000fe40000000f00 */
[----:B------:R-:W-:-:S05]  /*3840*/  IADD3 R4, PT, PT, -R4, R9, RZ ;  /* 0x0000000904047210 */ /* 0x000fca0007ffe1ff */
[----:B------:R-:W-:-:S06]  /*3850*/  VIADD R9, R4, 0x7fe00000 ;  /* 0x7fe0000004097836 */ /* 0x000fcc0000000000 */
[----:B------:R-:W-:-:S10]  /*3860*/  DMUL R30, R24, R8 ;  /* 0x00000008181e7228 */ /* 0x000fd40000000000 */
[----:B------:R-:W-:-:S13]  /*3870*/  FSETP.GTU.AND P0, PT, |R31|, 1.469367938527859385e-39, PT ;  /* 0x001000001f00780b */ /* 0x000fda0003f0c200 */
[----:B------:R-:W-:Y:S05]  /*3880*/  @P0 BRA `(.L_x_26) ;  /* 0x0000000000940947 */ /* 0x000fea0003800000 */
[----:B------:R-:W-:-:S06]  /*3890*/  DFMA R12, R24, -R18, R12 ;  /* 0x80000012180c722b */ /* 0x000fcc000000000c */
[----:B------:R-:W-:-:S04]  /*38a0*/  IMAD.MOV.U32 R12, RZ, RZ, RZ ;  /* 0x000000ffff0c7224 */ /* 0x000fc800078e00ff */
[C---:B------:R-:W-:Y:S02]  /*38b0*/  FSETP.NEU.AND P0, PT, R13.reuse, RZ, PT ;  /* 0x000000ff0d00720b */ /* 0x040fe40003f0d000 */
[----:B------:R-:W-:-:S04]  /*38c0*/  LOP3.LUT R16, R13, 0x80000000, R17, 0x48, !PT ;  /* 0x800000000d107812 */ /* 0x000fc800078e4811 */
[----:B------:R-:W-:-:S07]  /*38d0*/  LOP3.LUT R13, R16, R9, RZ, 0xfc, !PT ;  /* 0x00000009100d7212 */ /* 0x000fce00078efcff */
[----:B------:R-:W-:Y:S05]  /*38e0*/  @!P0 BRA `(.L_x_26) ;  /* 0x00000000007c8947 */ /* 0x000fea0003800000 */
[C---:B------:R-:W-:Y:S01]  /*38f0*/  IADD3 R9, PT, PT, -R4.reuse, RZ, RZ ;  /* 0x000000ff04097210 */ /* 0x040fe20007ffe1ff */
[----:B------:R-:W-:Y:S01]  /*3900*/  IMAD.MOV.U32 R8, RZ, RZ, RZ ;  /* 0x000000ffff087224 */ /* 0x000fe200078e00ff */
[----:B------:R-:W-:-:S05]  /*3910*/  IADD3 R3, PT, PT, -R4, -0x43300000, RZ ;  /* 0xbcd0000004037810 */ /* 0x000fca0007ffe1ff */
[----:B------:R-:W-:Y:S02]  /*3920*/  DFMA R8, R30, -R8, R24 ;  /* 0x800000081e08722b */ /* 0x000fe40000000018 */
[----:B------:R-:W-:-:S08]  /*3930*/  DMUL.RP R24, R24, R12 ;  /* 0x0000000c18187228 */ /* 0x000fd00000008000 */
[----:B------:R-:W-:Y:S02]  /*3940*/  FSETP.NEU.AND P0, PT, |R9|, R3, PT ;  /* 0x000000030900720b */ /* 0x000fe40003f0d200 */
[----:B------:R-:W-:Y:S02]  /*3950*/  LOP3.LUT R3, R25, R16, RZ, 0x3c, !PT ;  /* 0x0000001019037212 */ /* 0x000fe400078e3cff */
[----:B------:R-:W-:Y:S02]  /*3960*/  FSEL R30, R24, R30, !P0 ;  /* 0x0000001e181e7208 */ /* 0x000fe40004000000 */
[----:B------:R-:W-:Y:S01]  /*3970*/  FSEL R31, R3, R31, !P0 ;  /* 0x0000001f031f7208 */ /* 0x000fe20004000000 */
[----:B------:R-:W-:Y:S06]  /*3980*/  BRA `(.L_x_26) ;  /* 0x0000000000547947 */ /* 0x000fec0003800000 */
.L_x_25:
[----:B------:R-:W-:-:S14]  /*3990*/  DSETP.NAN.AND P0, PT, R14, R14, PT ;  /* 0x0000000e0e00722a */ /* 0x000fdc0003f08000 */
[----:B------:R-:W-:Y:S05]  /*39a0*/  @P0 BRA `(.L_x_27) ;  /* 0x0000000000440947 */ /* 0x000fea0003800000 */
[----:B------:R-:W-:-:S14]  /*39b0*/  DSETP.NAN.AND P0, PT, R16, R16, PT ;  /* 0x000000101000722a */ /* 0x000fdc0003f08000 */
[----:B------:R-:W-:Y:S05]  /*39c0*/  @P0 BRA `(.L_x_28) ;  /* 0x0000000000300947 */ /* 0x000fea0003800000 */
[----:B------:R-:W-:Y:S01]  /*39d0*/  ISETP.NE.AND P0, PT, R8, R9, PT ;  /* 0x000000090800720c */ /* 0x000fe20003f05270 */
[----:B------:R-:W-:Y:S01]  /*39e0*/  IMAD.MOV.U32 R31, RZ, RZ, -0x80000 ;  /* 0xfff80000ff1f7424 */ /* 0x000fe200078e00ff */
[----:B------:R-:W-:-:S11]  /*39f0*/  MOV R30, 0x0 ;  /* 0x00000000001e7802 */ /* 0x000fd60000000f00 */
[----:B------:R-:W-:Y:S05]  /*3a00*/  @!P0 BRA `(.L_x_26) ;  /* 0x0000000000348947 */ /* 0x000fea0003800000 */
[----:B------:R-:W-:Y:S02]  /*3a10*/  ISETP.NE.AND P0, PT, R8, 0x7ff00000, PT ;  /* 0x7ff000000800780c */ /* 0x000fe40003f05270 */
[----:B------:R-:W-:Y:S02]  /*3a20*/  LOP3.LUT R31, R15, 0x80000000, R17, 0x48, !PT ;  /* 0x800000000f1f7812 */ /* 0x000fe400078e4811 */
[----:B------:R-:W-:-:S13]  /*3a30*/  ISETP.EQ.OR P0, PT, R9, RZ, !P0 ;  /* 0x000000ff0900720c */ /* 0x000fda0004702670 */
[----:B------:R-:W-:Y:S02]  /*3a40*/  @P0 LOP3.LUT R3, R31, 0x7ff00000, RZ, 0xfc, !PT ;  /* 0x7ff000001f030812 */ /* 0x000fe400078efcff */
[----:B------:R-:W-:Y:S01]  /*3a50*/  @!P0 MOV R30, RZ ;  /* 0x000000ff001e8202 */ /* 0x000fe20000000f00 */
[----:B------:R-:W-:Y:S01]  /*3a60*/  @P0 IMAD.MOV.U32 R30, RZ, RZ, RZ ;  /* 0x000000ffff1e0224 */ /* 0x000fe200078e00ff */
[----:B------:R-:W-:Y:S01]  /*3a70*/  @P0 MOV R31, R3 ;  /* 0x00000003001f0202 */ /* 0x000fe20000000f00 */
[----:B------:R-:W-:Y:S06]  /*3a80*/  BRA `(.L_x_26) ;  /* 0x0000000000147947 */ /* 0x000fec0003800000 */
.L_x_28:
[----:B------:R-:W-:Y:S01]  /*3a90*/  LOP3.LUT R31, R17, 0x80000, RZ, 0xfc, !PT ;  /* 0x00080000111f7812 */ /* 0x000fe200078efcff */
[----:B------:R-:W-:Y:S01]  /*3aa0*/  IMAD.MOV.U32 R30, RZ, RZ, R16 ;  /* 0x000000ffff1e7224 */ /* 0x000fe200078e0010 */
[----:B------:R-:W-:Y:S06]  /*3ab0*/  BRA `(.L_x_26) ;  /* 0x0000000000087947 */ /* 0x000fec0003800000 */
.L_x_27:
[----:B------:R-:W-:Y:S02]  /*3ac0*/  LOP3.LUT R31, R15, 0x80000, RZ, 0xfc, !PT ;  /* 0x000800000f1f7812 */ /* 0x000fe400078efcff */
[----:B------:R-:W-:-:S07]  /*3ad0*/  MOV R30, R14 ;  /* 0x0000000e001e7202 */ /* 0x000fce0000000f00 */
.L_x_26:
[----:B------:R-:W-:Y:S01]  /*3ae0*/  IMAD.MOV.U32 R8, RZ, RZ, R0 ;  /* 0x000000ffff087224 */ /* 0x000fe200078e0000 */
[----:B------:R-:W-:Y:S01]  /*3af0*/  MOV R9, 0x0 ;  /* 0x0000000000097802 */ /* 0x000fe20000000f00 */
[----:B------:R-:W-:Y:S01]  /*3b00*/  IMAD.MOV.U32 R14, RZ, RZ, R30 ;  /* 0x000000ffff0e7224 */ /* 0x000fe200078e001e */
[----:B------:R-:W-:Y:S02]  /*3b10*/  MOV R15, R31 ;  /* 0x0000001f000f7202 */ /* 0x000fe40000000f00 */
[----:B------:R-:W-:Y:S05]  /*3b20*/  RET.REL.NODEC R8 `(mab_many_series_one_param_time_major_f32) ;  /* 0xffffffc408347950 */ /* 0x000fea0003c3ffff */
        .weak           $__internal_1_$__cuda_sm20_dsqrt_rn_f64_mediumpath_v1
        .type           $__internal_1_$__cuda_sm20_dsqrt_rn_f64_mediumpath_v1,@function
        .size           $__internal_1_$__cuda_sm20_dsqrt_rn_f64_mediumpath_v1,(.L_x_227 - $__internal_1_$__cuda_sm20_dsqrt_rn_f64_mediumpath_v1)
$__internal_1_$__cuda_sm20_dsqrt_rn_f64_mediumpath_v1:
[----:B------:R-:W-:Y:S01]  /*3b30*/  ISETP.GE.U32.AND P0, PT, R14, -0x3400000, PT ;  /* 0xfcc000000e00780c */ /* 0x000fe20003f06070 */
[----:B------:R-:W-:Y:S01]  /*3b40*/  IMAD.MOV.U32 R17, RZ, RZ, R15 ;  /* 0x000000ffff117224 */ /* 0x000fe200078e000f */
[----:B------:R-:W-:Y:S01]  /*3b50*/  MOV R14, R0 ;  /* 0x00000000000e7202 */ /* 0x000fe20000000f00 */
[----:B------:R-:W-:-:S10]  /*3b60*/  IMAD.MOV.U32 R15, RZ, RZ, R3 ;  /* 0x000000ffff0f7224 */ /* 0x000fd400078e0003 */
[----:B------:R-:W-:Y:S05]  /*3b70*/  @!P0 BRA `(.L_x_29) ;  /* 0x0000000000208947 */ /* 0x000fea0003800000 */
[----:B------:R-:W-:-:S10]  /*3b80*/  DFMA.RM R12, R8, R14, R12 ;  /* 0x0000000e080c722b */ /* 0x000fd4000000400c */
[----:B------:R-:W-:-:S04]  /*3b90*/  IADD3 R8, P0, PT, R12, 0x1, RZ ;  /* 0x000000010c087810 */ /* 0x000fc80007f1e0ff */
[----:B------:R-:W-:-:S06]  /*3ba0*/  IADD3.X R9, PT, PT, RZ, R13, RZ, P0, !PT ;  /* 0x0000000dff097210 */ /* 0x000fcc00007fe4ff */
[----:B------:R-:W-:-:S08]  /*3bb0*/  DFMA.RP R16, -R12, R8, R16 ;  /* 0x000000080c10722b */ /* 0x000fd00000008110 */
[----:B------:R-:W-:-:S06]  /*3bc0*/  DSETP.GT.AND P0, PT, R16, RZ, PT ;  /* 0x000000ff1000722a */ /* 0x000fcc0003f04000 */
[----:B------:R-:W-:Y:S02]  /*3bd0*/  FSEL R8, R8, R12, P0 ;  /* 0x0000000c08087208 */ /* 0x000fe40000000000 */
[----:B------:R-:W-:Y:S01]  /*3be0*/  FSEL R9, R9, R13, P0 ;  /* 0x0000000d09097208 */ /* 0x000fe20000000000 */
[----:B------:R-:W-:Y:S06]  /*3bf0*/  BRA `(.L_x_30) ;  /* 0x0000000000647947 */ /* 0x000fec0003800000 */
.L_x_29:
[----:B------:R-:W-:-:S14]  /*3c00*/  DSETP.NE.AND P0, PT, R16, RZ, PT ;  /* 0x000000ff1000722a */ /* 0x000fdc0003f05000 */
[----:B------:R-:W-:Y:S05]  /*3c10*/  @!P0 BRA `(.L_x_31) ;  /* 0x0000000000588947 */ /* 0x000fea0003800000 */
[----:B------:R-:W-:-:S13]  /*3c20*/  ISETP.GE.AND P0, PT, R17, RZ, PT ;  /* 0x000000ff1100720c */ /* 0x000fda0003f06270 */
[----:B------:R-:W-:Y:S01]  /*3c30*/  @!P0 IMAD.MOV.U32 R8, RZ, RZ, 0x0 ;  /* 0x00000000ff088424 */ /* 0x000fe200078e00ff */
[----:B------:R-:W-:Y:S01]  /*3c40*/  @!P0 MOV R9, 0xfff80000 ;  /* 0xfff8000000098802 */ /* 0x000fe20000000f00 */
[----:B------:R-:W-:Y:S06]  /*3c50*/  @!P0 BRA `(.L_x_30) ;  /* 0x00000000004c8947 */ /* 0x000fec0003800000 */
[----:B------:R-:W-:-:S13]  /*3c60*/  ISETP.GT.AND P0, PT, R17, 0x7fefffff, PT ;  /* 0x7fefffff1100780c */ /* 0x000fda0003f04270 */
[----:B------:R-:W-:Y:S05]  /*3c70*/  @P0 BRA `(.L_x_31) ;  /* 0x0000000000400947 */ /* 0x000fea0003800000 */
[----:B------:R-:W-:Y:S01]  /*3c80*/  DMUL R16, R16, 8.11296384146066816958e+31 ;  /* 0x4690000010107828 */ /* 0x000fe20000000000 */
[----:B------:R-:W-:Y:S01]  /*3c90*/  IMAD.MOV.U32 R14, RZ, RZ, RZ ;  /* 0x000000ffff0e7224 */ /* 0x000fe200078e00ff */
[----:B------:R-:W-:Y:S01]  /*3ca0*/  MOV R8, 0x0 ;  /* 0x0000000000087802 */ /* 0x000fe20000000f00 */
[----:B------:R-:W-:-:S03]  /*3cb0*/  IMAD.MOV.U32 R9, RZ, RZ, 0x3fd80000 ;  /* 0x3fd80000ff097424 */ /* 0x000fc600078e00ff */
[----:B------:R-:W0:Y:S02]  /*3cc0*/  MUFU.RSQ64H R15, R17 ;  /* 0x00000011000f7308 */ /* 0x000e240000001c00 */
[----:B0-----:R-:W-:-:S08]  /*3cd0*/  DMUL R12, R14, R14 ;  /* 0x0000000e0e0c7228 */ /* 0x001fd00000000000 */
[----:B------:R-:W-:-:S08]  /*3ce0*/  DFMA R12, R16, -R12, 1 ;  /* 0x3ff00000100c742b */ /* 0x000fd0000000080c */
[----:B------:R-:W-:Y:S02]  /*3cf0*/  DFMA R8, R12, R8, 0.5 ;  /* 0x3fe000000c08742b */ /* 0x000fe40000000008 */
[----:B------:R-:W-:-:S08]  /*3d00*/  DMUL R12, R14, R12 ;  /* 0x0000000c0e0c7228 */ /* 0x000fd00000000000 */
[----:B------:R-:W-:-:S08]  /*3d10*/  DFMA R12, R8, R12, R14 ;  /* 0x0000000c080c722b */ /* 0x000fd0000000000e */
[----:B------:R-:W-:Y:S02]  /*3d20*/  DMUL R8, R16, R12 ;  /* 0x0000000c10087228 */ /* 0x000fe40000000000 */
[----:B------:R-:W-:-:S06]  /*3d30*/  IADD3 R13, PT, PT, R13, -0x100000, RZ ;  /* 0xfff000000d0d7810 */ /* 0x000fcc0007ffe0ff */
[----:B------:R-:W-:-:S08]  /*3d40*/  DFMA R14, R8, -R8, R16 ;  /* 0x80000008080e722b */ /* 0x000fd00000000010 */
[----:B------:R-:W-:-:S10]  /*3d50*/  DFMA R8, R12, R14, R8 ;  /* 0x0000000e0c08722b */ /* 0x000fd40000000008 */
[----:B------:R-:W-:Y:S01]  /*3d60*/  VIADD R9, R9, 0xfcb00000 ;  /* 0xfcb0000009097836 */ /* 0x000fe20000000000 */
[----:B------:R-:W-:Y:S06]  /*3d70*/  BRA `(.L_x_30) ;  /* 0x0000000000047947 */ /* 0x000fec0003800000 */
.L_x_31:
[----:B------:R-:W-:-:S11]  /*3d80*/  DADD R8, R16, R16 ;  /* 0x0000000010087229 */ /* 0x000fd60000000010 */
.L_x_30:
[----:B------:R-:W-:Y:S01]  /*3d90*/  MOV R24, R8 ;  /* 0x0000000800187202 */ /* 0x000fe20000000f00 */
[----:B------:R-:W-:Y:S01]  /*3da0*/  IMAD.MOV.U32 R25, RZ, RZ, R9 ;  /* 0x000000ffff197224 */ /* 0x000fe200078e0009 */
[----:B------:R-:W-:Y:S01]  /*3db0*/  MOV R8, R4 ;  /* 0x0000000400087202 */ /* 0x000fe20000000f00 */
[----:B------:R-:W-:-:S04]  /*3dc0*/  IMAD.MOV.U32 R9, RZ, RZ, 0x0 ;  /* 0x00000000ff097424 */ /* 0x000fc800078e00ff */
[----:B------:R-:W-:Y:S05]  /*3dd0*/  RET.REL.NODEC R8 `(mab_many_series_one_param_time_major_f32) ;  /* 0xffffffc008887950 */ /* 0x000fea0003c3ffff */
.L_x_32:
[----:B------:R-:W-:-:S00]  /*3de0*/  BRA `(.L_x_32) ;  /* 0xfffffffc00fc7947 */ /* 0x000fc0000383ffff */
[----:B------:R-:W-:-:S00]  /*3df0*/  NOP ;  /* 0x0000000000007918 */ /* 0x000fc00000000000 */
        /* <DEDUP_REMOVED lines=8> */
.L_x_227:


//--------------------- .text.mab_single_row_from_ma_f32 --------------------------
	.section	.text.mab_single_row_from_ma_f32,"ax",@progbits
	.align	128
        .global         mab_single_row_from_ma_f32
        .type           mab_single_row_from_ma_f32,@function
        .size           mab_single_row_from_ma_f32,(.L_x_229 - mab_single_row_from_ma_f32)
        .other          mab_single_row_from_ma_f32,@"STO_CUDA_ENTRY STV_DEFAULT"
mab_single_row_from_ma_f32:
.text.mab_single_row_from_ma_f32:
[----:B------:R-:W-:Y:S01]  /*0000*/  LDC R1, c[0x0][0x37c] ;  /* 0x0000df00ff017b82 */ /* 0x000fe20000000800 */
[----:B------:R-:W0:Y:S07]  /*0010*/  S2R R0, SR_TID.X ;  /* 0x0000000000007919 */ /* 0x000e2e0000002100 */
[----:B------:R-:W0:Y:S02]  /*0020*/  S2UR UR4, SR_CTAID.X ;  /* 0x00000000000479c3 */ /* 0x000e240000002500 */
[----:B0-----:R-:W-:-:S13]  /*0030*/  LOP3.LUT P0, RZ, R0, UR4, RZ, 0xfc, !PT ;  /* 0x0000000400ff7c12 */ /* 0x001fda000f80fcff */
[----:B------:R-:W-:Y:S05]  /*0040*/  @P0 EXIT ;  /* 0x000000000000094d */ /* 0x000fea0003800000 */
[----:B------:R-:W0:Y:S01]  /*0050*/  LDCU.128 UR20, c[0x0][0x390] ;  /* 0x00007200ff1477ac */ /* 0x000e220008000c00 */
[----:B------:R-:W1:Y:S01]  /*0060*/  LDCU.64 UR16, c[0x0][0x358] ;  /* 0x00006b00ff1077ac */ /* 0x000e620008000a00 */
[----:B0-----:R-:W-:Y:S01]  /*0070*/  UISETP.LT.AND UP0, UPT, UR20, UR21, UPT ;  /* 0x000000151400728c */ /* 0x001fe2000bf01270 */
[----:B------:R-:W-:-:S03]  /*0080*/  IMAD.U32 R2, RZ, RZ, UR23 ;  /* 0x00000017ff027e24 */ /* 0x000fc6000f8e00ff */
[----:B------:R-:W-:-:S04]  /*0090*/  USEL UR4, UR20, UR21, !UP0 ;  /* 0x0000001514047287 */ /* 0x000fc8000c000000 */
[----:B------:R-:W-:-:S06]  /*00a0*/  UIADD3 UR18, UPT, UPT, UR20, UR4, UR22 ;  /* 0x0000000414127290 */ /* 0x000fcc000fffe016 */
[----:B------:R-:W-:-:S05]  /*00b0*/  IMAD.U32 R3, RZ, RZ, UR18 ;  /* 0x00000012ff037e24 */ /* 0x000fca000f8e00ff */
[----:B------:R-:W-:-:S04]  /*00c0*/  VIADDMNMX R2, R3, 0xffffffff, R2, PT ;  /* 0xffffffff03027846 */ /* 0x000fc80003800102 */
[----:B------:R-:W-:-:S13]  /*00d0*/  ISETP.GE.AND P0, PT, R2, 0x1, PT ;  /* 0x000000010200780c */ /* 0x000fda0003f06270 */
[----:B-1----:R-:W-:Y:S05]  /*00e0*/  @!P0 BRA `(.L_x_33) ;  /* 0x0000000400d08947 */ /* 0x002fea0003800000 */
[C---:B------:R-:W-:Y:S01]  /*00f0*/  ISETP.GE.U32.AND P1, PT, R2.reuse, 0x8, PT ;  /* 0x000000080200780c */ /* 0x040fe20003f26070 */
[----:B------:R-:W-:Y:S01]  /*0100*/  HFMA2 R0, -RZ, RZ, 0, 0 ;  /* 0x00000000ff007431 */ /* 0x000fe200000001ff */
[----:B------:R-:W-:-:S04]  /*0110*/  LOP3.LUT R16, R2, 0x7, RZ, 0xc0, !PT ;  /* 0x0000000702107812 */ /* 0x000fc800078ec0ff */
[----:B------:R-:W-:-:S07]  /*0120*/  ISETP.NE.AND P0, PT, R16, RZ, PT ;  /* 0x000000ff1000720c */ /* 0x000fce0003f05270 */
[----:B------:R-:W-:Y:S06]  /*0130*/  @!P1 BRA `(.L_x_34) ;  /* 0x0000000000e09947 */ /* 0x000fec0003800000 */
[----:B------:R-:W0:Y:S01]  /*0140*/  LDCU.64 UR10, c[0x0][0x3a8] ;  /* 0x00007500ff0a77ac */ /* 0x000e220008000a00 */
[----:B------:R-:W-:Y:S01]  /*0150*/  LOP3.LUT R0, R2, 0x7ffffff8, RZ, 0xc0, !PT ;  /* 0x7ffffff802007812 */ /* 0x000fe200078ec0ff */
[----:B------:R-:W1:Y:S04]  /*0160*/  LDCU.128 UR12, c[0x0][0x3b0] ;  /* 0x00007600ff0c77ac */ /* 0x000e680008000c00 */
[----:B------:R-:W-:Y:S01]  /*0170*/  IMAD.MOV R3, RZ, RZ, -R0 ;  /* 0x000000ffff037224 */ /* 0x000fe200078e0a00 */
[----:B0-----:R-:W-:Y:S02]  /*0180*/  UIADD3 UR9, UP0, UPT, UR10, 0x10, URZ ;  /* 0x000000100a097890 */ /* 0x001fe4000ff1e0ff */
[----:B-1----:R-:W-:Y:S02]  /*0190*/  UIADD3 UR7, UP1, UPT, UR12, 0x10, URZ ;  /* 0x000000100c077890 */ /* 0x002fe4000ff3e0ff */
[----:B------:R-:W-:-:S02]  /*01a0*/  UIADD3 UR5, UP2, UPT, UR14, 0x10, URZ ;  /* 0x000000100e057890 */ /* 0x000fc4000ff5e0ff */
[----:B------:R-:W-:Y:S01]  /*01b0*/  IMAD.U32 R14, RZ, RZ, UR9 ;  /* 0x00000009ff0e7e24 */ /* 0x000fe2000f8e00ff */
[----:B------:R-:W-:Y:S02]  /*01c0*/  UIADD3.X UR10, UPT, UPT, URZ, UR11, URZ, UP0, !UPT ;  /* 0x0000000bff0a7290 */ /* 0x000fe400087fe4ff */
[----:B------:R-:W-:Y:S01]  /*01d0*/  UIADD3.X UR8, UPT, UPT, URZ, UR13, URZ, UP1, !UPT ;  /* 0x0000000dff087290 */ /* 0x000fe20008ffe4ff */
[----:B------:R-:W-:Y:S01]  /*01e0*/  MOV R12, UR7 ;  /* 0x00000007000c7c02 */ /* 0x000fe20008000f00 */
[----:B------:R-:W-:Y:S01]  /*01f0*/  UIADD3.X UR6, UPT, UPT, URZ, UR15, URZ, UP2, !UPT ;  /* 0x0000000fff067290 */ /* 0x000fe200097fe4ff */
[----:B------:R-:W-:Y:S02]  /*0200*/  IMAD.U32 R10, RZ, RZ, UR5 ;  /* 0x00000005ff0a7e24 */ /* 0x000fe4000f8e00ff */
[----:B------:R-:W-:Y:S01]  /*0210*/  IMAD.U32 R15, RZ, RZ, UR10 ;  /* 0x0000000aff0f7e24 */ /* 0x000fe2000f8e00ff */
[----:B------:R-:W-:Y:S02]  /*0220*/  MOV R13, UR8 ;  /* 0x00000008000d7c02 */ /* 0x000fe40008000f00 */
[----:B------:R-:W-:-:S07]  /*0230*/  IMAD.U32 R11, RZ, RZ, UR6 ;  /* 0x00000006ff0b7e24 */ /* 0x000fce000f8e00ff */
.L_x_35:
[----:B0-----:R-:W-:Y:S01]  /*0240*/  IMAD.MOV.U32 R17, RZ, RZ, 0x7fffffff ;  /* 0x7fffffffff117424 */ /* 0x001fe200078e00ff */
[----:B------:R-:W-:Y:S01]  /*0250*/  MOV R4, R14 ;  /* 0x0000000e00047202 */ /* 0x000fe20000000f00 */
[----:B------:R-:W-:Y:S01]  /*0260*/  IMAD.MOV.U32 R5, RZ, RZ, R15 ;  /* 0x000000ffff057224 */ /* 0x000fe200078e000f */
[----:B------:R-:W-:Y:S01]  /*0270*/  MOV R7, R13 ;  /* 0x0000000d00077202 */ /* 0x000fe20000000f00 */
[----:B------:R-:W-:Y:S01]  /*0280*/  IMAD.MOV.U32 R6, RZ, RZ, R12 ;  /* 0x000000ffff067224 */ /* 0x000fe200078e000c */
[----:B------:R-:W-:Y:S01]  /*0290*/  IADD3 R3, PT, PT, R3, 0x8, RZ ;  /* 0x0000000803037810 */ /* 0x000fe20007ffe0ff */
[----:B------:R-:W-:Y:S01]  /*02a0*/  IMAD.MOV.U32 R8, RZ, RZ, R10 ;  /* 0x000000ffff087224 */ /* 0x000fe200078e000a */
[----:B------:R0:W-:Y:S01]  /*02b0*/  STG.E desc[UR16][R4.64+-0x10], R17 ;  /* 0xfffff01104007986 */ /* 0x0001e2000c101910 */
[----:B------:R-:W-:Y:S01]  /*02c0*/  IMAD.MOV.U32 R9, RZ, RZ, R11 ;  /* 0x000000ffff097224 */ /* 0x000fe200078e000b */
[----:B------:R-:W-:Y:S02]  /*02d0*/  ISETP.NE.AND P1, PT, R3, RZ, PT ;  /* 0x000000ff0300720c */ /* 0x000fe40003f25270 */
[----:B------:R0:W-:Y:S01]  /*02e0*/  STG.E desc[UR16][R6.64+-0x10], R17 ;  /* 0xfffff01106007986 */ /* 0x0001e2000c101910 */
[----:B------:R-:W-:-:S02]  /*02f0*/  IADD3 R14, P2, PT, R4, 0x20, RZ ;  /* 0x00000020040e7810 */ /* 0x000fc40007f5e0ff */
[----:B------:R-:W-:Y:S01]  /*0300*/  IADD3 R12, P3, PT, R6, 0x20, RZ ;  /* 0x00000020060c7810 */ /* 0x000fe20007f7e0ff */
[----:B------:R0:W-:Y:S01]  /*0310*/  STG.E desc[UR16][R8.64+-0x10], R17 ;  /* 0xfffff01108007986 */ /* 0x0001e2000c101910 */
[----:B------:R-:W-:Y:S01]  /*0320*/  IADD3 R10, P4, PT, R8, 0x20, RZ ;  /* 0x00000020080a7810 */ /* 0x000fe20007f9e0ff */
[----:B------:R-:W-:Y:S02]  /*0330*/  IMAD.X R15, RZ, RZ, R5, P2 ;  /* 0x000000ffff0f7224 */ /* 0x000fe400010e0605 */
[----:B------:R0:W-:Y:S01]  /*0340*/  STG.E desc[UR16][R4.64+-0xc], R17 ;  /* 0xfffff41104007986 */ /* 0x0001e2000c101910 */
[----:B------:R-:W-:Y:S01]  /*0350*/  IMAD.X R13, RZ, RZ, R7, P3 ;  /* 0x000000ffff0d7224 */ /* 0x000fe200018e0607 */
[----:B------:R-:W-:Y:S02]  /*0360*/  IADD3.X R11, PT, PT, RZ, R9, RZ, P4, !PT ;  /* 0x00000009ff0b7210 */ /* 0x000fe400027fe4ff */
[----:B------:R0:W-:Y:S04]  /*0370*/  STG.E desc[UR16][R6.64+-0xc], R17 ;  /* 0xfffff41106007986 */ /* 0x0001e8000c101910 */
        /* <DEDUP_REMOVED lines=18> */
[----:B------:R0:W-:Y:S01]  /*04a0*/  STG.E desc[UR16][R8.64+0xc], R17 ;  /* 0x00000c1108007986 */ /* 0x0001e2000c101910 */
[----:B------:R-:W-:Y:S05]  /*04b0*/  @P1 BRA `(.L_x_35) ;  /* 0xfffffffc00601947 */ /* 0x000fea000383ffff */
.L_x_34:
[----:B------:R-:W-:Y:S05]  /*04c0*/  @!P0 BRA `(.L_x_33) ;  /* 0x0000000000d88947 */ /* 0x000fea0003800000 */
[----:B------:R-:W-:Y:S02]  /*04d0*/  ISETP.GE.U32.AND P0, PT, R16, 0x4, PT ;  /* 0x000000041000780c */ /* 0x000fe40003f06070 */
[----:B------:R-:W-:-:S04]  /*04e0*/  LOP3.LUT R10, R2, 0x3, RZ, 0xc0, !PT ;  /* 0x00000003020a7812 */ /* 0x000fc800078ec0ff */
[----:B------:R-:W-:-:S07]  /*04f0*/  ISETP.NE.AND P1, PT, R10, RZ, PT ;  /* 0x000000ff0a00720c */ /* 0x000fce0003f25270 */
[----:B------:R-:W-:Y:S06]  /*0500*/  @!P0 BRA `(.L_x_36) ;  /* 0x0000000000508947 */ /* 0x000fec0003800000 */
[----:B0-----:R-:W0:Y:S01]  /*0510*/  LDC.64 R4, c[0x0][0x3a8] ;  /* 0x0000ea00ff047b82 */ /* 0x001e220000000a00 */
[----:B------:R-:W-:-:S07]  /*0520*/  IMAD.MOV.U32 R3, RZ, RZ, 0x7fffffff ;  /* 0x7fffffffff037424 */ /* 0x000fce00078e00ff */
[----:B------:R-:W1:Y:S08]  /*0530*/  LDC.64 R6, c[0x0][0x3b0] ;  /* 0x0000ec00ff067b82 */ /* 0x000e700000000a00 */
[----:B------:R-:W2:Y:S01]  /*0540*/  LDC.64 R8, c[0x0][0x3b8] ;  /* 0x0000ee00ff087b82 */ /* 0x000ea20000000a00 */
[----:B0-----:R-:W-:-:S05]  /*0550*/  IMAD.WIDE.U32 R4, R0, 0x4, R4 ;  /* 0x0000000400047825 */ /* 0x001fca00078e0004 */
[----:B------:R3:W-:Y:S01]  /*0560*/  STG.E desc[UR16][R4.64], R3 ;  /* 0x0000000304007986 */ /* 0x0007e2000c101910 */
[----:B-1----:R-:W-:-:S05]  /*0570*/  IMAD.WIDE.U32 R6, R0, 0x4, R6 ;  /* 0x0000000400067825 */ /* 0x002fca00078e0006 */
[----:B------:R3:W-:Y:S01]  /*0580*/  STG.E desc[UR16][R6.64], R3 ;  /* 0x0000000306007986 */ /* 0x0007e2000c101910 */
[----:B--2---:R-:W-:-:S04]  /*0590*/  IMAD.WIDE.U32 R8, R0, 0x4, R8 ;  /* 0x0000000400087825 */ /* 0x004fc800078e0008 */
[----:B------:R-:W-:Y:S01]  /*05a0*/  VIADD R0, R0, 0x4 ;  /* 0x0000000400007836 */ /* 0x000fe20000000000 */
        /* <DEDUP_REMOVED lines=9> */
[----:B------:R3:W-:Y:S02]  /*0640*/  STG.E desc[UR16][R8.64+0xc], R3 ;  /* 0x00000c0308007986 */ /* 0x0007e4000c101910 */
.L_x_36:
[----:B------:R-:W-:Y:S05]  /*0650*/  @!P1 BRA `(.L_x_33) ;  /* 0x0000000000749947 */ /* 0x000fea0003800000 */
[----:B------:R-:W-:Y:S02]  /*0660*/  ISETP.NE.AND P0, PT, R10, 0x1, PT ;  /* 0x000000010a00780c */ /* 0x000fe40003f05270 */
[----:B------:R-:W-:-:S04]  /*0670*/  LOP3.LUT R2, R2, 0x1, RZ, 0xc0, !PT ;  /* 0x0000000102027812 */ /* 0x000fc800078ec0ff */
[----:B------:R-:W-:-:S07]  /*0680*/  ISETP.NE.U32.AND P1, PT, R2, 0x1, PT ;  /* 0x000000010200780c */ /* 0x000fce0003f25070 */
[----:B------:R-:W-:Y:S06]  /*0690*/  @!P0 BRA `(.L_x_37) ;  /* 0x0000000000388947 */ /* 0x000fec0003800000 */
[----:B---3--:R-:W1:Y:S01]  /*06a0*/  LDC.64 R2, c[0x0][0x3a8] ;  /* 0x0000ea00ff027b82 */ /* 0x008e620000000a00 */
[----:B0-----:R-:W-:-:S07]  /*06b0*/  MOV R9, 0x7fffffff ;  /* 0x7fffffff00097802 */ /* 0x001fce0000000f00 */
[----:B------:R-:W0:Y:S08]  /*06c0*/  LDC.64 R4, c[0x0][0x3b0] ;  /* 0x0000ec00ff047b82 */ /* 0x000e300000000a00 */
[----:B------:R-:W2:Y:S01]  /*06d0*/  LDC.64 R6, c[0x0][0x3b8] ;  /* 0x0000ee00ff067b82 */ /* 0x000ea20000000a00 */
[----:B-1----:R-:W-:-:S05]  /*06e0*/  IMAD.WIDE.U32 R2, R0, 0x4, R2 ;  /* 0x0000000400027825 */ /* 0x002fca00078e0002 */
[----:B------:R1:W-:Y:S01]  /*06f0*/  STG.E desc[UR16][R2.64], R9 ;  /* 0x0000000902007986 */ /* 0x0003e2000c101910 */
[----:B0-----:R-:W-:-:S05]  /*0700*/  IMAD.WIDE.U32 R4, R0, 0x4, R4 ;  /* 0x0000000400047825 */ /* 0x001fca00078e0004 */
[----:B------:R1:W-:Y:S01]  /*0710*/  STG.E desc[UR16][R4.64], R9 ;  /* 0x0000000904007986 */ /* 0x0003e2000c101910 */
[----:B--2---:R-:W-:-:S04]  /*0720*/  IMAD.WIDE.U32 R6, R0, 0x4, R6 ;  /* 0x0000000400067825 */ /* 0x004fc800078e0006 */
[----:B------:R-:W-:Y:S01]  /*0730*/  VIADD R0, R0, 0x2 ;  /* 0x0000000200007836 */ /* 0x000fe20000000000 */
[----:B------:R1:W-:Y:S04]  /*0740*/  STG.E desc[UR16][R6.64], R9 ;  /* 0x0000000906007986 */ /* 0x0003e8000c101910 */
[----:B------:R1:W-:Y:S04]  /*0750*/  STG.E desc[UR16][R2.64+0x4], R9 ;  /* 0x0000040902007986 */ /* 0x0003e8000c101910 */
[----:B------:R1:W-:Y:S04]  /*0760*/  STG.E desc[UR16][R4.64+0x4], R9 ;  /* 0x0000040904007986 */ /* 0x0003e8000c101910 */
[----:B------:R1:W-:Y:S02]  /*0770*/  STG.E desc[UR16][R6.64+0x4], R9 ;  /* 0x0000040906007986 */ /* 0x0003e4000c101910 */
.L_x_37:
[----:B------:R-:W-:Y:S05]  /*0780*/  @P1 BRA `(.L_x_33) ;  /* 0x0000000000281947 */ /* 0x000fea0003800000 */
[----:B-1-3--:R-:W1:Y:S01]  /*0790*/  LDC.64 R2, c[0x0][0x3a8] ;  /* 0x0000ea00ff027b82 */ /* 0x00ae620000000a00 */
[----:B0-----:R-:W-:-:S07]  /*07a0*/  IMAD.MOV.U32 R9, RZ, RZ, 0x7fffffff ;  /* 0x7fffffffff097424 */ /* 0x001fce00078e00ff */
[----:B------:R-:W0:Y:S08]  /*07b0*/  LDC.64 R4, c[0x0][0x3b0] ;  /* 0x0000ec00ff047b82 */ /* 0x000e300000000a00 */
[----:B------:R-:W2:Y:S01]  /*07c0*/  LDC.64 R6, c[0x0][0x3b8] ;  /* 0x0000ee00ff067b82 */ /* 0x000ea20000000a00 */
[----:B-1----:R-:W-:-:S05]  /*07d0*/  IMAD.WIDE.U32 R2, R0, 0x4, R2 ;  /* 0x0000000400027825 */ /* 0x002fca00078e0002 */
[----:B------:R4:W-:Y:S01]  /*07e0*/  STG.E desc[UR16][R2.64], R9 ;  /* 0x0000000902007986 */ /* 0x0009e2000c101910 */
[----:B0-----:R-:W-:-:S05]  /*07f0*/  IMAD.WIDE.U32 R4, R0, 0x4, R4 ;  /* 0x0000000400047825 */ /* 0x001fca00078e0004 */
[----:B------:R4:W-:Y:S01]  /*0800*/  STG.E desc[UR16][R4.64], R9 ;  /* 0x0000000904007986 */ /* 0x0009e2000c101910 */
[----:B--2---:R-:W-:-:S05]  /*0810*/  IMAD.WIDE.U32 R6, R0, 0x4, R6 ;  /* 0x0000000400067825 */ /* 0x004fca00078e0006 */
[----:B------:R4:W-:Y:S02]  /*0820*/  STG.E desc[UR16][R6.64], R9 ;  /* 0x0000000906007986 */ /* 0x0009e4000c101910 */
.L_x_33:
[----:B------:R-:W-:-:S06]  /*0830*/  UISETP.GT.AND UP0, UPT, UR18, UR23, UPT ;  /* 0x000000171200728c */ /* 0x000fcc000bf04270 */
[----:B------:R-:W-:-:S13]  /*0840*/  PLOP3.LUT P0, PT, PT, PT, UP0, 0x80, 0x8 ;  /* 0x000000000008781c */ /* 0x000fda0003f0f008 */
[----:B------:R-:W-:Y:S05]  /*0850*/  @P0 EXIT ;  /* 0x000000000000094d */ /* 0x000fea0003800000 */
[----:B------:R-:W-:Y:S01]  /*0860*/  UISETP.GE.AND UP0, UPT, UR20, 0x1, UPT ;  /* 0x000000011400788c */ /* 0x000fe2000bf06270 */
[----:B------:R-:W-:-:S08]  /*0870*/  CS2R R12, SRZ ;  /* 0x00000000000c7805 */ /* 0x000fd0000001ff00 */
[----:B------:R-:W-:Y:S05]  /*0880*/  BRA.U !UP0, `(.L_x_38) ;  /* 0x00000009088c7547 */ /* 0x000fea000b800000 */
[----:B------:R-:W-:Y:S01]  /*0890*/  UISETP.GE.U32.AND UP0, UPT, UR20, 0x8, UPT ;  /* 0x000000081400788c */ /* 0x000fe2000bf06070 */
[----:B-1--4-:R-:W-:Y:S01]  /*08a0*/  MOV R2, UR22 ;  /* 0x0000001600027c02 */ /* 0x012fe20008000f00 */
[----:B------:R-:W-:Y:S01]  /*08b0*/  ULOP3.LUT UR5, UR20, 0x7, URZ, 0xc0, !UPT ;  /* 0x0000000714057892 */ /* 0x000fe2000f8ec0ff */
[----:B------:R-:W-:Y:S01]  /*08c0*/  IMAD.MOV.U32 R0, RZ, RZ, RZ ;  /* 0x000000ffff007224 */ /* 0x000fe200078e00ff */
[----:B------:R-:W-:Y:S02]  /*08d0*/  CS2R R12, SRZ ;  /* 0x00000000000c7805 */ /* 0x000fe4000001ff00 */
[----:B------:R-:W-:Y:S01]  /*08e0*/  VIADDMNMX R2, R2, UR4, RZ, !PT ;  /* 0x0000000402027c46 */ /* 0x000fe2000f8001ff */
[----:B------:R-:W-:Y:S02]  /*08f0*/  UISETP.NE.AND UP1, UPT, UR5, URZ, UPT ;  /* 0x000000ff0500728c */ /* 0x000fe4000bf25270 */
[----:B------:R-:W-:Y:S09]  /*0900*/  BRA.U !UP0, `(.L_x_39) ;  /* 0x00000005080c7547 */ /* 0x000ff2000b800000 */
[----:B------:R-:W1:Y:S01]  /*0910*/  LDCU.128 UR8, c[0x0][0x380] ;  /* 0x00007000ff0877ac */ /* 0x000e620008000c00 */
[----:B0--3--:R-:W-:Y:S02]  /*0920*/  HFMA2 R5, -RZ, RZ, 0, 0 ;  /* 0x00000000ff057431 */ /* 0x009fe400000001ff */
[----:B------:R-:W-:Y:S01]  /*0930*/  IMAD.MOV.U32 R4, RZ, RZ, 0x10 ;  /* 0x00000010ff047424 */ /* 0x000fe200078e00ff */
[----:B------:R-:W-:Y:S01]  /*0940*/  CS2R R12, SRZ ;  /* 0x00000000000c7805 */ /* 0x000fe2000001ff00 */
[----:B------:R-:W-:-:S04]  /*0950*/  ULOP3.LUT UR6, UR20, 0x7ffffff8, URZ, 0xc0, !UPT ;  /* 0x7ffffff814067892 */ /* 0x000fc8000f8ec0ff */
[----:B------:R-:W-:Y:S02]  /*0960*/  UIADD3 UR7, UPT, UPT, -UR6, URZ, URZ ;  /* 0x000000ff06077290 */ /* 0x000fe4000fffe1ff */
[----:B------:R-:W-:Y:S02]  /*0970*/  IMAD.U32 R0, RZ, RZ, UR6 ;  /* 0x00000006ff007e24 */ /* 0x000fe4000f8e00ff */
[----:B------:R-:W-:-:S03]  /*0980*/  IMAD.WIDE.U32 R4, R2, 0x4, R4 ;  /* 0x0000000402047825 */ /* 0x000fc600078e0004 */
[C---:B-1----:R-:W-:Y:S02]  /*0990*/  IADD3 R8, P0, PT, R4.reuse, UR8, RZ ;  /* 0x0000000804087c10 */ /* 0x042fe4000ff1e0ff */
[----:B------:R-:W-:Y:S02]  /*09a0*/  IADD3 R10, P1, PT, R4, UR10, RZ ;  /* 0x0000000a040a7c10 */ /* 0x000fe4000ff3e0ff */
[C---:B------:R-:W-:Y:S02]  /*09b0*/  IADD3.X R9, PT, PT, R5.reuse, UR9, RZ, P0, !PT ;  /* 0x0000000905097c10 */ /* 0x040fe400087fe4ff */
[----:B------:R-:W-:-:S09]  /*09c0*/  IADD3.X R11, PT, PT, R5, UR11, RZ, P1, !PT ;  /* 0x0000000b050b7c10 */ /* 0x000fd20008ffe4ff */
.L_x_40:
[----:B------:R-:W2:Y:S04]  /*09d0*/  LDG.E.CONSTANT R30, desc[UR16][R8.64+-0x10] ;  /* 0xfffff010081e7981 */ /* 0x000ea8000c1e9900 */
[----:B------:R-:W3:Y:S04]  /*09e0*/  LDG.E.CONSTANT R31, desc[UR16][R10.64+-0x10] ;  /* 0xfffff0100a1f7981 */ /* 0x000ee8000c1e9900 */
[----:B------:R-:W4:Y:S04]  /*09f0*/  LDG.E.CONSTANT R29, desc[UR16][R8.64+-0xc] ;  /* 0xfffff410081d7981 */ /* 0x000f28000c1e9900 */
[----:B------:R-:W5:Y:S04]  /*0a00*/  LDG.E.CONSTANT R28, desc[UR16][R10.64+-0xc] ;  /* 0xfffff4100a1c7981 */ /* 0x000f68000c1e9900 */
[----:B------:R-:W4:Y:S04]  /*0a10*/  LDG.E.CONSTANT R21, desc[UR16][R8.64+-0x8] ;  /* 0xfffff81008157981 */ /* 0x000f28000c1e9900 */
        /* <DEDUP_REMOVED lines=9> */
[----:B------:R0:W4:Y:S04]  /*0ab0*/  LDG.E.CONSTANT R22, desc[UR16][R8.64+0xc] ;  /* 0x00000c1008167981 */ /* 0x000128000c1e9900 */
[----:B------:R1:W4:Y:S01]  /*0ac0*/  LDG.E.CONSTANT R6, desc[UR16][R10.64+0xc] ;  /* 0x00000c100a067981 */ /* 0x000322000c1e9900 */
[----:B------:R-:W-:-:S04]  /*0ad0*/  UIADD3 UR7, UPT, UPT, UR7, 0x8, URZ ;  /* 0x0000000807077890 */ /* 0x000fc8000fffe0ff */
[----:B------:R-:W-:Y:S01]  /*0ae0*/  UISETP.NE.AND UP0, UPT, UR7, URZ, UPT ;  /* 0x000000ff0700728c */ /* 0x000fe2000bf05270 */
[----:B0-----:R-:W-:Y:S02]  /*0af0*/  IADD3 R8, P0, PT, R8, 0x20, RZ ;  /* 0x0000002008087810 */ /* 0x001fe40007f1e0ff */
[----:B-1----:R-:W-:-:S03]  /*0b00*/  IADD3 R10, P1, PT, R10, 0x20, RZ ;  /* 0x000000200a0a7810 */ /* 0x002fc60007f3e0ff */
[----:B------:R-:W-:Y:S01]  /*0b10*/  IMAD.X R9, RZ, RZ, R9, P0 ;  /* 0x000000ffff097224 */ /* 0x000fe200000e0609 */
[----:B------:R-:W-:Y:S01]  /*0b20*/  IADD3.X R11, PT, PT, RZ, R11, RZ, P1, !PT ;  /* 0x0000000bff0b7210 */ /* 0x000fe20000ffe4ff */
[----:B--2---:R-:W-:Y:S08]  /*0b30*/  F2F.F64.F32 R14, R30 ;  /* 0x0000001e000e7310 */ /* 0x004ff00000201800 */
[----:B---3--:R-:W0:Y:S08]  /*0b40*/  F2F.F64.F32 R18, R31 ;  /* 0x0000001f00127310 */ /* 0x008e300000201800 */
[----:B-----5:R-:W-:Y:S01]  /*0b50*/  F2F.F64.F32 R16, R28 ;  /* 0x0000001c00107310 */ /* 0x020fe20000201800 */
[----:B0-----:R-:W-:-:S07]  /*0b60*/  DADD R18, R14, -R18 ;  /* 0x000000000e127229 */ /* 0x001fce0000000812 */
[----:B----4-:R-:W-:Y:S01]  /*0b70*/  F2F.F64.F32 R26, R26 ;  /* 0x0000001a001a7310 */ /* 0x010fe20000201800 */
[----:B------:R-:W-:-:S07]  /*0b80*/  DFMA R12, R18, R18, R12 ;  /* 0x00000012120c722b */ /* 0x000fce000000000c */
[----:B------:R-:W0:Y:S08]  /*0b90*/  F2F.F64.F32 R14, R29 ;  /* 0x0000001d000e7310 */ /* 0x000e300000201800 */
[----:B------:R-:W-:Y:S01]  /*0ba0*/  F2F.F64.F32 R18, R21 ;  /* 0x0000001500127310 */ /* 0x000fe20000201800 */
[----:B0-----:R-:W-:-:S07]  /*0bb0*/  DADD R14, R14, -R16 ;  /* 0x000000000e0e7229 */ /* 0x001fce0000000810 */
[----:B------:R-:W0:Y:S01]  /*0bc0*/  F2F.F64.F32 R20, R20 ;  /* 0x0000001400147310 */ /* 0x000e220000201800 */
[----:B------:R-:W-:-:S07]  /*0bd0*/  DFMA R12, R14, R14, R12 ;  /* 0x0000000e0e0c722b */ /* 0x000fce000000000c */
[----:B------:R-:W1:Y:S01]  /*0be0*/  F2F.F64.F32 R16, R24 ;  /* 0x0000001800107310 */ /* 0x000e620000201800 */
[----:B0-----:R-:W-:-:S07]  /*0bf0*/  DADD R18, R18, -R20 ;  /* 0x0000000012127229 */ /* 0x001fce0000000814 */
[----:B------:R-:W-:Y:S01]  /*0c00*/  F2F.F64.F32 R14, R7 ;  /* 0x00000007000e7310 */ /* 0x000fe20000201800 */
[----:B-1----:R-:W-:-:S07]  /*0c10*/  DADD R16, R26, -R16 ;  /* 0x000000001a107229 */ /* 0x002fce0000000810 */
[----:B------:R-:W0:Y:S01]  /*0c20*/  F2F.F64.F32 R20, R25 ;  /* 0x0000001900147310 */ /* 0x000e220000201800 */
[----:B------:R-:W-:-:S07]  /*0c30*/  DFMA R12, R18, R18, R12 ;  /* 0x00000012120c722b */ /* 0x000fce000000000c */
[----:B------:R-:W-:Y:S01]  /*0c40*/  F2F.F64.F32 R24, R3 ;  /* 0x0000000300187310 */ /* 0x000fe20000201800 */
[----:B------:R-:W-:Y:S02]  /*0c50*/  DFMA R12, R16, R16, R12 ;  /* 0x00000010100c722b */ /* 0x000fe4000000000c */
[----:B0-----:R-:W-:-:S05]  /*0c60*/  DADD R20, R14, -R20 ;  /* 0x000000000e147229 */ /* 0x001fca0000000814 */
[----:B------:R-:W0:Y:S03]  /*0c70*/  F2F.F64.F32 R18, R5 ;  /* 0x0000000500127310 */ /* 0x000e260000201800 */
[----:B------:R-:W-:-:S05]  /*0c80*/  DFMA R12, R20, R20, R12 ;  /* 0x00000014140c722b */ /* 0x000fca000000000c */
[----:B------:R-:W-:Y:S01]  /*0c90*/  F2F.F64.F32 R28, R23 ;  /* 0x00000017001c7310 */ /* 0x000fe20000201800 */
[----:B0-----:R-:W-:-:S07]  /*0ca0*/  DADD R18, R24, -R18 ;  /* 0x0000000018127229 */ /* 0x001fce0000000812 */
[----:B------:R-:W0:Y:S01]  /*0cb0*/  F2F.F64.F32 R16, R4 ;  /* 0x0000000400107310 */ /* 0x000e220000201800 */
[----:B------:R-:W-:-:S07]  /*0cc0*/  DFMA R12, R18, R18, R12 ;  /* 0x00000012120c722b */ /* 0x000fce000000000c */
[----:B------:R-:W-:Y:S01]  /*0cd0*/  F2F.F64.F32 R14, R22 ;  /* 0x00000016000e7310 */ /* 0x000fe20000201800 */
[----:B0-----:R-:W-:-:S07]  /*0ce0*/  DADD R16, R28, -R16 ;  /* 0x000000001c107229 */ /* 0x001fce0000000810 */
[----:B------:R-:W0:Y:S01]  /*0cf0*/  F2F.F64.F32 R6, R6 ;  /* 0x0000000600067310 */ /* 0x000e220000201800 */
[----:B------:R-:W-:Y:S02]  /*0d00*/  DFMA R12, R16, R16, R12 ;  /* 0x00000010100c722b */ /* 0x000fe4000000000c */
[----:B0-----:R-:W-:-:S08]  /*0d10*/  DADD R14, R14, -R6 ;  /* 0x000000000e0e7229 */ /* 0x001fd00000000806 */
[----:B------:R-:W-:Y:S01]  /*0d20*/  DFMA R12, R14, R14, R12 ;  /* 0x0000000e0e0c722b */ /* 0x000fe2000000000c */
[----:B------:R-:W-:Y:S10]  /*0d30*/  BRA.U UP0, `(.L_x_40) ;  /* 0xfffffffd00247547 */ /* 0x000ff4000b83ffff */
.L_x_39:
[----:B------:R-:W-:Y:S05]  /*0d40*/  BRA.U !UP1, `(.L_x_38) ;  /* 0x00000005095c7547 */ /* 0x000fea000b800000 */
[----:B------:R-:W-:Y:S02]  /*0d50*/  UISETP.GE.U32.AND UP0, UPT, UR5, 0x4, UPT ;  /* 0x000000040500788c */ /* 0x000fe4000bf06070 */
[----:B------:R-:W-:-:S04]  /*0d60*/  ULOP3.LUT UR6, UR20, 0x3, URZ, 0xc0, !UPT ;  /* 0x0000000314067892 */ /* 0x000fc8000f8ec0ff */
[----:B------:R-:W-:-:S03]  /*0d70*/  UISETP.NE.AND UP1, UPT, UR6, URZ, UPT ;  /* 0x000000ff0600728c */ /* 0x000fc6000bf25270 */
[----:B------:R-:W-:Y:S08]  /*0d80*/  BRA.U !UP0, `(.L_x_41) ;  /* 0x00000001089c7547 */ /* 0x000ff0000b800000 */
[----:B0--3--:R-:W0:Y:S01]  /*0d90*/  LDC.64 R4, c[0x0][0x380] ;  /* 0x0000e000ff047b82 */ /* 0x009e220000000a00 */
[----:B------:R-:W1:Y:S01]  /*0da0*/  LDCU.128 UR8, c[0x0][0x380] ;  /* 0x00007000ff0877ac */ /* 0x000e620008000c00 */
[C---:B------:R-:W-:Y:S01]  /*0db0*/  IADD3 R8, P0, PT, R0.reuse, R2, RZ ;  /* 0x0000000200087210 */ /* 0x040fe20007f1e0ff */
[----:B------:R-:W-:-:S03]  /*0dc0*/  IMAD.IADD R3, R0, 0x1, R2 ;  /* 0x0000000100037824 */ /* 0x000fc600078e0202 */
[----:B------:R-:W-:Y:S01]  /*0dd0*/  SHF.L.U32 R20, R8, 0x2, RZ ;  /* 0x0000000208147819 */ /* 0x000fe200000006ff */
[----:B------:R-:W-:Y:S01]  /*0de0*/  IMAD.X R9, RZ, RZ, RZ, P0 ;  /* 0x000000ffff097224 */ /* 0x000fe200000e06ff */
[----:B------:R-:W2:Y:S02]  /*0df0*/  LDC.64 R6, c[0x0][0x388] ;  /* 0x0000e200ff067b82 */ /* 0x000ea40000000a00 */
[C---:B-1----:R-:W-:Y:S02]  /*0e00*/  IADD3 R18, P0, PT, R20.reuse, UR8, RZ ;  /* 0x0000000814127c10 */ /* 0x042fe4000ff1e0ff */
[----:B------:R-:W-:Y:S01]  /*0e10*/  IADD3 R20, P1, PT, R20, UR10, RZ ;  /* 0x0000000a14147c10 */ /* 0x000fe2000ff3e0ff */
[----:B0-----:R-:W-:-:S05]  /*0e20*/  IMAD.WIDE.U32 R4, R3, 0x4, R4 ;  /* 0x0000000403047825 */ /* 0x001fca00078e0004 */
[----:B------:R-:W3:Y:S01]  /*0e30*/  LDG.E.CONSTANT R22, desc[UR16][R4.64] ;  /* 0x0000001004167981 */ /* 0x000ee2000c1e9900 */
[----:B--2---:R-:W-:Y:S01]  /*0e40*/  IMAD.WIDE.U32 R6, R3, 0x4, R6 ;  /* 0x0000000403067825 */ /* 0x004fe200078e0006 */
[----:B------:R-:W-:-:S04]  /*0e50*/  SHF.L.U64.HI R3, R8, 0x2, R9 ;  /* 0x0000000208037819 */ /* 0x000fc80000010209 */
[----:B------:R-:W2:Y:S01]  /*0e60*/  LDG.E.CONSTANT R23, desc[UR16][R6.64] ;  /* 0x0000001006177981 */ /* 0x000ea2000c1e9900 */
[C---:B------:R-:W-:Y:S02]  /*0e70*/  IADD3.X R19, PT, PT, R3.reuse, UR9, RZ, P0, !PT ;  /* 0x0000000903137c10 */ /* 0x040fe400087fe4ff */
[----:B------:R-:W-:-:S03]  /*0e80*/  IADD3.X R21, PT, PT, R3, UR11, RZ, P1, !PT ;  /* 0x0000000b03157c10 */ /* 0x000fc60008ffe4ff */
[----:B------:R-:W4:Y:S04]  /*0e90*/  LDG.E.CONSTANT R24, desc[UR16][R18.64+0x4] ;  /* 0x0000041012187981 */ /* 0x000f28000c1e9900 */
[----:B------:R-:W5:Y:S04]  /*0ea0*/  LDG.E.CONSTANT R25, desc[UR16][R20.64+0x4] ;  /* 0x0000041014197981 */ /* 0x000f68000c1e9900 */
[----:B------:R-:W5:Y:S04]  /*0eb0*/  LDG.E.CONSTANT R26, desc[UR16][R18.64+0x8] ;  /* 0x00000810121a7981 */ /* 0x000f68000c1e9900 */
[----:B------:R-:W5:Y:S04]  /*0ec0*/  LDG.E.CONSTANT R27, desc[UR16][R20.64+0x8] ;  /* 0x00000810141b7981 */ /* 0x000f68000c1e9900 */
[----:B------:R-:W5:Y:S04]  /*0ed0*/  LDG.E.CONSTANT R28, desc[UR16][R18.64+0xc] ;  /* 0x00000c10121c7981 */ /* 0x000f68000c1e9900 */
[----:B------:R-:W5:Y:S01]  /*0ee0*/  LDG.E.CONSTANT R3, desc[UR16][R20.64+0xc] ;  /* 0x00000c1014037981 */ /* 0x000f62000c1e9900 */
[----:B------:R-:W-:Y:S01]  /*0ef0*/  VIADD R0, R0, 0x4 ;  /* 0x0000000400007836 */ /* 0x000fe20000000000 */
[----:B---3--:R-:W-:Y:S08]  /*0f00*/  F2F.F64.F32 R8, R22 ;  /* 0x0000001600087310 */ /* 0x008ff00000201800 */
[----:B--2---:R-:W0:Y:S08]  /*0f10*/  F2F.F64.F32 R16, R23 ;  /* 0x0000001700107310 */ /* 0x004e300000201800 */
        /* <DEDUP_REMOVED lines=14> */
.L_x_41:
[----:B------:R-:W-:Y:S05]  /*1000*/  BRA.U !UP1, `(.L_x_38) ;  /* 0x0000000109ac7547 */ /* 0x000fea000b800000 */
[----:B------:R-:W-:Y:S02]  /*1010*/  UISETP.NE.AND UP0, UPT, UR6, 0x1, UPT ;  /* 0x000000010600788c */ /* 0x000fe4000bf05270 */
[----:B------:R-:W-:-:S04]  /*1020*/  ULOP3.LUT UR5, UR20, 0x1, URZ, 0xc0, !UPT ;  /* 0x0000000114057892 */ /* 0x000fc8000f8ec0ff */
[----:B------:R-:W-:-:S03]  /*1030*/  UISETP.NE.U32.AND UP1, UPT, UR5, 0x1, UPT ;  /* 0x000000010500788c */ /* 0x000fc6000bf25070 */
[----:B------:R-:W-:Y:S08]  /*1040*/  BRA.U !UP0, `(.L_x_42) ;  /* 0x00000001086c7547 */ /* 0x000ff0000b800000 */
[----:B0--3--:R-:W0:Y:S01]  /*1050*/  LDC.64 R4, c[0x0][0x380] ;  /* 0x0000e000ff047b82 */ /* 0x009e220000000a00 */
[----:B------:R-:W1:Y:S01]  /*1060*/  LDCU.128 UR8, c[0x0][0x380] ;  /* 0x00007000ff0877ac */ /* 0x000e620008000c00 */
[C---:B------:R-:W-:Y:S01]  /*1070*/  IADD3 R3, P0, PT, R0.reuse, R2, RZ ;  /* 0x0000000200037210 */ /* 0x040fe20007f1e0ff */
[----:B------:R-:W-:-:S03]  /*1080*/  IMAD.IADD R9, R0, 0x1, R2 ;  /* 0x0000000100097824 */ /* 0x000fc600078e0202 */
[----:B------:R-:W-:Y:S01]  /*1090*/  IADD3.X R10, PT, PT, RZ, RZ, RZ, P0, !PT ;  /* 0x000000ffff0a7210 */ /* 0x000fe200007fe4ff */
[C---:B------:R-:W-:Y:S01]  /*10a0*/  IMAD.SHL.U32 R18, R3.reuse, 0x4, RZ ;  /* 0x0000000403127824 */ /* 0x040fe200078e00ff */
[----:B------:R-:W2:Y:S02]  /*10b0*/  LDC.64 R6, c[0x0][0x388] ;  /* 0x0000e200ff067b82 */ /* 0x000ea40000000a00 */
[----:B------:R-:W-:Y:S02]  /*10c0*/  SHF.L.U64.HI R10, R3, 0x2, R10 ;  /* 0x00000002030a7819 */ /* 0x000fe4000001020a */
[C---:B-1----:R-:W-:Y:S01]  /*10d0*/  IADD3 R14, P0, PT, R18.reuse, UR8, RZ ;  /* 0x00000008120e7c10 */ /* 0x042fe2000ff1e0ff */
[----:B0-----:R-:W-:Y:S01]  /*10e0*/  IMAD.WIDE.U32 R4, R9, 0x4, R4 ;  /* 0x0000000409047825 */ /* 0x001fe200078e0004 */
[----:B------:R-:W-:Y:S02]  /*10f0*/  IADD3 R18, P1, PT, R18, UR10, RZ ;  /* 0x0000000a12127c10 */ /* 0x000fe4000ff3e0ff */
[----:B------:R-:W-:-:S03]  /*1100*/  IADD3.X R15, PT, PT, R10, UR9, RZ, P0, !PT ;  /* 0x000000090a0f7c10 */ /* 0x000fc600087fe4ff */
[----:B------:R-:W3:Y:S01]  /*1110*/  LDG.E.CONSTANT R4, desc[UR16][R4.64] ;  /* 0x0000001004047981 */ /* 0x000ee2000c1e9900 */
[----:B--2---:R-:W-:Y:S01]  /*1120*/  IMAD.WIDE.U32 R8, R9, 0x4, R6 ;  /* 0x0000000409087825 */ /* 0x004fe200078e0006 */
[----:B------:R-:W-:Y:S02]  /*1130*/  IADD3.X R19, PT, PT, R10, UR11, RZ, P1, !PT ;  /* 0x0000000b0a137c10 */ /* 0x000fe40008ffe4ff */
[----:B------:R-:W2:Y:S04]  /*1140*/  LDG.E.CONSTANT R14, desc[UR16][R14.64+0x4] ;  /* 0x000004100e0e7981 */ /* 0x000ea8000c1e9900 */
[----:B------:R-:W4:Y:S04]  /*1150*/  LDG.E.CONSTANT R8, desc[UR16][R8.64] ;  /* 0x0000001008087981 */ /* 0x000f28000c1e9900 */
[----:B------:R-:W5:Y:S01]  /*1160*/  LDG.E.CONSTANT R18, desc[UR16][R18.64+0x4] ;  /* 0x0000041012127981 */ /* 0x000f62000c1e9900 */
[----:B------:R-:W-:Y:S01]  /*1170*/  VIADD R0, R0, 0x2 ;  /* 0x0000000200007836 */ /* 0x000fe20000000000 */
[----:B---3--:R-:W-:Y:S08]  /*1180*/  F2F.F64.F32 R6, R4 ;  /* 0x0000000400067310 */ /* 0x008ff00000201800 */
[----:B----4-:R-:W0:Y:S08]  /*1190*/  F2F.F64.F32 R10, R8 ;  /* 0x00000008000a7310 */ /* 0x010e300000201800 */
[----:B--2---:R-:W-:Y:S08]  /*11a0*/  F2F.F64.F32 R16, R14 ;  /* 0x0000000e00107310 */ /* 0x004ff00000201800 */
[----:B-----5:R-:W1:Y:S01]  /*11b0*/  F2F.F64.F32 R20, R18 ;  /* 0x0000001200147310 */ /* 0x020e620000201800 */
[----:B0-----:R-:W-:-:S08]  /*11c0*/  DADD R6, R6, -R10 ;  /* 0x0000000006067229 */ /* 0x001fd0000000080a */
[----:B------:R-:W-:Y:S02]  /*11d0*/  DFMA R12, R6, R6, R12 ;  /* 0x00000006060c722b */ /* 0x000fe4000000000c */
[----:B-1----:R-:W-:-:S08]  /*11e0*/  DADD R16, R16, -R20 ;  /* 0x0000000010107229 */ /* 0x002fd00000000814 */
[----:B------:R-:W-:-:S11]  /*11f0*/  DFMA R12, R16, R16, R12 ;  /* 0x00000010100c722b */ /* 0x000fd6000000000c */
.L_x_42:
[----:B------:R-:W-:Y:S05]  /*1200*/  BRA.U UP1, `(.L_x_38) ;  /* 0x00000001012c7547 */ /* 0x000fea000b800000 */
[----:B0--3--:R-:W0:Y:S01]  /*1210*/  LDC.64 R4, c[0x0][0x380] ;  /* 0x0000e000ff047b82 */ /* 0x009e220000000a00 */
[----:B------:R-:W-:-:S07]  /*1220*/  IADD3 R9, PT, PT, R0, R2, RZ ;  /* 0x0000000200097210 */ /* 0x000fce0007ffe0ff */
[----:B------:R-:W1:Y:S01]  /*1230*/  LDC.64 R6, c[0x0][0x388] ;  /* 0x0000e200ff067b82 */ /* 0x000e620000000a00 */
[----:B0-----:R-:W-:-:S06]  /*1240*/  IMAD.WIDE.U32 R2, R9, 0x4, R4 ;  /* 0x0000000409027825 */ /* 0x001fcc00078e0004 */
[----:B------:R-:W2:Y:S01]  /*1250*/  LDG.E.CONSTANT R2, desc[UR16][R2.64] ;  /* 0x0000001002027981 */ /* 0x000ea2000c1e9900 */
[----:B-1----:R-:W-:-:S06]  /*1260*/  IMAD.WIDE.U32 R6, R9, 0x4, R6 ;  /* 0x0000000409067825 */ /* 0x002fcc00078e0006 */
[----:B------:R-:W3:Y:S01]  /*1270*/  LDG.E.CONSTANT R6, desc[UR16][R6.64] ;  /* 0x0000001006067981 */ /* 0x000ee2000c1e9900 */
[----:B--2---:R-:W-:Y:S08]  /*1280*/  F2F.F64.F32 R4, R2 ;  /* 0x0000000200047310 */ /* 0x004ff00000201800 */
[----:B---3--:R-:W0:Y:S02]  /*1290*/  F2F.F64.F32 R8, R6 ;  /* 0x0000000600087310 */ /* 0x008e240000201800 */
[----:B0-----:R-:W-:-:S08]  /*12a0*/  DADD R4, R4, -R8 ;  /* 0x0000000004047229 */ /* 0x001fd00000000808 */
[----:B------:R-:W-:-:S11]  /*12b0*/  DFMA R12, R4, R4, R12 ;  /* 0x00000004040c722b */ /* 0x000fd6000000000c */
.L_x_38:
[----:B------:R-:W3:Y:S01]  /*12c0*/  I2F.F64 R18, UR20 ;  /* 0x0000001400127d12 */ /* 0x000ee20008201c00 */
[----:B-1--4-:R-:W-:Y:S01]  /*12d0*/  IMAD.MOV.U32 R2, RZ, RZ, 0x1 ;  /* 0x00000001ff027424 */ /* 0x012fe200078e00ff */
[----:B------:R-:W-:-:S06]  /*12e0*/  FSETP.GEU.AND P1, PT, |R13|, 6.5827683646048100446e-37, PT ;  /* 0x036000000d00780b */ /* 0x000fcc0003f2e200 */
[----:B---3--:R-:W0:Y:S02]  /*12f0*/  MUFU.RCP64H R3, R19 ;  /* 0x0000001300037308 */ /* 0x008e240000001800 */
        /* <DEDUP_REMOVED lines=14> */
[----:B------:R-:W-:Y:S01]  /*13e0*/  MOV R5, 0x1410 ;  /* 0x0000141000057802 */ /* 0x000fe20000000f00 */
[----:B------:R-:W-:-:S07]  /*13f0*/  IMAD.MOV.U32 R9, RZ, RZ, R19 ;  /* 0x000000ffff097224 */ /* 0x000fce00078e0013 */
[----:B------:R-:W-:Y:S05]  /*1400*/  CALL.REL.NOINC `($__internal_2_$__cuda_sm20_div_rn_f64_full) ;  /* 0x0000001c00c07944 */ /* 0x000fea0003c00000 */
.L_x_43:
[----:B------:R-:W0:Y:S01]  /*1410*/  MUFU.RSQ64H R21, R7 ;  /* 0x0000000700157308 */ /* 0x000e220000001c00 */
[----:B------:R-:W-:Y:S01]  /*1420*/  IADD3 R20, PT, PT, R7, -0x3500000, RZ ;  /* 0xfcb0000007147810 */ /* 0x000fe20007ffe0ff */
[----:B------:R-:W-:Y:S02]  /*1430*/  IMAD.MOV.U32 R4, RZ, RZ, 0x0 ;  /* 0x00000000ff047424 */ /* 0x000fe400078e00ff */
[----:B------:R-:W-:Y:S01]  /*1440*/  IMAD.MOV.U32 R5, RZ, RZ, 0x3fd80000 ;  /* 0x3fd80000ff057424 */ /* 0x000fe200078e00ff */
[----:B------:R-:W-:Y:S02]  /*1450*/  ISETP.GE.U32.AND P0, PT, R20, 0x7ca00000, PT ;  /* 0x7ca000001400780c */ /* 0x000fe40003f06070 */
        /* <DEDUP_REMOVED lines=16> */
[----:B------:R-:W-:Y:S01]  /*1560*/  MOV R6, 0x15a0 ;  /* 0x000015a000067802 */ /* 0x000fe20000000f00 */
[----:B------:R-:W-:Y:S02]  /*1570*/  IMAD.MOV.U32 R7, RZ, RZ, R2 ;  /* 0x000000ffff077224 */ /* 0x000fe400078e0002 */
[----:B------:R-:W-:-:S07]  /*1580*/  IMAD.MOV.U32 R8, RZ, RZ, R3 ;  /* 0x000000ffff087224 */ /* 0x000fce00078e0003 */
[----:B------:R-:W-:Y:S05]  /*1590*/  CALL.REL.NOINC `($__internal_3_$__cuda_sm20_dsqrt_rn_f64_mediumpath_v1) ;  /* 0x0000002000d47944 */ /* 0x000fea0003c00000 */
[----:B------:R-:W-:Y:S01]  /*15a0*/  MOV R4, R5 ;  /* 0x0000000500047202 */ /* 0x000fe20000000f00 */
[----:B------:R-:W-:-:S07]  /*15b0*/  IMAD.MOV.U32 R5, RZ, RZ, R11 ;  /* 0x000000ffff057224 */ /* 0x000fce00078e000b */
.L_x_44:
[----:B------:R-:W0:Y:S01]  /*15c0*/  LDCU.128 UR8, c[0x0][0x380] ;  /* 0x00007000ff0877ac */ /* 0x000e220008000c00 */
[----:B------:R-:W1:Y:S01]  /*15d0*/  LDCU UR5, c[0x0][0x39c] ;  /* 0x00007380ff0577ac */ /* 0x000e620008000800 */
[----:B------:R-:W2:Y:S01]  /*15e0*/  LDCU.64 UR12, c[0x0][0x3a8] ;  /* 0x00007500ff0c77ac */ /* 0x000ea20008000a00 */
[----:B------:R-:W3:Y:S01]  /*15f0*/  LDCU.64 UR14, c[0x0][0x3a0] ;  /* 0x00007400ff0e77ac */ /* 0x000ee20008000a00 */
[----:B0-----:R-:W-:-:S06]  /*1600*/  UIMAD.WIDE UR6, UR18, 0x4, UR10 ;  /* 0x00000004120678a5 */ /* 0x001fcc000f8e020a */
[----:B------:R-:W-:Y:S01]  /*1610*/  IMAD.U32 R6, RZ, RZ, UR6 ;  /* 0x00000006ff067e24 */ /* 0x000fe2000f8e00ff */
[----:B------:R-:W-:Y:S01]  /*1620*/  MOV R7, UR7 ;  /* 0x0000000700077c02 */ /* 0x000fe20008000f00 */
[----:B------:R-:W-:Y:S01]  /*1630*/  UIMAD.WIDE UR6, UR18, 0x4, UR8 ;  /* 0x00000004120678a5 */ /* 0x000fe2000f8e0208 */
[----:B------:R-:W0:Y:S04]  /*1640*/  LDCU.128 UR8, c[0x0][0x3b0] ;  /* 0x00007600ff0877ac */ /* 0x000e280008000c00 */
[----:B------:R-:W3:Y:S01]  /*1650*/  LDG.E.CONSTANT R7, desc[UR16][R6.64+-0x4] ;  /* 0xfffffc1006077981 */ /* 0x000ee2000c1e9900 */
[----:B------:R-:W-:Y:S02]  /*1660*/  IMAD.U32 R2, RZ, RZ, UR6 ;  /* 0x00000006ff027e24 */ /* 0x000fe4000f8e00ff */
[----:B------:R-:W-:-:S05]  /*1670*/  IMAD.U32 R3, RZ, RZ, UR7 ;  /* 0x00000007ff037e24 */ /* 0x000fca000f8e00ff */
[----:B------:R4:W5:Y:S01]  /*1680*/  LDG.E.CONSTANT R11, desc[UR16][R2.64+-0x4] ;  /* 0xfffffc10020b7981 */ /* 0x000962000c1e9900 */
[----:B------:R-:W3:Y:S01]  /*1690*/  F2F.F32.F64 R4, R4 ;  /* 0x0000000400047310 */ /* 0x000ee20000301000 */
[----:B-1----:R-:W-:Y:S02]  /*16a0*/  UISETP.GE.AND UP0, UPT, UR18, UR5, UPT ;  /* 0x000000051200728c */ /* 0x002fe4000bf06270 */
[----:B0-----:R-:W-:-:S04]  /*16b0*/  UIMAD.WIDE UR6, UR18, 0x4, UR8 ;  /* 0x00000004120678a5 */ /* 0x001fc8000f8e0208 */
[----:B------:R-:W-:Y:S01]  /*16c0*/  PLOP3.LUT P0, PT, PT, PT, UP0, 0x80, 0x8 ;  /* 0x000000000008781c */ /* 0x000fe20003f0f008 */
[----:B--2---:R-:W-:Y:S02]  /*16d0*/  UIMAD.WIDE UR8, UR18, 0x4, UR12 ;  /* 0x00000004120878a5 */ /* 0x004fe4000f8e020c */
[----:B------:R-:W-:Y:S01]  /*16e0*/  UIMAD.WIDE UR10, UR18, 0x4, UR10 ;  /* 0x00000004120a78a5 */ /* 0x000fe2000f8e020a */
[----:B----4-:R-:W-:Y:S01]  /*16f0*/  MOV R2, UR6 ;  /* 0x0000000600027c02 */ /* 0x010fe20008000f00 */
[----:B------:R-:W-:Y:S02]  /*1700*/  IMAD.U32 R3, RZ, RZ, UR7 ;  /* 0x00000007ff037e24 */ /* 0x000fe4000f8e00ff */
[----:B------:R-:W-:Y:S02]  /*1710*/  IMAD.U32 R6, RZ, RZ, UR8 ;  /* 0x00000008ff067e24 */ /* 0x000fe4000f8e00ff */
[----:B------:R-:W-:Y:S02]  /*1720*/  IMAD.U32 R8, RZ, RZ, UR10 ;  /* 0x0000000aff087e24 */ /* 0x000fe4000f8e00ff */
[----:B------:R-:W-:-:S02]  /*1730*/  IMAD.U32 R9, RZ, RZ, UR11 ;  /* 0x0000000bff097e24 */ /* 0x000fc4000f8e00ff */
[C-C-:B---3--:R-:W-:Y:S01]  /*1740*/  FFMA R15, R4.reuse, UR14, R7.reuse ;  /* 0x0000000e040f7c23 */ /* 0x148fe20008000007 */
[----:B------:R-:W-:Y:S01]  /*1750*/  FFMA R17, -R4, UR15, R7 ;  /* 0x0000000f04117c23 */ /* 0x000fe20008000107 */
[----:B------:R-:W-:Y:S01]  /*1760*/  MOV R7, UR9 ;  /* 0x0000000900077c02 */ /* 0x000fe20008000f00 */
[----:B-----5:R0:W-:Y:S04]  /*1770*/  STG.E desc[UR16][R2.64+-0x4], R11 ;  /* 0xfffffc0b02007986 */ /* 0x0201e8000c101910 */
[----:B------:R0:W-:Y:S04]  /*1780*/  STG.E desc[UR16][R6.64+-0x4], R15 ;  /* 0xfffffc0f06007986 */ /* 0x0001e8000c101910 */
[----:B------:R0:W-:Y:S01]  /*1790*/  STG.E desc[UR16][R8.64+-0x4], R17 ;  /* 0xfffffc1108007986 */ /* 0x0001e2000c101910 */
[----:B------:R-:W-:Y:S05]  /*17a0*/  @P0 EXIT ;  /* 0x000000000000094d */ /* 0x000fea0003800000 */
[----:B------:R-:W-:-:S04]  /*17b0*/  UIADD3 UR5, UPT, UPT, -UR18, UR5, URZ ;  /* 0x0000000512057290 */ /* 0x000fc8000fffe1ff */
[----:B------:R-:W-:-:S09]  /*17c0*/  ULOP3.LUT UP0, UR5, UR5, 0x3, URZ, 0xc0, !UPT ;  /* 0x0000000305057892 */ /* 0x000fd2000f80c0ff */
[----:B------:R-:W-:Y:S05]  /*17d0*/  BRA.U !UP0, `(.L_x_45) ;  /* 0x0000000508907547 */ /* 0x000fea000b800000 */
[----:B------:R-:W1:Y:S01]  /*17e0*/  LDCU UR6, c[0x0][0x390] ;  /* 0x00007200ff0677ac */ /* 0x000e620008000800 */
[----:B------:R-:W2:Y:S01]  /*17f0*/  LDCU.64 UR28, c[0x0][0x3a8] ;  /* 0x00007500ff1c77ac */ /* 0x000ea20008000a00 */
[----:B------:R-:W3:Y:S01]  /*1800*/  LDCU.128 UR20, c[0x0][0x380] ;  /* 0x00007000ff1477ac */ /* 0x000ee20008000c00 */
[----:B------:R-:W4:Y:S01]  /*1810*/  LDCU.64 UR30, c[0x0][0x3a0] ;  /* 0x00007400ff1e77ac */ /* 0x000f220008000a00 */
[----:B------:R-:W0:Y:S01]  /*1820*/  LDCU.128 UR12, c[0x0][0x3b0] ;  /* 0x00007600ff0c77ac */ /* 0x000e220008000c00 */
[----:B------:R-:W-:Y:S02]  /*1830*/  UIADD3 UR5, UPT, UPT, -UR5, URZ, URZ ;  /* 0x000000ff05057290 */ /* 0x000fe4000fffe1ff */
[----:B-1----:R-:W-:-:S12]  /*1840*/  UIMAD.WIDE UR6, UR6, 0x4, URZ ;  /* 0x00000004060678a5 */ /* 0x002fd8000f8e02ff */
.L_x_48:
[----:B---3--:R-:W-:Y:S02]  /*1850*/  UIMAD.WIDE UR10, UR18, 0x4, UR20 ;  /* 0x00000004120a78a5 */ /* 0x008fe4000f8e0214 */
[----:B------:R-:W-:Y:S02]  /*1860*/  UIMAD.WIDE UR8, UR18, 0x4, UR22 ;  /* 0x00000004120878a5 */ /* 0x000fe4000f8e0216 */
[----:B------:R-:W-:Y:S02]  /*1870*/  UIADD3 UR25, UP0, UPT, -UR6, UR10, URZ ;  /* 0x0000000a06197290 */ /* 0x000fe4000ff1e1ff */
[----:B------:R-:W-:Y:S01]  /*1880*/  UIADD3 UR19, UP1, UPT, -UR6, UR8, URZ ;  /* 0x0000000806137290 */ /* 0x000fe2000ff3e1ff */
[----:B01----:R-:W-:Y:S01]  /*1890*/  MOV R2, UR10 ;  /* 0x0000000a00027c02 */ /* 0x003fe20008000f00 */
[----:B------:R-:W-:Y:S02]  /*18a0*/  UIADD3.X UR26, UPT, UPT, ~UR7, UR11, URZ, UP0, !UPT ;  /* 0x0000000b071a7290 */ /* 0x000fe400087fe5ff */
[----:B------:R-:W-:Y:S01]  /*18b0*/  IMAD.U32 R3, RZ, RZ, UR11 ;  /* 0x0000000bff037e24 */ /* 0x000fe2000f8e00ff */
[----:B------:R-:W-:Y:S01]  /*18c0*/  UIADD3.X UR24, UPT, UPT, ~UR7, UR9, URZ, UP1, !UPT ;  /* 0x0000000907187290 */ /* 0x000fe20008ffe5ff */
[----:B------:R-:W-:Y:S01]  /*18d0*/  IMAD.U32 R14, RZ, RZ, UR25 ;  /* 0x00000019ff0e7e24 */ /* 0x000fe2000f8e00ff */
[----:B------:R-:W-:Y:S01]  /*18e0*/  MOV R16, UR19 ;  /* 0x0000001300107c02 */ /* 0x000fe20008000f00 */
[----:B------:R-:W-:Y:S01]  /*18f0*/  IMAD.U32 R15, RZ, RZ, UR26 ;  /* 0x0000001aff0f7e24 */ /* 0x000fe2000f8e00ff */
[----:B------:R-:W-:-:S02]  /*1900*/  MOV R24, UR8 ;  /* 0x0000000800187c02 */ /* 0x000fc40008000f00 */
[----:B------:R-:W-:Y:S01]  /*1910*/  IMAD.U32 R17, RZ, RZ, UR24 ;  /* 0x00000018ff117e24 */ /* 0x000fe2000f8e00ff */
[----:B------:R-:W3:Y:S01]  /*1920*/  LDG.E.CONSTANT R2, desc[UR16][R2.64] ;  /* 0x0000001002027981 */ /* 0x000ee2000c1e9900 */
[----:B------:R-:W-:-:S03]  /*1930*/  IMAD.U32 R25, RZ, RZ, UR9 ;  /* 0x00000009ff197e24 */ /* 0x000fc6000f8e00ff */
[----:B------:R-:W5:Y:S04]  /*1940*/  LDG.E.CONSTANT R14, desc[UR16][R14.64] ;  /* 0x000000100e0e7981 */ /* 0x000f68000c1e9900 */
[----:B------:R-:W4:Y:S04]  /*1950*/  LDG.E.CONSTANT R16, desc[UR16][R16.64] ;  /* 0x0000001010107981 */ /* 0x000f28000c1e9900 */
[----:B------:R-:W4:Y:S01]  /*1960*/  LDG.E.CONSTANT R0, desc[UR16][R24.64] ;  /* 0x0000001018007981 */ /* 0x000f22000c1e9900 */
[----:B------:R-:W0:Y:S01]  /*1970*/  MUFU.RCP64H R21, R19 ;  /* 0x0000001300157308 */ /* 0x000e220000001800 */
[----:B------:R-:W-:Y:S01]  /*1980*/  IMAD.MOV.U32 R20, RZ, RZ, 0x1 ;  /* 0x00000001ff147424 */ /* 0x000fe200078e00ff */
[----:B------:R-:W-:-:S02]  /*1990*/  UIMAD.WIDE UR8, UR18, 0x4, UR14 ;  /* 0x00000004120878a5 */ /* 0x000fc4000f8e020e */
[----:B--2---:R-:W-:Y:S02]  /*19a0*/  UIMAD.WIDE UR10, UR18, 0x4, UR28 ;  /* 0x00000004120a78a5 */ /* 0x004fe4000f8e021c */
[----:B------:R-:W-:Y:S01]  /*19b0*/  UIMAD.WIDE UR24, UR18, 0x4, UR12 ;  /* 0x00000004121878a5 */ /* 0x000fe2000f8e020c */
[----:B0-----:R-:W-:-:S08]  /*19c0*/  DFMA R22, -R18, R20, 1 ;  /* 0x3ff000001216742b */ /* 0x001fd00000000114 */
[----:B------:R-:W-:-:S08]  /*19d0*/  DFMA R22, R22, R22, R22 ;  /* 0x000000161616722b */ /* 0x000fd00000000016 */
[----:B------:R-:W-:Y:S01]  /*19e0*/  DFMA R22, R20, R22, R20 ;  /* 0x000000161416722b */ /* 0x000fe20000000014 */
[----:B---3--:R-:W-:Y:S08]  /*19f0*/  F2F.F64.F32 R4, R2 ;  /* 0x0000000200047310 */ /* 0x008ff00000201800 */
[----:B-----5:R-:W-:Y:S08]  /*1a00*/  F2F.F64.F32 R6, R14 ;  /* 0x0000000e00067310 */ /* 0x020ff00000201800 */
[----:B----4-:R-:W0:Y:S08]  /*1a10*/  F2F.F64.F32 R8, R16 ;  /* 0x0000001000087310 */ /* 0x010e300000201800 */
[----:B------:R-:W1:Y:S01]  /*1a20*/  F2F.F64.F32 R10, R0 ;  /* 0x00000000000a7310 */ /* 0x000e620000201800 */
[----:B0-----:R-:W-:-:S02]  /*1a30*/  DADD R6, R6, -R8 ;  /* 0x0000000006067229 */ /* 0x001fc40000000808 */
[----:B------:R-:W-:Y:S02]  /*1a40*/  DFMA R8, -R18, R22, 1 ;  /* 0x3ff000001208742b */ /* 0x000fe40000000116 */
[----:B-1----:R-:W-:-:S04]  /*1a50*/  DADD R4, R4, -R10 ;  /* 0x0000000004047229 */ /* 0x002fc8000000080a */
[----:B------:R-:W-:Y:S02]  /*1a60*/  DMUL R6, R6, R6 ;  /* 0x0000000606067228 */ /* 0x000fe40000000000 */
[----:B------:R-:W-:-:S06]  /*1a70*/  DFMA R8, R22, R8, R22 ;  /* 0x000000081608722b */ /* 0x000fcc0000000016 */
[----:B------:R-:W-:-:S08]  /*1a80*/  DFMA R6, R4, R4, -R6 ;  /* 0x000000040406722b */ /* 0x000fd00000000806 */
[----:B------:R-:W-:-:S08]  /*1a90*/  DADD R12, R6, R12 ;  /* 0x00000000060c7229 */ /* 0x000fd0000000000c */
[----:B------:R-:W-:Y:S02]  /*1aa0*/  DMUL R6, R8, R12 ;  /* 0x0000000c08067228 */ /* 0x000fe40000000000 */
[----:B------:R-:W-:-:S06]  /*1ab0*/  FSETP.GEU.AND P1, PT, |R13|, 6.5827683646048100446e-37, PT ;  /* 0x036000000d00780b */ /* 0x000fcc0003f2e200 */
[----:B------:R-:W-:-:S08]  /*1ac0*/  DFMA R4, -R18, R6, R12 ;  /* 0x000000061204722b */ /* 0x000fd0000000010c */
[----:B------:R-:W-:-:S10]  /*1ad0*/  DFMA R6, R8, R4, R6 ;  /* 0x000000040806722b */ /* 0x000fd40000000006 */
        /* <DEDUP_REMOVED lines=8> */
[----:B------:R-:W-:Y:S05]  /*1b60*/  CALL.REL.NOINC `($__internal_2_$__cuda_sm20_div_rn_f64_full) ;  /* 0x0000001400e87944 */ /* 0x000fea0003c00000 */
.L_x_46:
        /* <DEDUP_REMOVED lines=11> */
[----:B------:R-:W-:Y:S02]  /*1c20*/  VIADD R9, R11, 0xfff00000 ;  /* 0xfff000000b097836 */ /* 0x000fe40000000000 */
[----:B------:R-:W-:-:S04]  /*1c30*/  IMAD.MOV.U32 R8, RZ, RZ, R10 ;  /* 0x000000ffff087224 */ /* 0x000fc800078e000a */
        /* <DEDUP_REMOVED lines=9> */
[----:B------:R-:W-:Y:S01]  /*1cd0*/  MOV R6, 0x1d00 ;  /* 0x00001d0000067802 */ /* 0x000fe20000000f00 */
[----:B------:R-:W-:-:S07]  /*1ce0*/  IMAD.MOV.U32 R7, RZ, RZ, R14 ;  /* 0x000000ffff077224 */ /* 0x000fce00078e000e */
[----:B------:R-:W-:Y:S05]  /*1cf0*/  CALL.REL.NOINC `($__internal_3_$__cuda_sm20_dsqrt_rn_f64_mediumpath_v1) ;  /* 0x0000001800fc7944 */ /* 0x000fea0003c00000 */
[----:B------:R-:W-:Y:S02]  /*1d00*/  IMAD.MOV.U32 R4, RZ, RZ, R5 ;  /* 0x000000ffff047224 */ /* 0x000fe400078e0005 */
[----:B------:R-:W-:-:S07]  /*1d10*/  IMAD.MOV.U32 R5, RZ, RZ, R11 ;  /* 0x000000ffff057224 */ /* 0x000fce00078e000b */
.L_x_47:
[----:B------:R-:W0:Y:S01]  /*1d20*/  F2F.F32.F64 R5, R4 ;  /* 0x0000000400057310 */ /* 0x000e220000301000 */
[----:B------:R-:W-:Y:S01]  /*1d30*/  MOV R6, UR24 ;  /* 0x0000001800067c02 */ /* 0x000fe20008000f00 */
[----:B------:R-:W-:Y:S01]  /*1d40*/  IMAD.U32 R7, RZ, RZ, UR25 ;  /* 0x00000019ff077e24 */ /* 0x000fe2000f8e00ff */
[----:B------:R-:W-:Y:S01]  /*1d50*/  MOV R9, UR11 ;  /* 0x0000000b00097c02 */ /* 0x000fe20008000f00 */
[----:B------:R-:W-:Y:S01]  /*1d60*/  IMAD.U32 R8, RZ, RZ, UR10 ;  /* 0x0000000aff087e24 */ /* 0x000fe2000f8e00ff */
[----:B------:R-:W-:Y:S01]  /*1d70*/  UIADD3 UR5, UPT, UPT, UR5, 0x1, URZ ;  /* 0x0000000105057890 */ /* 0x000fe2000fffe0ff */
[----:B------:R-:W-:Y:S01]  /*1d80*/  IMAD.U32 R10, RZ, RZ, UR8 ;  /* 0x00000008ff0a7e24 */ /* 0x000fe2000f8e00ff */
[----:B------:R1:W-:Y:S01]  /*1d90*/  STG.E desc[UR16][R6.64], R2 ;  /* 0x0000000206007986 */ /* 0x0003e2000c101910 */
[----:B------:R-:W-:Y:S01]  /*1da0*/  IMAD.U32 R11, RZ, RZ, UR9 ;  /* 0x00000009ff0b7e24 */ /* 0x000fe2000f8e00ff */
[----:B------:R-:W-:Y:S02]  /*1db0*/  UISETP.NE.AND UP0, UPT, UR5, URZ, UPT ;  /* 0x000000ff0500728c */ /* 0x000fe4000bf05270 */
[----:B------:R-:W-:Y:S01]  /*1dc0*/  UIADD3 UR18, UPT, UPT, UR18, 0x1, URZ ;  /* 0x0000000112127890 */ /* 0x000fe2000fffe0ff */
[C-C-:B0-----:R-:W-:Y:S01]  /*1dd0*/  FFMA R3, R5.reuse, UR30, R0.reuse ;  /* 0x0000001e05037c23 */ /* 0x141fe20008000000 */
[----:B------:R-:W-:-:S04]  /*1de0*/  FFMA R15, -R5, UR31, R0 ;  /* 0x0000001f050f7c23 */ /* 0x000fc80008000100 */
[----:B------:R1:W-:Y:S04]  /*1df0*/  STG.E desc[UR16][R8.64], R3 ;  /* 0x0000000308007986 */ /* 0x0003e8000c101910 */
[----:B------:R1:W-:Y:S01]  /*1e00*/  STG.E desc[UR16][R10.64], R15 ;  /* 0x0000000f0a007986 */ /* 0x0003e2000c101910 */
[----:B------:R-:W-:Y:S05]  /*1e10*/  BRA.U UP0, `(.L_x_48) ;  /* 0xfffffff9008c7547 */ /* 0x000fea000b83ffff */
.L_x_45:
[----:B------:R-:W2:Y:S01]  /*1e20*/  LDCU UR8, c[0x0][0x390] ;  /* 0x00007200ff0877ac */ /* 0x000ea20008000800 */
[----:B01----:R-:W0:Y:S01]  /*1e30*/  LDC.64 R2, c[0x0][0x398] ;  /* 0x0000e600ff027b82 */ /* 0x003e220000000a00 */
[----:B--2---:R-:W-:-:S06]  /*1e40*/  UIADD3 UR9, UPT, UPT, UR4, UR8, URZ ;  /* 0x0000000804097290 */ /* 0x004fcc000fffe0ff */
[----:B0-----:R-:W-:-:S04]  /*1e50*/  IADD3 R0, PT, PT, R2, UR9, -R3 ;  /* 0x0000000902007c10 */ /* 0x001fc8000fffe803 */
[----:B------:R-:W-:-:S13]  /*1e60*/  ISETP.GT.U32.AND P0, PT, R0, -0x4, PT ;  /* 0xfffffffc0000780c */ /* 0x000fda0003f04070 */
[----:B------:R-:W-:Y:S05]  /*1e70*/  @P0 EXIT ;  /* 0x000000000000094d */ /* 0x000fea0003800000 */
[----:B------:R-:W0:Y:S01]  /*1e80*/  LDCU.64 UR4, c[0x0][0x3b0] ;  /* 0x00007600ff0477ac */ /* 0x000e220008000a00 */
[----:B------:R-:W1:Y:S01]  /*1e90*/  LDCU.64 UR28, c[0x0][0x3a8] ;  /* 0x00007500ff1c77ac */ /* 0x000e620008000a00 */
[----:B------:R-:W2:Y:S01]  /*1ea0*/  LDCU UR19, c[0x0][0x39c] ;  /* 0x00007380ff1377ac */ /* 0x000ea20008000800 */
[----:B------:R-:W3:Y:S01]  /*1eb0*/  LDCU.64 UR26, c[0x0][0x3b8] ;  /* 0x00007700ff1a77ac */ /* 0x000ee20008000a00 */
[----:B------:R-:W4:Y:S01]  /*1ec0*/  LDCU.128 UR12, c[0x0][0x380] ;  /* 0x00007000ff0c77ac */ /* 0x000f220008000c00 */
[----:B0-----:R-:W-:Y:S01]  /*1ed0*/  UIADD3 UR4, UP0, UPT, UR4, 0x8, URZ ;  /* 0x0000000804047890 */ /* 0x001fe2000ff1e0ff */
[----:B------:R-:W0:Y:S03]  /*1ee0*/  LDCU.64 UR30, c[0x0][0x3a0] ;  /* 0x00007400ff1e77ac */ /* 0x000e260008000a00 */
[----:B------:R-:W-:Y:S02]  /*1ef0*/  UIADD3.X UR5, UPT, UPT, URZ, UR5, URZ, UP0, !UPT ;  /* 0x00000005ff057290 */ /* 0x000fe400087fe4ff */
[----:B-1234-:R-:W-:-:S12]  /*1f00*/  UIMAD.WIDE UR6, UR8, 0x4, URZ ;  /* 0x00000004080678a5 */ /* 0x01efd8000f8e02ff */
.L_x_57:
[----:B------:R-:W-:Y:S02]  /*1f10*/  UIMAD.WIDE UR20, UR18, 0x4, UR12 ;  /* 0x00000004121478a5 */ /* 0x000fe4000f8e020c */
[----:B------:R-:W-:Y:S02]  /*1f20*/  UIMAD.WIDE UR22, UR18, 0x4, UR14 ;  /* 0x00000004121678a5 */ /* 0x000fe4000f8e020e */
[----:B------:R-:W-:Y:S02]  /*1f30*/  UIADD3 UR8, UP0, UPT, -UR6, UR20, URZ ;  /* 0x0000001406087290 */ /* 0x000fe4000ff1e1ff */
[----:B------:R-:W-:Y:S01]  /*1f40*/  UIADD3 UR10, UP1, UPT, -UR6, UR22, URZ ;  /* 0x00000016060a7290 */ /* 0x000fe2000ff3e1ff */
[----:B-1----:R-:W-:Y:S01]  /*1f50*/  MOV R6, UR20 ;  /* 0x0000001400067c02 */ /* 0x002fe20008000f00 */
        /* <DEDUP_REMOVED lines=8> */
[----:B------:R-:W2:Y:S01]  /*1fe0*/  LDG.E.CONSTANT R0, desc[UR16][R6.64] ;  /* 0x0000001006007981 */ /* 0x000ea2000c1e9900 */
[----:B------:R-:W-:-:S03]  /*1ff0*/  IMAD.U32 R3, RZ, RZ, UR23 ;  /* 0x00000017ff037e24 */ /* 0x000fc6000f8e00ff */
[----:B------:R-:W3:Y:S04]  /*2000*/  LDG.E.CONSTANT R24, desc[UR16][R16.64] ;  /* 0x0000001010187981 */ /* 0x000ee8000c1e9900 */
[----:B------:R-:W4:Y:S04]  /*2010*/  LDG.E.CONSTANT R20, desc[UR16][R14.64] ;  /* 0x000000100e147981 */ /* 0x000f28000c1e9900 */
[----:B------:R-:W5:Y:S01]  /*2020*/  LDG.E.CONSTANT R2, desc[UR16][R2.64] ;  /* 0x0000001002027981 */ /* 0x000f62000c1e9900 */
[----:B------:R-:W1:Y:S01]  /*2030*/  MUFU.RCP64H R9, R19 ;  /* 0x0000001300097308 */ /* 0x000e620000001800 */
[----:B------:R-:W-:Y:S01]  /*2040*/  IMAD.MOV.U32 R8, RZ, RZ, 0x1 ;  /* 0x00000001ff087424 */ /* 0x000fe200078e00ff */
[----:B------:R-:W-:-:S02]  /*2050*/  UIMAD.WIDE UR8, UR18, 0x4, UR26 ;  /* 0x00000004120878a5 */ /* 0x000fc4000f8e021a */
[----:B------:R-:W-:Y:S02]  /*2060*/  UIMAD.WIDE UR10, UR18, 0x4, UR28 ;  /* 0x00000004120a78a5 */ /* 0x000fe4000f8e021c */
[----:B------:R-:W-:Y:S01]  /*2070*/  UIMAD.WIDE UR24, UR18, 0x4, UR4 ;  /* 0x00000004121878a5 */ /* 0x000fe2000f8e0204 */
[----:B-1----:R-:W-:-:S08]  /*2080*/  DFMA R22, -R18, R8, 1 ;  /* 0x3ff000001216742b */ /* 0x002fd00000000108 */
[----:B------:R-:W-:-:S08]  /*2090*/  DFMA R22, R22, R22, R22 ;  /* 0x000000161616722b */ /* 0x000fd00000000016 */
[----:B------:R-:W-:Y:S01]  /*20a0*/  DFMA R22, R8, R22, R8 ;  /* 0x000000160816722b */ /* 0x000fe20000000008 */
[----:B--2---:R-:W-:Y:S08]  /*20b0*/  F2F.F64.F32 R4, R0 ;  /* 0x0000000000047310 */ /* 0x004ff00000201800 */
[----:B---3--:R-:W-:Y:S08]  /*20c0*/  F2F.F64.F32 R10, R24 ;  /* 0x00000018000a7310 */ /* 0x008ff00000201800 */
[----:B----4-:R-:W1:Y:S08]  /*20d0*/  F2F.F64.F32 R20, R20 ;  /* 0x0000001400147310 */ /* 0x010e700000201800 */
[----:B-----5:R-:W2:Y:S01]  /*20e0*/  F2F.F64.F32 R6, R2 ;  /* 0x0000000200067310 */ /* 0x020ea20000201800 */
[----:B-1----:R-:W-:-:S02]  /*20f0*/  DADD R10, R10, -R20 ;  /* 0x000000000a0a7229 */ /* 0x002fc40000000814 */
[----:B--2---:R-:W-:-:S06]  /*2100*/  DADD R4, R4, -R6 ;  /* 0x0000000004047229 */ /* 0x004fcc0000000806 */
[----:B------:R-:W-:Y:S02]  /*2110*/  DMUL R10, R10, R10 ;  /* 0x0000000a0a0a7228 */ /* 0x000fe40000000000 */
[----:B------:R-:W-:-:S06]  /*2120*/  DFMA R6, -R18, R22, 1 ;  /* 0x3ff000001206742b */ /* 0x000fcc0000000116 */
[----:B------:R-:W-:Y:S02]  /*2130*/  DFMA R10, R4, R4, -R10 ;  /* 0x00000004040a722b */ /* 0x000fe4000000080a */
[----:B------:R-:W-:-:S06]  /*2140*/  DFMA R6, R22, R6, R22 ;  /* 0x000000061606722b */ /* 0x000fcc0000000016 */
        /* <DEDUP_REMOVED lines=13> */
[----:B0-----:R-:W-:Y:S05]  /*2220*/  CALL.REL.NOINC `($__internal_2_$__cuda_sm20_div_rn_f64_full) ;  /* 0x0000001000387944 */ /* 0x001fea0003c00000 */
[----:B------:R-:W-:Y:S02]  /*2230*/  IMAD.MOV.U32 R22, RZ, RZ, R6 ;  /* 0x000000ffff167224 */ /* 0x000fe400078e0006 */
[----:B------:R-:W-:-:S07]  /*2240*/  IMAD.MOV.U32 R23, RZ, RZ, R7 ;  /* 0x000000ffff177224 */ /* 0x000fce00078e0007 */
.L_x_49:
[----:B------:R-:W1:Y:S01]  /*2250*/  MUFU.RSQ64H R21, R23 ;  /* 0x0000001700157308 */ /* 0x000e620000001c00 */
[----:B------:R-:W-:Y:S01]  /*2260*/  IADD3 R20, PT, PT, R23, -0x3500000, RZ ;  /* 0xfcb0000017147810 */ /* 0x000fe20007ffe0ff */
[----:B------:R-:W-:Y:S02]  /*2270*/  IMAD.MOV.U32 R6, RZ, RZ, 0x0 ;  /* 0x00000000ff067424 */ /* 0x000fe400078e00ff */
[----:B------:R-:W-:Y:S01]  /*2280*/  IMAD.MOV.U32 R7, RZ, RZ, 0x3fd80000 ;  /* 0x3fd80000ff077424 */ /* 0x000fe200078e00ff */
[----:B------:R-:W-:Y:S02]  /*2290*/  ISETP.GE.U32.AND P0, PT, R20, 0x7ca00000, PT ;  /* 0x7ca000001400780c */ /* 0x000fe40003f06070 */
[----:B-1----:R-:W-:-:S08]  /*22a0*/  DMUL R4, R20, R20 ;  /* 0x0000001414047228 */ /* 0x002fd00000000000 */
        /* <DEDUP_REMOVED lines=16> */
[----:B------:R-:W-:-:S07]  /*23b0*/  IMAD.MOV.U32 R8, RZ, RZ, R25 ;  /* 0x000000ffff087224 */ /* 0x000fce00078e0019 */
[----:B0-----:R-:W-:Y:S05]  /*23c0*/  CALL.REL.NOINC `($__internal_3_$__cuda_sm20_dsqrt_rn_f64_mediumpath_v1) ;  /* 0x0000001400487944 */ /* 0x001fea0003c00000 */
[----:B------:R-:W-:-:S07]  /*23d0*/  IMAD.MOV.U32 R10, RZ, RZ, R5 ;  /* 0x000000ffff0a7224 */ /* 0x000fce00078e0005 */
.L_x_50:
[----:B------:R-:W2:Y:S01]  /*23e0*/  LDG.E.CONSTANT R26, desc[UR16][R16.64+0x4] ;  /* 0x00000410101a7981 */ /* 0x000ea2000c1e9900 */
[----:B------:R-:W-:-:S03]  /*23f0*/  MOV R4, UR20 ;  /* 0x0000001400047c02 */ /* 0x000fc60008000f00 */
[----:B------:R-:W3:Y:S01]  /*2400*/  LDG.E.CONSTANT R30, desc[UR16][R14.64+0x4] ;  /* 0x000004100e1e7981 */ /* 0x000ee2000c1e9900 */
[----:B------:R-:W-:Y:S01]  /*2410*/  IMAD.U32 R5, RZ, RZ, UR21 ;  /* 0x00000015ff057e24 */ /* 0x000fe2000f8e00ff */
[----:B------:R-:W-:Y:S01]  /*2420*/  MOV R29, UR23 ;  /* 0x00000017001d7c02 */ /* 0x000fe20008000f00 */
[----:B------:R-:W-:-:S03]  /*2430*/  IMAD.U32 R28, RZ, RZ, UR22 ;  /* 0x00000016ff1c7e24 */ /* 0x000fc6000f8e00ff */
[----:B------:R0:W4:Y:S04]  /*2440*/  LDG.E.CONSTANT R4, desc[UR16][R4.64+0x4] ;  /* 0x0000041004047981 */ /* 0x000128000c1e9900 */
[----:B------:R-:W5:Y:S01]  /*2450*/  LDG.E.CONSTANT R3, desc[UR16][R28.64+0x4] ;  /* 0x000004101c037981 */ /* 0x000f62000c1e9900 */
[----:B------:R-:W1:Y:S01]  /*2460*/  MUFU.RCP64H R7, R19 ;  /* 0x0000001300077308 */ /* 0x000e620000001800 */
[----:B------:R-:W-:-:S07]  /*2470*/  IMAD.MOV.U32 R6, RZ, RZ, 0x1 ;  /* 0x00000001ff067424 */ /* 0x000fce00078e00ff */
[----:B------:R-:W0:Y:S01]  /*2480*/  F2F.F32.F64 R11, R10 ;  /* 0x0000000a000b7310 */ /* 0x000e220000301000 */
[----:B-1----:R-:W-:Y:S01]  /*2490*/  DFMA R24, -R18, R6, 1 ;  /* 0x3ff000001218742b */ /* 0x002fe20000000106 */
[----:B0-----:R-:W-:-:S07]  /*24a0*/  FFMA R5, R11, UR30, R2 ;  /* 0x0000001e0b057c23 */ /* 0x001fce0008000002 */
[----:B------:R-:W-:-:S08]  /*24b0*/  DFMA R24, R24, R24, R24 ;  /* 0x000000181818722b */ /* 0x000fd00000000018 */
[----:B------:R-:W-:Y:S01]  /*24c0*/  DFMA R24, R6, R24, R6 ;  /* 0x000000180618722b */ /* 0x000fe20000000006 */
[----:B--2---:R-:W-:Y:S08]  /*24d0*/  F2F.F64.F32 R26, R26 ;  /* 0x0000001a001a7310 */ /* 0x004ff00000201800 */
[----:B---3--:R-:W0:Y:S08]  /*24e0*/  F2F.F64.F32 R8, R30 ;  /* 0x0000001e00087310 */ /* 0x008e300000201800 */
[----:B----4-:R-:W-:Y:S01]  /*24f0*/  F2F.F64.F32 R20, R4 ;  /* 0x0000000400147310 */ /* 0x010fe20000201800 */
[----:B0-----:R-:W-:-:S07]  /*2500*/  DADD R8, R26, -R8 ;  /* 0x000000001a087229 */ /* 0x001fce0000000808 */
[----:B-----5:R-:W0:Y:S01]  /*2510*/  F2F.F64.F32 R22, R3 ;  /* 0x0000000300167310 */ /* 0x020e220000201800 */
[----:B------:R-:W-:Y:S02]  /*2520*/  DMUL R8, R8, R8 ;  /* 0x0000000808087228 */ /* 0x000fe40000000000 */
[----:B0-----:R-:W-:Y:S02]  /*2530*/  DADD R20, R20, -R22 ;  /* 0x0000000014147229 */ /* 0x001fe40000000816 */
[----:B------:R-:W-:-:S06]  /*2540*/  DFMA R22, -R18, R24, 1 ;  /* 0x3ff000001216742b */ /* 0x000fcc0000000118 */
[----:B------:R-:W-:Y:S02]  /*2550*/  DFMA R8, R20, R20, -R8 ;  /* 0x000000141408722b */ /* 0x000fe40000000808 */
[----:B------:R-:W-:Y:S01]  /*2560*/  DFMA R22, R24, R22, R24 ;  /* 0x000000161816722b */ /* 0x000fe20000000018 */
[----:B------:R-:W-:Y:S01]  /*2570*/  MOV R20, UR8 ;  /* 0x0000000800147c02 */ /* 0x000fe20008000f00 */
[----:B------:R-:W-:Y:S01]  /*2580*/  FFMA R25, -R11, UR31, R2 ;  /* 0x0000001f0b197c23 */ /* 0x000fe20008000102 */
[----:B------:R-:W-:-:S03]  /*2590*/  IMAD.U32 R21, RZ, RZ, UR9 ;  /* 0x00000009ff157e24 */ /* 0x000fc6000f8e00ff */
[----:B------:R-:W-:-:S08]  /*25a0*/  DADD R12, R12, R8 ;  /* 0x000000000c0c7229 */ /* 0x000fd00000000008 */
[----:B------:R-:W-:Y:S02]  /*25b0*/  DMUL R6, R22, R12 ;  /* 0x0000000c16067228 */ /* 0x000fe40000000000 */
[----:B------:R-:W-:-:S06]  /*25c0*/  FSETP.GEU.AND P1, PT, |R13|, 6.5827683646048100446e-37, PT ;  /* 0x036000000d00780b */ /* 0x000fcc0003f2e200 */
[----:B------:R-:W-:-:S08]  /*25d0*/  DFMA R8, -R18, R6, R12 ;  /* 0x000000061208722b */ /* 0x000fd0000000010c */
[----:B------:R-:W-:Y:S01]  /*25e0*/  DFMA R22, R22, R8, R6 ;  /* 0x000000081616722b */ /* 0x000fe20000000006 */
[----:B------:R-:W-:Y:S01]  /*25f0*/  IMAD.U32 R6, RZ, RZ, UR24 ;  /* 0x00000018ff067e24 */ /* 0x000fe2000f8e00ff */
[----:B------:R-:W-:Y:S01]  /*2600*/  MOV R7, UR25 ;  /* 0x0000001900077c02 */ /* 0x000fe20008000f00 */
[----:B------:R-:W-:Y:S02]  /*2610*/  IMAD.U32 R8, RZ, RZ, UR10 ;  /* 0x0000000aff087e24 */ /* 0x000fe4000f8e00ff */
[----:B------:R-:W-:Y:S02]  /*2620*/  IMAD.U32 R9, RZ, RZ, UR11 ;  /* 0x0000000bff097e24 */ /* 0x000fe4000f8e00ff */
[----:B------:R0:W-:Y:S03]  /*2630*/  STG.E desc[UR16][R6.64+-0x8], R0 ;  /* 0xfffff80006007986 */ /* 0x0001e6000c101910 */
[----:B------:R-:W-:Y:S01]  /*2640*/  FFMA R2, RZ, R19, R23 ;  /* 0x00000013ff027223 */ /* 0x000fe20000000017 */
[----:B------:R0:W-:Y:S04]  /*2650*/  STG.E desc[UR16][R8.64], R5 ;  /* 0x0000000508007986 */ /* 0x0001e8000c101910 */
[----:B------:R-:W-:Y:S01]  /*2660*/  FSETP.GT.AND P0, PT, |R2|, 1.469367938527859385e-39, PT ;  /* 0x001000000200780b */ /* 0x000fe20003f04200 */
[----:B------:R0:W-:-:S12]  /*2670*/  STG.E desc[UR16][R20.64], R25 ;  /* 0x0000001914007986 */ /* 0x0001d8000c101910 */
[----:B0-----:R-:W-:Y:S05]  /*2680*/  @P0 BRA P1, `(.L_x_51) ;  /* 0x0000000000200947 */ /* 0x001fea0000800000 */
[----:B------:R-:W-:Y:S01]  /*2690*/  IMAD.MOV.U32 R20, RZ, RZ, R12 ;  /* 0x000000ffff147224 */ /* 0x000fe200078e000c */
[----:B------:R-:W-:Y:S01]  /*26a0*/  MOV R7, R13 ;  /* 0x0000000d00077202 */ /* 0x000fe20000000f00 */
[----:B------:R-:W-:Y:S01]  /*26b0*/  IMAD.MOV.U32 R6, RZ, RZ, R18 ;  /* 0x000000ffff067224 */ /* 0x000fe200078e0012 */
[----:B------:R-:W-:Y:S01]  /*26c0*/  MOV R5, 0x26f0 ;  /* 0x000026f000057802 */ /* 0x000fe20000000f00 */
[----:B------:R-:W-:-:S07]  /*26d0*/  IMAD.MOV.U32 R9, RZ, RZ, R19 ;  /* 0x000000ffff097224 */ /* 0x000fce00078e0013 */
[----:B------:R-:W-:Y:S05]  /*26e0*/  CALL.REL.NOINC `($__internal_2_$__cuda_sm20_div_rn_f64_full) ;  /* 0x0000000c00087944 */ /* 0x000fea0003c00000 */
[----:B------:R-:W-:Y:S01]  /*26f0*/  MOV R22, R6 ;  /* 0x0000000600167202 */ /* 0x000fe20000000f00 */
[----:B------:R-:W-:-:S07]  /*2700*/  IMAD.MOV.U32 R23, RZ, RZ, R7 ;  /* 0x000000ffff177224 */ /* 0x000fce00078e0007 */
.L_x_51:
        /* <DEDUP_REMOVED lines=24> */
[----:B------:R-:W-:-:S07]  /*2890*/  IMAD.MOV.U32 R10, RZ, RZ, R5 ;  /* 0x000000ffff0a7224 */ /* 0x000fce00078e0005 */
.L_x_52:
[----:B------:R-:W2:Y:S01]  /*28a0*/  LDG.E.CONSTANT R26, desc[UR16][R16.64+0x8] ;  /* 0x00000810101a7981 */ /* 0x000ea2000c1e9900 */
[----:B------:R-:W-:-:S03]  /*28b0*/  IMAD.U32 R28, RZ, RZ, UR20 ;  /* 0x00000014ff1c7e24 */ /* 0x000fc6000f8e00ff */
[----:B------:R-:W3:Y:S01]  /*28c0*/  LDG.E.CONSTANT R5, desc[UR16][R14.64+0x8] ;  /* 0x000008100e057981 */ /* 0x000ee2000c1e9900 */
[----:B------:R-:W-:Y:S01]  /*28d0*/  MOV R29, UR21 ;  /* 0x00000015001d7c02 */ /* 0x000fe20008000f00 */
[----:B------:R-:W-:Y:S02]  /*28e0*/  IMAD.U32 R30, RZ, RZ, UR22 ;  /* 0x00000016ff1e7e24 */ /* 0x000fe4000f8e00ff */
[----:B------:R-:W-:Y:S02]  /*28f0*/  IMAD.U32 R31, RZ, RZ, UR23 ;  /* 0x00000017ff1f7e24 */ /* 0x000fe4000f8e00ff */
[----:B------:R-:W4:Y:S04]  /*2900*/  LDG.E.CONSTANT R2, desc[UR16][R28.64+0x8] ;  /* 0x000008101c027981 */ /* 0x000f28000c1e9900 */
[----:B------:R-:W5:Y:S01]  /*2910*/  LDG.E.CONSTANT R0, desc[UR16][R30.64+0x8] ;  /* 0x000008101e007981 */ /* 0x000f62000c1e9900 */
[----:B------:R-:W0:Y:S01]  /*2920*/  MUFU.RCP64H R7, R19 ;  /* 0x0000001300077308 */ /* 0x000e220000001800 */
[----:B------:R-:W-:-:S07]  /*2930*/  MOV R6, 0x1 ;  /* 0x0000000100067802 */ /* 0x000fce0000000f00 */
[----:B------:R-:W1:Y:S01]  /*2940*/  F2F.F32.F64 R10, R10 ;  /* 0x0000000a000a7310 */ /* 0x000e620000301000 */
[----:B0-----:R-:W-:-:S08]  /*2950*/  DFMA R24, -R18, R6, 1 ;  /* 0x3ff000001218742b */ /* 0x001fd00000000106 */
[----:B------:R-:W-:-:S08]  /*2960*/  DFMA R24, R24, R24, R24 ;  /* 0x000000181818722b */ /* 0x000fd00000000018 */
[----:B------:R-:W-:Y:S01]  /*2970*/  DFMA R24, R6, R24, R6 ;  /* 0x000000180618722b */ /* 0x000fe20000000006 */
[----:B--2---:R-:W-:Y:S08]  /*2980*/  F2F.F64.F32 R26, R26 ;  /* 0x0000001a001a7310 */ /* 0x004ff00000201800 */
[----:B---3--:R1:W0:Y:S08]  /*2990*/  F2F.F64.F32 R8, R5 ;  /* 0x0000000500087310 */ /* 0x0082300000201800 */
[----:B----4-:R-:W-:Y:S01]  /*29a0*/  F2F.F64.F32 R20, R2 ;  /* 0x0000000200147310 */ /* 0x010fe20000201800 */
[C-C-:B-1----:R-:W-:Y:S01]  /*29b0*/  FFMA R5, R10.reuse, UR30, R3.reuse ;  /* 0x0000001e0a057c23 */ /* 0x142fe20008000003 */
[----:B------:R-:W-:Y:S01]  /*29c0*/  FFMA R3, -R10, UR31, R3 ;  /* 0x0000001f0a037c23 */ /* 0x000fe20008000103 */
[----:B0-----:R-:W-:-:S05]  /*29d0*/  DADD R8, R26, -R8 ;  /* 0x000000001a087229 */ /* 0x001fca0000000808 */
[----:B-----5:R-:W0:Y:S03]  /*29e0*/  F2F.F64.F32 R22, R0 ;  /* 0x0000000000167310 */ /* 0x020e260000201800 */
[----:B------:R-:W-:Y:S02]  /*29f0*/  DMUL R8, R8, R8 ;  /* 0x0000000808087228 */ /* 0x000fe40000000000 */
[----:B0-----:R-:W-:Y:S02]  /*2a00*/  DADD R20, R20, -R22 ;  /* 0x0000000014147229 */ /* 0x001fe40000000816 */
[----:B------:R-:W-:-:S06]  /*2a10*/  DFMA R22, -R18, R24, 1 ;  /* 0x3ff000001216742b */ /* 0x000fcc0000000118 */
[----:B------:R-:W-:Y:S02]  /*2a20*/  DFMA R8, R20, R20, -R8 ;  /* 0x000000141408722b */ /* 0x000fe40000000808 */
[----:B------:R-:W-:Y:S01]  /*2a30*/  DFMA R22, R24, R22, R24 ;  /* 0x000000161816722b */ /* 0x000fe20000000018 */
[----:B------:R-:W-:Y:S01]  /*2a40*/  IMAD.U32 R20, RZ, RZ, UR8 ;  /* 0x00000008ff147e24 */ /* 0x000fe2000f8e00ff */
[----:B------:R-:W-:-:S04]  /*2a50*/  MOV R21, UR9 ;  /* 0x0000000900157c02 */ /* 0x000fc80008000f00 */
        /* <DEDUP_REMOVED lines=8> */
[----:B------:R-:W-:-:S03]  /*2ae0*/  IMAD.U32 R9, RZ, RZ, UR11 ;  /* 0x0000000bff097e24 */ /* 0x000fc6000f8e00ff */
[----:B------:R0:W-:Y:S02]  /*2af0*/  STG.E desc[UR16][R6.64+-0x4], R4 ;  /* 0xfffffc0406007986 */ /* 0x0001e4000c101910 */
[----:B------:R-:W-:Y:S02]  /*2b00*/  FFMA R10, RZ, R19, R23 ;  /* 0x00000013ff0a7223 */ /* 0x000fe40000000017 */
[----:B------:R0:W-:Y:S03]  /*2b10*/  STG.E desc[UR16][R8.64+0x4], R5 ;  /* 0x0000040508007986 */ /* 0x0001e6000c101910 */
        /* <DEDUP_REMOVED lines=9> */
[----:B------:R-:W-:Y:S01]  /*2bb0*/  IMAD.MOV.U32 R22, RZ, RZ, R6 ;  /* 0x000000ffff167224 */ /* 0x000fe200078e0006 */
[----:B------:R-:W-:-:S07]  /*2bc0*/  MOV R23, R7 ;  /* 0x0000000700177202 */ /* 0x000fce0000000f00 */
.L_x_53:
        /* <DEDUP_REMOVED lines=24> */
[----:B------:R-:W-:-:S07]  /*2d50*/  MOV R10, R5 ;  /* 0x00000005000a7202 */ /* 0x000fce0000000f00 */
.L_x_54:
[----:B------:R-:W2:Y:S01]  /*2d60*/  LDG.E.CONSTANT R26, desc[UR16][R16.64+0xc] ;  /* 0x00000c10101a7981 */ /* 0x000ea2000c1e9900 */
[----:B------:R-:W-:-:S03]  /*2d70*/  MOV R4, UR22 ;  /* 0x0000001600047c02 */ /* 0x000fc60008000f00 */
[----:B------:R0:W3:Y:S01]  /*2d80*/  LDG.E.CONSTANT R22, desc[UR16][R14.64+0xc] ;  /* 0x00000c100e167981 */ /* 0x0000e2000c1e9900 */
[----:B------:R-:W-:Y:S02]  /*2d90*/  IMAD.U32 R24, RZ, RZ, UR20 ;  /* 0x00000014ff187e24 */ /* 0x000fe4000f8e00ff */
[----:B------:R-:W-:Y:S02]  /*2da0*/  IMAD.U32 R25, RZ, RZ, UR21 ;  /* 0x00000015ff197e24 */ /* 0x000fe4000f8e00ff */
[----:B------:R-:W-:-:S03]  /*2db0*/  IMAD.U32 R5, RZ, RZ, UR23 ;  /* 0x00000017ff057e24 */ /* 0x000fc6000f8e00ff */
[----:B------:R-:W4:Y:S04]  /*2dc0*/  LDG.E.CONSTANT R3, desc[UR16][R24.64+0xc] ;  /* 0x00000c1018037981 */ /* 0x000f28000c1e9900 */
[----:B------:R1:W5:Y:S01]  /*2dd0*/  LDG.E.CONSTANT R4, desc[UR16][R4.64+0xc] ;  /* 0x00000c1004047981 */ /* 0x000362000c1e9900 */
[----:B------:R-:W0:Y:S01]  /*2de0*/  MUFU.RCP64H R7, R19 ;  /* 0x0000001300077308 */ /* 0x000e220000001800 */
[----:B------:R-:W-:-:S07]  /*2df0*/  IMAD.MOV.U32 R6, RZ, RZ, 0x1 ;  /* 0x00000001ff067424 */ /* 0x000fce00078e00ff */
[----:B------:R-:W1:Y:S01]  /*2e00*/  F2F.F32.F64 R11, R10 ;  /* 0x0000000a000b7310 */ /* 0x000e620000301000 */
[----:B0-----:R-:W-:Y:S01]  /*2e10*/  DFMA R14, -R18, R6, 1 ;  /* 0x3ff00000120e742b */ /* 0x001fe20000000106 */
[C-C-:B-1----:R-:W-:Y:S01]  /*2e20*/  FFMA R5, R11.reuse, UR30, R0.reuse ;  /* 0x0000001e0b057c23 */ /* 0x142fe20008000000 */
[----:B------:R-:W-:-:S06]  /*2e30*/  FFMA R25, -R11, UR31, R0 ;  /* 0x0000001f0b197c23 */ /* 0x000fcc0008000100 */
[----:B------:R-:W-:-:S08]  /*2e40*/  DFMA R14, R14, R14, R14 ;  /* 0x0000000e0e0e722b */ /* 0x000fd0000000000e */
[----:B------:R-:W-:Y:S01]  /*2e50*/  DFMA R6, R6, R14, R6 ;  /* 0x0000000e0606722b */ /* 0x000fe20000000006 */
[----:B--2---:R-:W-:Y:S08]  /*2e60*/  F2F.F64.F32 R20, R26 ;  /* 0x0000001a00147310 */ /* 0x004ff00000201800 */
[----:B---3--:R-:W0:Y:S08]  /*2e70*/  F2F.F64.F32 R22, R22 ;  /* 0x0000001600167310 */ /* 0x008e300000201800 */
[----:B----4-:R-:W-:Y:S01]  /*2e80*/  F2F.F64.F32 R8, R3 ;  /* 0x0000000300087310 */ /* 0x010fe20000201800 */
[----:B0-----:R-:W-:-:S07]  /*2e90*/  DADD R20, R20, -R22 ;  /* 0x0000000014147229 */ /* 0x001fce0000000816 */
[----:B-----5:R-:W0:Y:S01]  /*2ea0*/  F2F.F64.F32 R16, R4 ;  /* 0x0000000400107310 */ /* 0x020e220000201800 */
[----:B------:R-:W-:Y:S02]  /*2eb0*/  IMAD.U32 R22, RZ, RZ, UR8 ;  /* 0x00000008ff167e24 */ /* 0x000fe4000f8e00ff */
[----:B------:R-:W-:Y:S01]  /*2ec0*/  IMAD.U32 R23, RZ, RZ, UR9 ;  /* 0x00000009ff177e24 */ /* 0x000fe2000f8e00ff */
[----:B------:R-:W-:Y:S02]  /*2ed0*/  DMUL R20, R20, R20 ;  /* 0x0000001414147228 */ /* 0x000fe40000000000 */
[----:B0-----:R-:W-:Y:S01]  /*2ee0*/  DADD R8, R8, -R16 ;  /* 0x0000000008087229 */ /* 0x001fe20000000810 */
[----:B------:R-:W-:Y:S01]  /*2ef0*/  MOV R16, UR24 ;  /* 0x0000001800107c02 */ /* 0x000fe20008000f00 */
[----:B------:R-:W-:-:S06]  /*2f00*/  IMAD.U32 R17, RZ, RZ, UR25 ;  /* 0x00000019ff117e24 */ /* 0x000fcc000f8e00ff */
[----:B------:R-:W-:Y:S01]  /*2f10*/  DFMA R20, R8, R8, -R20 ;  /* 0x000000080814722b */ /* 0x000fe20000000814 */
[----:B------:R0:W-:Y:S01]  /*2f20*/  STG.E desc[UR16][R16.64], R2 ;  /* 0x0000000210007986 */ /* 0x0001e2000c101910 */
[----:B------:R-:W-:-:S06]  /*2f30*/  DFMA R8, -R18, R6, 1 ;  /* 0x3ff000001208742b */ /* 0x000fcc0000000106 */
[----:B------:R-:W-:Y:S02]  /*2f40*/  DADD R12, R12, R20 ;  /* 0x000000000c0c7229 */ /* 0x000fe40000000014 */
[----:B------:R-:W-:Y:S01]  /*2f50*/  DFMA R6, R6, R8, R6 ;  /* 0x000000080606722b */ /* 0x000fe20000000006 */
[----:B------:R-:W-:Y:S01]  /*2f60*/  IMAD.U32 R20, RZ, RZ, UR10 ;  /* 0x0000000aff147e24 */ /* 0x000fe2000f8e00ff */
[----:B------:R-:W-:-:S05]  /*2f70*/  MOV R21, UR11 ;  /* 0x0000000b00157c02 */ /* 0x000fca0008000f00 */
[----:B------:R0:W-:Y:S01]  /*2f80*/  STG.E desc[UR16][R20.64+0x8], R5 ;  /* 0x0000080514007986 */ /* 0x0001e2000c101910 */
[----:B------:R-:W-:Y:S01]  /*2f90*/  DMUL R8, R6, R12 ;  /* 0x0000000c06087228 */ /* 0x000fe20000000000 */
[----:B------:R-:W-:Y:S02]  /*2fa0*/  FSETP.GEU.AND P1, PT, |R13|, 6.5827683646048100446e-37, PT ;  /* 0x036000000d00780b */ /* 0x000fe40003f2e200 */
[----:B------:R0:W-:Y:S05]  /*2fb0*/  STG.E desc[UR16][R22.64+0x8], R25 ;  /* 0x0000081916007986 */ /* 0x0001ea000c101910 */
[----:B------:R-:W-:-:S08]  /*2fc0*/  DFMA R14, -R18, R8, R12 ;  /* 0x00000008120e722b */ /* 0x000fd0000000010c */
[----:B------:R-:W-:-:S10]  /*2fd0*/  DFMA R6, R6, R14, R8 ;  /* 0x0000000e0606722b */ /* 0x000fd40000000008 */
[----:B------:R-:W-:-:S05]  /*2fe0*/  FFMA R0, RZ, R19, R7 ;  /* 0x00000013ff007223 */ /* 0x000fca0000000007 */
[----:B------:R-:W-:-:S13]  /*2ff0*/  FSETP.GT.AND P0, PT, |R0|, 1.469367938527859385e-39, PT ;  /* 0x001000000000780b */ /* 0x000fda0003f04200 */
[----:B0-----:R-:W-:Y:S05]  /*3000*/  @P0 BRA P1, `(.L_x_55) ;  /* 0x0000000000180947 */ /* 0x001fea0000800000 */
[----:B------:R-:W-:Y:S01]  /*3010*/  MOV R20, R12 ;  /* 0x0000000c00147202 */ /* 0x000fe20000000f00 */
[----:B------:R-:W-:Y:S01]  /*3020*/  IMAD.MOV.U32 R7, RZ, RZ, R13 ;  /* 0x000000ffff077224 */ /* 0x000fe200078e000d */
[----:B------:R-:W-:Y:S01]  /*3030*/  MOV R9, R19 ;  /* 0x0000001300097202 */ /* 0x000fe20000000f00 */
[----:B------:R-:W-:Y:S01]  /*3040*/  IMAD.MOV.U32 R6, RZ, RZ, R18 ;  /* 0x000000ffff067224 */ /* 0x000fe200078e0012 */
[----:B------:R-:W-:-:S07]  /*3050*/  MOV R5, 0x3070 ;  /* 0x0000307000057802 */ /* 0x000fce0000000f00 */
[----:B------:R-:W-:Y:S05]  /*3060*/  CALL.REL.NOINC `($__internal_2_$__cuda_sm20_div_rn_f64_full) ;  /* 0x0000000000a87944 */ /* 0x000fea0003c00000 */
.L_x_55:
        /* <DEDUP_REMOVED lines=25> */
[----:B------:R-:W-:-:S07]  /*3200*/  IMAD.MOV.U32 R10, RZ, RZ, R5 ;  /* 0x000000ffff0a7224 */ /* 0x000fce00078e0005 */
.L_x_56:
[----:B------:R-:W0:Y:S01]  /*3210*/  F2F.F32.F64 R11, R10 ;  /* 0x0000000a000b7310 */ /* 0x000e220000301000 */
[----:B------:R-:W-:Y:S01]  /*3220*/  IMAD.U32 R6, RZ, RZ, UR24 ;  /* 0x00000018ff067e24 */ /* 0x000fe2000f8e00ff */
[----:B------:R-:W-:Y:S01]  /*3230*/  MOV R7, UR25 ;  /* 0x0000001900077c02 */ /* 0x000fe20008000f00 */
[----:B------:R-:W-:Y:S01]  /*3240*/  IMAD.U32 R5, RZ, RZ, UR11 ;  /* 0x0000000bff057e24 */ /* 0x000fe2000f8e00ff */
[----:B------:R-:W-:Y:S01]  /*3250*/  MOV R8, UR8 ;  /* 0x0000000800087c02 */ /* 0x000fe20008000f00 */
[----:B------:R-:W-:Y:S01]  /*3260*/  IMAD.U32 R9, RZ, RZ, UR9 ;  /* 0x00000009ff097e24 */ /* 0x000fe2000f8e00ff */
[----:B------:R-:W-:Y:S01]  /*3270*/  UIADD3 UR18, UPT, UPT, UR18, 0x4, URZ ;  /* 0x0000000412127890 */ /* 0x000fe2000fffe0ff */
[----:B------:R1:W-:Y:S03]  /*3280*/  STG.E desc[UR16][R6.64+0x4], R3 ;  /* 0x0000040306007986 */ /* 0x0003e6000c101910 */
[----:B------:R-:W-:Y:S01]  /*3290*/  UISETP.GE.AND UP0, UPT, UR18, UR19, UPT ;  /* 0x000000131200728c */ /* 0x000fe2000bf06270 */
[C-C-:B0-----:R-:W-:Y:S01]  /*32a0*/  FFMA R15, R11.reuse, UR30, R4.reuse ;  /* 0x0000001e0b0f7c23 */ /* 0x141fe20008000004 */
[----:B------:R-:W-:Y:S01]  /*32b0*/  FFMA R17, -R11, UR31, R4 ;  /* 0x0000001f0b117c23 */ /* 0x000fe20008000104 */
[----:B------:R-:W-:-:S05]  /*32c0*/  IMAD.U32 R4, RZ, RZ, UR10 ;  /* 0x0000000aff047e24 */ /* 0x000fca000f8e00ff */
[----:B------:R1:W-:Y:S04]  /*32d0*/  STG.E desc[UR16][R4.64+0xc], R15 ;  /* 0x00000c0f04007986 */ /* 0x0003e8000c101910 */
[----:B------:R1:W-:Y:S01]  /*32e0*/  STG.E desc[UR16][R8.64+0xc], R17 ;  /* 0x00000c1108007986 */ /* 0x0003e2000c101910 */
[----:B------:R-:W-:Y:S05]  /*32f0*/  BRA.U !UP0, `(.L_x_57) ;  /* 0xffffffed08047547 */ /* 0x000fea000b83ffff */
[----:B------:R-:W-:Y:S05]  /*3300*/  EXIT ;  /* 0x000000000000794d */ /* 0x000fea0003800000 */
        .weak           $__internal_2_$__cuda_sm20_div_rn_f64_full
        .type           $__internal_2_$__cuda_sm20_div_rn_f64_full,@function
        .size           $__internal_2_$__cuda_sm20_div_rn_f64_full,($__internal_3_$__cuda_sm20_dsqrt_rn_f64_mediumpath_v1 - $__internal_2_$__cuda_sm20_div_rn_f64_full)
$__internal_2_$__cuda_sm20_div_rn_f64_full:
[C---:B------:R-:W-:Y:S01]  /*3310*/  FSETP.GEU.AND P0, PT, |R9|.reuse, 1.469367938527859385e-39, PT ;  /* 0x001000000900780b */ /* 0x040fe20003f0e200 */
[----:B------:R-:W-:Y:S01]  /*3320*/  IMAD.MOV.U32 R8, RZ, RZ, R6 ;  /* 0x000000ffff087224 */ /* 0x000fe200078e0006 */
[C---:B------:R-:W-:Y:S01]  /*3330*/  LOP3.LUT R10, R9.reuse, 0x800fffff, RZ, 0xc0, !PT ;  /* 0x800fffff090a7812 */ /* 0x040fe200078ec0ff */
[----:B------:R-:W-:Y:S01]  /*3340*/  IMAD.MOV.U32 R22, RZ, RZ, 0x1 ;  /* 0x00000001ff167424 */ /* 0x000fe200078e00ff */
[----:B------:R-:W-:Y:S02]  /*3350*/  LOP3.LUT R27, R9, 0x7ff00000, RZ, 0xc0, !PT ;  /* 0x7ff00000091b7812 */ /* 0x000fe400078ec0ff */
[----:B------:R-:W-:Y:S02]  /*3360*/  LOP3.LUT R11, R10, 0x3ff00000, RZ, 0xfc, !PT ;  /* 0x3ff000000a0b7812 */ /* 0x000fe400078efcff */
[----:B------:R-:W-:Y:S01]  /*3370*/  MOV R10, R6 ;  /* 0x00000006000a7202 */ /* 0x000fe20000000f00 */
[----:B------:R-:W-:Y:S01]  /*3380*/  IMAD.MOV.U32 R6, RZ, RZ, R20 ;  /* 0x000000ffff067224 */ /* 0x000fe200078e0014 */
[----:B------:R-:W-:-:S02]  /*3390*/  LOP3.LUT R24, R7, 0x7ff00000, RZ, 0xc0, !PT ;  /* 0x7ff0000007187812 */ /* 0x000fc400078ec0ff */
[----:B------:R-:W-:Y:S01]  /*33a0*/  MOV R25, 0x1ca00000 ;  /* 0x1ca0000000197802 */ /* 0x000fe20000000f00 */
[----:B------:R-:W-:Y:S01]  /*33b0*/  @!P0 DMUL R10, R8, 8.98846567431157953865e+307 ;  /* 0x7fe00000080a8828 */ /* 0x000fe20000000000 */
[----:B------:R-:W-:Y:S01]  /*33c0*/  ISETP.GE.U32.AND P1, PT, R24, R27, PT ;  /* 0x0000001b1800720c */ /* 0x000fe20003f26070 */
[----:B------:R-:W-:-:S03]  /*33d0*/  IMAD.MOV.U32 R26, RZ, RZ, R24 ;  /* 0x000000ffff1a7224 */ /* 0x000fc600078e0018 */
[----:B------:R-:W-:Y:S01]  /*33e0*/  SEL R20, R25, 0x63400000, !P1 ;  /* 0x6340000019147807 */ /* 0x000fe20004800000 */
[----:B------:R-:W0:Y:S01]  /*33f0*/  MUFU.RCP64H R23, R11 ;  /* 0x0000000b00177308 */ /* 0x000e220000001800 */
[----:B------:R-:W-:Y:S02]  /*3400*/  FSETP.GEU.AND P1, PT, |R7|, 1.469367938527859385e-39, PT ;  /* 0x001000000700780b */ /* 0x000fe40003f2e200 */
[----:B------:R-:W-:Y:S01]  /*3410*/  LOP3.LUT R21, R20, 0x800fffff, R7, 0xf8, !PT ;  /* 0x800fffff14157812 */ /* 0x000fe200078ef807 */
[----:B------:R-:W-:Y:S01]  /*3420*/  IMAD.MOV.U32 R20, RZ, RZ, R6 ;  /* 0x000000ffff147224 */ /* 0x000fe200078e0006 */
[----:B0-----:R-:W-:-:S08]  /*3430*/  DFMA R28, R22, -R10, 1 ;  /* 0x3ff00000161c742b */ /* 0x001fd0000000080a */
[----:B------:R-:W-:-:S08]  /*3440*/  DFMA R28, R28, R28, R28 ;  /* 0x0000001c1c1c722b */ /* 0x000fd0000000001c */
[----:B------:R-:W-:-:S08]  /*3450*/  DFMA R28, R22, R28, R22 ;  /* 0x0000001c161c722b */ /* 0x000fd00000000016 */
[----:B------:R-:W-:-:S08]  /*3460*/  DFMA R22, R28, -R10, 1 ;  /* 0x3ff000001c16742b */ /* 0x000fd0000000080a */
[----:B------:R-:W-:Y:S01]  /*3470*/  DFMA R28, R28, R22, R28 ;  /* 0x000000161c1c722b */ /* 0x000fe2000000001c */
[----:B------:R-:W-:Y:S10]  /*3480*/  @P1 BRA `(.L_x_58) ;  /* 0x0000000000201947 */ /* 0x000ff40003800000 */
[----:B------:R-:W-:-:S04]  /*3490*/  LOP3.LUT R22, R9, 0x7ff00000, RZ, 0xc0, !PT ;  /* 0x7ff0000009167812 */ /* 0x000fc800078ec0ff */
[----:B------:R-:W-:-:S04]  /*34a0*/  ISETP.GE.U32.AND P1, PT, R24, R22, PT ;  /* 0x000000161800720c */ /* 0x000fc80003f26070 */
[----:B------:R-:W-:-:S04]  /*34b0*/  SEL R22, R25, 0x63400000, !P1 ;  /* 0x6340000019167807 */ /* 0x000fc80004800000 */
[----:B------:R-:W-:-:S04]  /*34c0*/  LOP3.LUT R22, R22, 0x80000000, R7, 0xf8, !PT ;  /* 0x8000000016167812 */ /* 0x000fc800078ef807 */
[----:B------:R-:W-:Y:S02]  /*34d0*/  LOP3.LUT R23, R22, 0x100000, RZ, 0xfc, !PT ;  /* 0x0010000016177812 */ /* 0x000fe400078efcff */
[----:B------:R-:W-:-:S06]  /*34e0*/  MOV R22, RZ ;  /* 0x000000ff00167202 */ /* 0x000fcc0000000f00 */
[----:B------:R-:W-:-:S10]  /*34f0*/  DFMA R20, R20, 2, -R22 ;  /* 0x400000001414782b */ /* 0x000fd40000000816 */
[----:B------:R-:W-:-:S07]  /*3500*/  LOP3.LUT R26, R21, 0x7ff00000, RZ, 0xc0, !PT ;  /* 0x7ff00000151a7812 */ /* 0x000fce00078ec0ff */
.L_x_58:
[----:B------:R-:W-:Y:S01]  /*3510*/  DMUL R30, R28, R20 ;  /* 0x000000141c1e7228 */ /* 0x000fe20000000000 */
[----:B------:R-:W-:-:S07]  /*3520*/  @!P0 LOP3.LUT R27, R11, 0x7ff00000, RZ, 0xc0, !PT ;  /* 0x7ff000000b1b8812 */ /* 0x000fce00078ec0ff */
[----:B------:R-:W-:-:S08]  /*3530*/  DFMA R22, R30, -R10, R20 ;  /* 0x8000000a1e16722b */ /* 0x000fd00000000014 */
[----:B------:R-:W-:Y:S01]  /*3540*/  DFMA R22, R28, R22, R30 ;  /* 0x000000161c16722b */ /* 0x000fe2000000001e */
[----:B------:R-:W-:-:S05]  /*3550*/  VIADD R28, R26, 0xffffffff ;  /* 0xffffffff1a1c7836 */ /* 0x000fca0000000000 */
[----:B------:R-:W-:Y:S01]  /*3560*/  ISETP.GT.U32.AND P0, PT, R28, 0x7feffffe, PT ;  /* 0x7feffffe1c00780c */ /* 0x000fe20003f04070 */
[----:B------:R-:W-:-:S05]  /*3570*/  VIADD R28, R27, 0xffffffff ;  /* 0xffffffff1b1c7836 */ /* 0x000fca0000000000 */
[----:B------:R-:W-:-:S13]  /*3580*/  ISETP.GT.U32.OR P0, PT, R28, 0x7feffffe, P0 ;  /* 0x7feffffe1c00780c */ /* 0x000fda0000704470 */
[----:B------:R-:W-:Y:S05]  /*3590*/  @P0 BRA `(.L_x_59) ;  /* 0x00000000006c0947 */ /* 0x000fea0003800000 */
[----:B------:R-:W-:Y:S01]  /*35a0*/  LOP3.LUT R6, R9, 0x7ff00000, RZ, 0xc0, !PT ;  /* 0x7ff0000009067812 */ /* 0x000fe200078ec0ff */
[----:B------:R-:W-:-:S03]  /*35b0*/  IMAD.MOV.U32 R26, RZ, RZ, RZ ;  /* 0x000000ffff1a7224 */ /* 0x000fc600078e00ff */
[CC--:B------:R-:W-:Y:S02]  /*35c0*/  VIADDMNMX R7, R24.reuse, -R6.reuse, 0xb9600000, !PT ;  /* 0xb960000018077446 */ /* 0x0c0fe40007800906 */
[----:B------:R-:W-:Y:S02]  /*35d0*/  ISETP.GE.U32.AND P0, PT, R24, R6, PT ;  /* 0x000000061800720c */ /* 0x000fe40003f06070 */
[----:B------:R-:W-:Y:S02]  /*35e0*/  VIMNMX R7, PT, PT, R7, 0x46a00000, PT ;  /* 0x46a0000007077848 */ /* 0x000fe40003fe0100 */
[----:B------:R-:W-:-:S04]  /*35f0*/  SEL R25, R25, 0x63400000, !P0 ;  /* 0x6340000019197807 */ /* 0x000fc80004000000 */
[----:B------:R-:W-:-:S05]  /*3600*/  IADD3 R7, PT, PT, -R25, R7, RZ ;  /* 0x0000000719077210 */ /* 0x000fca0007ffe1ff */
[----:B------:R-:W-:-:S06]  /*3610*/  VIADD R27, R7, 0x7fe00000 ;  /* 0x7fe00000071b7836 */ /* 0x000fcc0000000000 */
[----:B------:R-:W-:-:S10]  /*3620*/  DMUL R24, R22, R26 ;  /* 0x0000001a16187228 */ /* 0x000fd40000000000 */
[----:B------:R-:W-:-:S13]  /*3630*/  FSETP.GTU.AND P0, PT, |R25|, 1.469367938527859385e-39, PT ;  /* 0x001000001900780b */ /* 0x000fda0003f0c200 */
[----:B------:R-:W-:Y:S05]  /*3640*/  @P0 BRA `(.L_x_60) ;  /* 0x0000000000940947 */ /* 0x000fea0003800000 */
[----:B------:R-:W-:Y:S01]  /*3650*/  DFMA R10, R22, -R10, R20 ;  /* 0x8000000a160a722b */ /* 0x000fe20000000014 */
[----:B------:R-:W-:-:S09]  /*3660*/  MOV R26, RZ ;  /* 0x000000ff001a7202 */ /* 0x000fd20000000f00 */
[C---:B------:R-:W-:Y:S02]  /*3670*/  FSETP.NEU.AND P0, PT, R11.reuse, RZ, PT ;  /* 0x000000ff0b00720b */ /* 0x040fe40003f0d000 */
[----:B------:R-:W-:-:S04]  /*3680*/  LOP3.LUT R8, R11, 0x80000000, R9, 0x48, !PT ;  /* 0x800000000b087812 */ /* 0x000fc800078e4809 */
[----:B------:R-:W-:-:S07]  /*3690*/  LOP3.LUT R27, R8, R27, RZ, 0xfc, !PT ;  /* 0x0000001b081b7212 */ /* 0x000fce00078efcff */
[----:B------:R-:W-:Y:S05]  /*36a0*/  @!P0 BRA `(.L_x_60) ;  /* 0x00000000007c8947 */ /* 0x000fea0003800000 */
[----:B------:R-:W-:Y:S01]  /*36b0*/  IMAD.MOV R11, RZ, RZ, -R7 ;  /* 0x000000ffff0b7224 */ /* 0x000fe200078e0a07 */
[----:B------:R-:W-:Y:S01]  /*36c0*/  IADD3 R7, PT, PT, -R7, -0x43300000, RZ ;  /* 0xbcd0000007077810 */ /* 0x000fe20007ffe1ff */
[----:B------:R-:W-:-:S06]  /*36d0*/  IMAD.MOV.U32 R10, RZ, RZ, RZ ;  /* 0x000000ffff0a7224 */ /* 0x000fcc00078e00ff */
[----:B------:R-:W-:Y:S02]  /*36e0*/  DFMA R10, R24, -R10, R22 ;  /* 0x8000000a180a722b */ /* 0x000fe40000000016 */
[----:B------:R-:W-:-:S08]  /*36f0*/  DMUL.RP R22, R22, R26 ;  /* 0x0000001a16167228 */ /* 0x000fd00000008000 */
[----:B------:R-:W-:Y:S02]  /*3700*/  FSETP.NEU.AND P0, PT, |R11|, R7, PT ;  /* 0x000000070b00720b */ /* 0x000fe40003f0d200 */
[----:B------:R-:W-:Y:S02]  /*3710*/  LOP3.LUT R8, R23, R8, RZ, 0x3c, !PT ;  /* 0x0000000817087212 */ /* 0x000fe400078e3cff */
[----:B------:R-:W-:Y:S02]  /*3720*/  FSEL R24, R22, R24, !P0 ;  /* 0x0000001816187208 */ /* 0x000fe40004000000 */
[----:B------:R-:W-:Y:S01]  /*3730*/  FSEL R25, R8, R25, !P0 ;  /* 0x0000001908197208 */ /* 0x000fe20004000000 */
[----:B------:R-:W-:Y:S06]  /*3740*/  BRA `(.L_x_60) ;  /* 0x0000000000547947 */ /* 0x000fec0003800000 */
.L_x_59:
        /* <DEDUP_REMOVED lines=11> */
[----:B------:R-:W-:Y:S01]  /*3800*/  @P0 LOP3.LUT R6, R25, 0x7ff00000, RZ, 0xfc, !PT ;  /* 0x7ff0000019060812 */ /* 0x000fe200078efcff */
[----:B------:R-:W-:Y:S01]  /*3810*/  @!P0 IMAD.MOV.U32 R24, RZ, RZ, RZ ;  /* 0x000000ffff188224 */ /* 0x000fe200078e00ff */
[----:B------:R-:W-:-:S03]  /*3820*/  @P0 MOV R24, RZ ;  /* 0x000000ff00180202 */ /* 0x000fc60000000f00 */
[----:B------:R-:W-:Y:S01]  /*3830*/  @P0 IMAD.MOV.U32 R25, RZ, RZ, R6 ;  /* 0x000000ffff190224 */ /* 0x000fe200078e0006 */
[----:B------:R-:W-:Y:S06]  /*3840*/  BRA `(.L_x_60) ;  /* 0x0000000000147947 */ /* 0x000fec0003800000 */
.L_x_62:
[----:B------:R-:W-:Y:S01]  /*3850*/  LOP3.LUT R25, R9, 0x80000, RZ, 0xfc, !PT ;  /* 0x0008000009197812 */ /* 0x000fe200078efcff */
[----:B------:R-:W-:Y:S01]  /*3860*/  IMAD.MOV.U32 R24, RZ, RZ, R8 ;  /* 0x000000ffff187224 */ /* 0x000fe200078e0008 */
[----:B------:R-:W-:Y:S06]  /*3870*/  BRA `(.L_x_60) ;  /* 0x0000000000087947 */ /* 0x000fec0003800000 */
.L_x_61:
[----:B------:R-:W-:Y:S02]  /*3880*/  LOP3.LUT R25, R7, 0x80000, RZ, 0xfc, !PT ;  /* 0x0008000007197812 */ /* 0x000fe400078efcff */
[----:B------:R-:W-:-:S07]  /*3890*/  MOV R24, R6 ;  /* 0x0000000600187202 */ /* 0x000fce0000000f00 */
.L_x_60:
[----:B------:R-:W-:Y:S01]  /*38a0*/  MOV R8, R5 ;  /* 0x0000000500087202 */ /* 0x000fe20000000f00 */
[----:B------:R-:W-:Y:S02]  /*38b0*/  IMAD.MOV.U32 R9, RZ, RZ, 0x0 ;  /* 0x00000000ff097424 */ /* 0x000fe400078e00ff */
[----:B------:R-:W-:Y:S02]  /*38c0*/  IMAD.MOV.U32 R6, RZ, RZ, R24 ;  /* 0x000000ffff067224 */ /* 0x000fe400078e0018 */
[----:B------:R-:W-:Y:S01]  /*38d0*/  IMAD.MOV.U32 R7, RZ, RZ, R25 ;  /* 0x000000ffff077224 */ /* 0x000fe200078e0019 */
[----:B------:R-:W-:Y:S06]  /*38e0*/  RET.REL.NODEC R8 `(mab_single_row_from_ma_f32) ;  /* 0xffffffc408c47950 */ /* 0x000fec0003c3ffff */
        .weak           $__internal_3_$__cuda_sm20_dsqrt_rn_f64_mediumpath_v1
        .type           $__internal_3_$__cuda_sm20_dsqrt_rn_f64_mediumpath_v1,@function
        .size           $__internal_3_$__cuda_sm20_dsqrt_rn_f64_mediumpath_v1,(.L_x_229 - $__internal_3_$__cuda_sm20_dsqrt_rn_f64_mediumpath_v1)
$__internal_3_$__cuda_sm20_dsqrt_rn_f64_mediumpath_v1:
[----:B------:R-:W-:Y:S01]  /*38f0*/  ISETP.GE.U32.AND P0, PT, R20, -0x3400000, PT ;  /* 0xfcc000001400780c */ /* 0x000fe20003f06070 */
[----:B------:R-:W-:Y:S01]  /*3900*/  IMAD.MOV.U32 R23, RZ, RZ, R21 ;  /* 0x000000ffff177224 */ /* 0x000fe200078e0015 */
[----:B------:R-:W-:Y:S01]  /*3910*/  LOP3.LUT R11, R11, R10, RZ, 0x3c, !PT ;  /* 0x0000000a0b0b7212 */ /* 0x000fe200078e3cff */
[----:B------:R-:W-:Y:S01]  /*3920*/  IMAD.MOV.U32 R21, RZ, RZ, R9 ;  /* 0x000000ffff157224 */ /* 0x000fe200078e0009 */
[----:B------:R-:W-:Y:S01]  /*3930*/  MOV R9, R8 ;  /* 0x0000000800097202 */ /* 0x000fe20000000f00 */
[----:B------:R-:W-:Y:S01]  /*3940*/  IMAD.MOV.U32 R8, RZ, RZ, R7 ;  /* 0x000000ffff087224 */ /* 0x000fe200078e0007 */
[C---:B------:R-:W-:Y:S02]  /*3950*/  LOP3.LUT R10, R11.reuse, R10, RZ, 0x3c, !PT ;  /* 0x0000000a0b0a7212 */ /* 0x040fe400078e3cff */
[----:B------:R-:W-:Y:S02]  /*3960*/  MOV R20, R5 ;  /* 0x0000000500147202 */ /* 0x000fe40000000f00 */
[----:B------:R-:W-:-:S03]  /*3970*/  LOP3.LUT R11, R11, R10, RZ, 0x3c, !PT ;  /* 0x0000000a0b0b7212 */ /* 0x000fc600078e3cff */
        /* <DEDUP_REMOVED lines=9> */
.L_x_63:
        /* <DEDUP_REMOVED lines=24> */
.L_x_65:
[----:B------:R-:W-:-:S11]  /*3b90*/  DADD R8, R22, R22 ;  /* 0x0000000016087229 */ /* 0x000fd60000000016 */
.L_x_64:
[----:B------:R-:W-:Y:S01]  /*3ba0*/  MOV R7, 0x0 ;  /* 0x0000000000077802 */ /* 0x000fe20000000f00 */
[----:B------:R-:W-:Y:S01]  /*3bb0*/  IMAD.MOV.U32 R11, RZ, RZ, R9 ;  /* 0x000000ffff0b7224 */ /* 0x000fe200078e0009 */
[----:B------:R-:W-:Y:S02]  /*3bc0*/  MOV R5, R8 ;  /* 0x0000000800057202 */ /* 0x000fe40000000f00 */
[----:B------:R-:W-:Y:S05]  /*3bd0*/  RET.REL.NODEC R6 `(mab_single_row_from_ma_f32) ;  /* 0xffffffc406087950 */ /* 0x000fea0003c3ffff */
.L_x_66:
        /* <DEDUP_REMOVED lines=10> */
.L_x_229:


//--------------------- .text.mab_apply_dev_shared_ma_batch_f32 --------------------------
	.section	.text.mab_apply_dev_shared_ma_batch_f32,"ax",@progbits
	.align	128
        .global         mab_apply_dev_shared_ma_batch_f32
        .type           mab_apply_dev_shared_ma_batch_f32,@function
        .size           mab_apply_dev_shared_ma_batch_f32,(.L_x_237 - mab_apply_dev_shared_ma_batch_f32)
        .other          mab_apply_dev_shared_ma_batch_f32,@"STO_CUDA_ENTRY STV_DEFAULT"
mab_apply_dev_shared_ma_batch_f32:
.text.mab_apply_dev_shared_ma_batch_f32:
[----:B------:R-:W-:Y:S01]  /*0000*/  LDC R1, c[0x0][0x37c] ;  /* 0x0000df00ff017b82 */ /* 0x000fe20000000800 */
[----:B------:R-:W0:Y:S01]  /*0010*/  S2R R0, SR_CTAID.Y ;  /* 0x0000000000007919 */ /* 0x000e220000002600 */
[----:B------:R-:W0:Y:S02]  /*0020*/  LDCU UR4, c[0x0][0x3b8] ;  /* 0x00007700ff0477ac */ /* 0x000e240008000800 */
[----:B0-----:R-:W-:-:S13]  /*0030*/  ISETP.GE.AND P0, PT, R0, UR4, PT ;  /* 0x0000000400007c0c */ /* 0x001fda000bf06270 */
[----:B------:R-:W-:Y:S05]  /*0040*/  @P0 EXIT ;  /* 0x000000000000094d */ /* 0x000fea0003800000 */
[----:B------:R-:W0:Y:S01]  /*0050*/  S2R R14, SR_TID.X ;  /* 0x00000000000e7919 */ /* 0x000e220000002100 */
[----:B------:R-:W0:Y:S01]  /*0060*/  S2UR UR4, SR_CTAID.X ;  /* 0x00000000000479c3 */ /* 0x000e220000002500 */
[----:B------:R-:W1:Y:S07]  /*0070*/  LDCU UR5, c[0x0][0x3a4] ;  /* 0x00007480ff0577ac */ /* 0x000e6e0008000800 */
[----:B------:R-:W0:Y:S02]  /*0080*/  LDC R15, c[0x0][0x360] ;  /* 0x0000d800ff0f7b82 */ /* 0x000e240000000800 */
[----:B0-----:R-:W-:-:S05]  /*0090*/  IMAD R14, R15, UR4, R14 ;  /* 0x000000040f0e7c24 */ /* 0x001fca000f8e020e */
[----:B-1----:R-:W-:-:S13]  /*00a0*/  ISETP.GE.AND P0, PT, R14, UR5, PT ;  /* 0x000000050e007c0c */ /* 0x002fda000bf06270 */
[----:B------:R-:W-:Y:S05]  /*00b0*/  @P0 EXIT ;  /* 0x000000000000094d */ /* 0x000fea0003800000 */
[----:B------:R-:W0:Y:S01]  /*00c0*/  LDC.64 R12, c[0x0][0x3b0] ;  /* 0x0000ec00ff0c7b82 */ /* 0x000e220000000a00 */
[----:B------:R-:W1:Y:S01]  /*00d0*/  LDCU.64 UR8, c[0x0][0x358] ;  /* 0x00006b00ff0877ac */ /* 0x000e620008000a00 */
[----:B------:R-:W2:Y:S06]  /*00e0*/  LDCU.64 UR6, c[0x0][0x398] ;  /* 0x00007300ff0677ac */ /* 0x000eac0008000a00 */
[----:B------:R-:W3:Y:S01]  /*00f0*/  LDC.64 R10, c[0x0][0x3a8] ;  /* 0x0000ea00ff0a7b82 */ /* 0x000ee20000000a00 */
[----:B------:R-:W4:Y:S01]  /*0100*/  LDCU UR5, c[0x0][0x3a0] ;  /* 0x00007400ff0577ac */ /* 0x000f220008000800 */
[----:B------:R-:W4:Y:S06]  /*0110*/  LDCU UR10, c[0x0][0x370] ;  /* 0x00006e00ff0a77ac */ /* 0x000f2c0008000800 */
[----:B------:R-:W2:Y:S01]  /*0120*/  LDC.64 R2, c[0x0][0x3d0] ;  /* 0x0000f400ff027b82 */ /* 0x000ea20000000a00 */
[----:B0-----:R-:W-:-:S07]  /*0130*/  IMAD.WIDE.U32 R12, R0, 0x4, R12 ;  /* 0x00000004000c7825 */ /* 0x001fce00078e000c */
[----:B------:R-:W0:Y:S01]  /*0140*/  LDC.64 R4, c[0x0][0x3c0] ;  /* 0x0000f000ff047b82 */ /* 0x000e220000000a00 */
[----:B-1----:R-:W5:Y:S07]  /*0150*/  LDG.E.CONSTANT R9, desc[UR8][R12.64] ;  /* 0x000000080c097981 */ /* 0x002f6e000c1e9900 */
[----:B------:R-:W1:Y:S01]  /*0160*/  LDC.64 R6, c[0x0][0x3c8] ;  /* 0x0000f200ff067b82 */ /* 0x000e620000000a00 */
[----:B--2---:R-:W-:Y:S01]  /*0170*/  UISETP.LT.AND UP0, UPT, UR6, UR7, UPT ;  /* 0x000000070600728c */ /* 0x004fe2000bf01270 */
[----:B---3--:R-:W-:-:S03]  /*0180*/  IMAD.WIDE.U32 R10, R0, 0x4, R10 ;  /* 0x00000004000a7825 */ /* 0x008fc600078e000a */
[----:B------:R-:W-:Y:S02]  /*0190*/  USEL UR4, UR6, UR7, !UP0 ;  /* 0x0000000706047287 */ /* 0x000fe4000c000000 */
[----:B------:R2:W5:Y:S01]  /*01a0*/  LDG.E.CONSTANT R8, desc[UR8][R10.64] ;  /* 0x000000080a087981 */ /* 0x000562000c1e9900 */
[----:B------:R-:W3:Y:S01]  /*01b0*/  LDCU UR7, c[0x0][0x3a4] ;  /* 0x00007480ff0777ac */ /* 0x000ee20008000800 */
[----:B----4-:R-:W-:Y:S01]  /*01c0*/  UIADD3 UR4, UPT, UPT, UR5, UR4, UR6 ;  /* 0x0000000405047290 */ /* 0x010fe2000fffe006 */
[----:B--2---:R-:W-:Y:S01]  /*01d0*/  MOV R11, R14 ;  /* 0x0000000e000b7202 */ /* 0x004fe20000000f00 */
[----:B------:R-:W-:Y:S02]  /*01e0*/  IMAD R10, R15, UR10, RZ ;  /* 0x0000000a0f0a7c24 */ /* 0x000fe4000f8e02ff */
[----:B------:R-:W-:-:S12]  /*01f0*/  UIADD3 UR4, UPT, UPT, UR4, -0x1, URZ ;  /* 0xffffffff04047890 */ /* 0x000fd8000fffe0ff */
.L_x_67:
[C---:B------:R-:W-:Y:S01]  /*0200*/  ISETP.GE.AND P0, PT, R11.reuse, UR4, PT ;  /* 0x000000040b007c0c */ /* 0x040fe2000bf06270 */
[----:B------:R-:W2:Y:S08]  /*0210*/  LDC.64 R14, c[0x0][0x388] ;  /* 0x0000e200ff0e7b82 */ /* 0x000eb00000000a00 */
[----:B------:R-:W4:Y:S08]  /*0220*/  LDC.64 R12, c[0x0][0x380] ;  /* 0x0000e000ff0c7b82 */ /* 0x000f300000000a00 */
[----:B------:R-:W3:Y:S01]  /*0230*/  @P0 LDC.64 R16, c[0x0][0x390] ;  /* 0x0000e400ff100b82 */ /* 0x000ee20000000a00 */
[----:B------:R-:W-:Y:S01]  /*0240*/  MOV R23, 0x7fffffff ;  /* 0x7fffffff00177802 */ /* 0x000fe20000000f00 */
[----:B--2---:R-:W-:-:S06]  /*0250*/  @P0 IMAD.WIDE R14, R11, 0x4, R14 ;  /* 0x000000040b0e0825 */ /* 0x004fcc00078e020e */
[----:B------:R-:W2:Y:S01]  /*0260*/  @P0 LDG.E.CONSTANT R15, desc[UR8][R14.64] ;  /* 0x000000080e0f0981 */ /* 0x000ea2000c1e9900 */
[----:B----4-:R-:W-:-:S05]  /*0270*/  @P0 IMAD.WIDE R18, R11, 0x4, R12 ;  /* 0x000000040b120825 */ /* 0x010fca00078e020c */
[----:B------:R-:W4:Y:S01]  /*0280*/  @P0 LDG.E.CONSTANT R23, desc[UR8][R18.64] ;  /* 0x0000000812170981 */ /* 0x000f22000c1e9900 */
[----:B---3--:R-:W-:-:S06]  /*0290*/  @P0 IMAD.WIDE R16, R11, 0x4, R16 ;  /* 0x000000040b100825 */ /* 0x008fcc00078e0210 */
[----:B------:R-:W2:Y:S01]  /*02a0*/  @P0 LDG.E.CONSTANT R16, desc[UR8][R16.64] ;  /* 0x0000000810100981 */ /* 0x000ea2000c1e9900 */
[----:B------:R-:W-:Y:S01]  /*02b0*/  IMAD R27, R0, UR7, R11 ;  /* 0x00000007001b7c24 */ /* 0x000fe2000f8e020b */
[----:B------:R-:W-:Y:S02]  /*02c0*/  MOV R21, 0x7fffffff ;  /* 0x7fffffff00157802 */ /* 0x000fe40000000f00 */
[----:B------:R-:W-:Y:S01]  /*02d0*/  MOV R25, 0x7fffffff ;  /* 0x7fffffff00197802 */ /* 0x000fe20000000f00 */
[----:B0-----:R-:W-:Y:S01]  /*02e0*/  IMAD.WIDE R12, R27, 0x4, R4 ;  /* 0x000000041b0c7825 */ /* 0x001fe200078e0204 */
[----:B------:R-:W-:-:S03]  /*02f0*/  IADD3 R11, PT, PT, R10, R11, RZ ;  /* 0x0000000b0a0b7210 */ /* 0x000fc60007ffe0ff */
[-CC-:B--2--5:R-:W-:Y:S01]  /*0300*/  @P0 FFMA R21, R8, R16.reuse, R15.reuse ;  /* 0x0000001008150223 */ /* 0x1a4fe2000000000f */
[----:B------:R-:W-:Y:S01]  /*0310*/  @P0 FFMA R25, -R9, R16, R15 ;  /* 0x0000001009190223 */ /* 0x000fe2000000010f */
[----:B-1----:R-:W-:-:S04]  /*0320*/  IMAD.WIDE R14, R27, 0x4, R6 ;  /* 0x000000041b0e7825 */ /* 0x002fc800078e0206 */
[----:B------:R-:W-:Y:S01]  /*0330*/  IMAD.WIDE R16, R27, 0x4, R2 ;  /* 0x000000041b107825 */ /* 0x000fe200078e0202 */
[----:B------:R2:W-:Y:S04]  /*0340*/  STG.E desc[UR8][R12.64], R21 ;  /* 0x000000150c007986 */ /* 0x0005e8000c101908 */
[----:B----4-:R2:W-:Y:S04]  /*0350*/  STG.E desc[UR8][R14.64], R23 ;  /* 0x000000170e007986 */ /* 0x0105e8000c101908 */
[----:B------:R2:W-:Y:S01]  /*0360*/  STG.E desc[UR8][R16.64], R25 ;  /* 0x0000001910007986 */ /* 0x0005e2000c101908 */
[----:B------:R-:W-:-:S13]  /*0370*/  ISETP.GE.AND P0, PT, R11, UR7, PT ;  /* 0x000000070b007c0c */ /* 0x000fda000bf06270 */
[----:B--2---:R-:W-:Y:S05]  /*0380*/  @!P0 BRA `(.L_x_67) ;  /* 0xfffffffc009c8947 */ /* 0x004fea000383ffff */
[----:B------:R-:W-:Y:S05]  /*0390*/  EXIT ;  /* 0x000000000000794d */ /* 0x000fea0003800000 */
.L_x_68:
        /* <DEDUP_REMOVED lines=14> */
.L_x_237:


//--------------------- .text.mab_dev_from_ma_f32 --------------------------
	.section	.text.mab_dev_from_ma_f32,"ax",@progbits
	.align	128
        .global         mab_dev_from_ma_f32
        .type           mab_dev_from_ma_f32,@function
        .size           mab_dev_from_ma_f32,(.L_x_231 - mab_dev_from_ma_f32)
        .other          mab_dev_from_ma_f32,@"STO_CUDA_ENTRY STV_DEFAULT"
mab_dev_from_ma_f32:
.text.mab_dev_from_ma_f32:
[----:B------:R-:W-:Y:S01]  /*0000*/  LDC R1, c[0x0][0x37c] ;  /* 0x0000df00ff017b82 */ /* 0x000fe20000000800 */
[----:B------:R-:W0:Y:S07]  /*0010*/  S2R R0, SR_TID.X ;  /* 0x0000000000007919 */ /* 0x000e2e0000002100 */
[----:B------:R-:W0:Y:S02]  /*0020*/  S2UR UR4, SR_CTAID.X ;  /* 0x00000000000479c3 */ /* 0x000e240000002500 */
[----:B0-----:R-:W-:-:S13]  /*0030*/  LOP3.LUT P0, RZ, R0, UR4, RZ, 0xfc, !PT ;  /* 0x0000000400ff7c12 */ /* 0x001fda000f80fcff */
[----:B------:R-:W-:Y:S05]  /*0040*/  @P0 EXIT ;  /* 0x000000000000094d */ /* 0x000fea0003800000 */
[----:B------:R-:W0:Y:S08]  /*0050*/  LDC R14, c[0x0][0x390] ;  /* 0x0000e400ff0e7b82 */ /* 0x000e300000000800 */
[----:B------:R-:W0:Y:S02]  /*0060*/  LDC R5, c[0x0][0x398] ;  /* 0x0000e600ff057b82 */ /* 0x000e240000000800 */
[----:B0-----:R-:W-:-:S04]  /*0070*/  VIMNMX R0, PT, PT, R14, R5, PT ;  /* 0x000000050e007248 */ /* 0x001fc80003fe0100 */
[----:B------:R-:W-:-:S13]  /*0080*/  ISETP.GE.AND P0, PT, R0, 0x1, PT ;  /* 0x000000010000780c */ /* 0x000fda0003f06270 */
[----:B------:R-:W-:Y:S05]  /*0090*/  @!P0 EXIT ;  /* 0x000000000000894d */ /* 0x000fea0003800000 */
[----:B------:R-:W0:Y:S01]  /*00a0*/  LDC R3, c[0x0][0x394] ;  /* 0x0000e500ff037b82 */ /* 0x000e220000000800 */
[----:B------:R-:W1:Y:S01]  /*00b0*/  LDCU.64 UR16, c[0x0][0x358] ;  /* 0x00006b00ff1077ac */ /* 0x000e620008000a00 */
[----:B0-----:R-:W-:-:S04]  /*00c0*/  IMAD.IADD R3, R14, 0x1, R3 ;  /* 0x000000010e037824 */ /* 0x001fc800078e0203 */
[----:B------:R-:W-:-:S05]  /*00d0*/  IMAD.IADD R0, R3, 0x1, R14 ;  /* 0x0000000103007824 */ /* 0x000fca00078e020e */
[----:B------:R-:W-:-:S13]  /*00e0*/  R2UR UR18, R0 ;  /* 0x00000000001272ca */ /* 0x000fda00000e0000 */
[----:B------:R-:W-:-:S09]  /*00f0*/  UISETP.GE.AND UP0, UPT, UR18, 0x2, UPT ;  /* 0x000000021200788c */ /* 0x000fd2000bf06270 */
[----:B-1----:R-:W-:Y:S05]  /*0100*/  BRA.U !UP0, `(.L_x_69) ;  /* 0x0000000508407547 */ /* 0x002fea000b800000 */
[----:B------:R-:W-:Y:S02]  /*0110*/  IMAD.U32 R0, RZ, RZ, UR18 ;  /* 0x00000012ff007e24 */ /* 0x000fe4000f8e00ff */
[----:B------:R-:W-:-:S03]  /*0120*/  HFMA2 R9, -RZ, RZ, 0, 0 ;  /* 0x00000000ff097431 */ /* 0x000fc600000001ff */
[----:B------:R-:W-:-:S04]  /*0130*/  VIADDMNMX R0, R0, 0xffffffff, R5, PT ;  /* 0xffffffff00007846 */ /* 0x000fc80003800105 */
[C---:B------:R-:W-:Y:S02]  /*0140*/  ISETP.GE.AND P1, PT, R0.reuse, 0x10, PT ;  /* 0x000000100000780c */ /* 0x040fe40003f26270 */
[----:B------:R-:W-:-:S04]  /*0150*/  VIMNMX R4, PT, PT, R0, 0x1, !PT ;  /* 0x0000000100047848 */ /* 0x000fc80007fe0100 */
[----:B------:R-:W-:-:S04]  /*0160*/  LOP3.LUT R8, R4, 0xf, RZ, 0xc0, !PT ;  /* 0x0000000f04087812 */ /* 0x000fc800078ec0ff */
[----:B------:R-:W-:-:S03]  /*0170*/  ISETP.NE.AND P0, PT, R8, RZ, PT ;  /* 0x000000ff0800720c */ /* 0x000fc60003f05270 */
[----:B------:R-:W-:Y:S10]  /*0180*/  @!P1 BRA `(.L_x_70) ;  /* 0x00000000007c9947 */ /* 0x000ff40003800000 */
[----:B------:R-:W0:Y:S01]  /*0190*/  LDCU.64 UR4, c[0x0][0x3a0] ;  /* 0x00007400ff0477ac */ /* 0x000e220008000a00 */
[----:B------:R-:W-:Y:S01]  /*01a0*/  LOP3.LUT R9, R4, 0x7ffffff0, RZ, 0xc0, !PT ;  /* 0x7ffffff004097812 */ /* 0x000fe200078ec0ff */
[----:B------:R-:W-:-:S04]  /*01b0*/  IMAD.MOV.U32 R13, RZ, RZ, 0x7fffffff ;  /* 0x7fffffffff0d7424 */ /* 0x000fc800078e00ff */
[----:B------:R-:W-:Y:S01]  /*01c0*/  IMAD.MOV R0, RZ, RZ, -R9 ;  /* 0x000000ffff007224 */ /* 0x000fe200078e0a09 */
[----:B0-----:R-:W-:-:S04]  /*01d0*/  UIADD3 UR4, UP0, UPT, UR4, 0x20, URZ ;  /* 0x0000002004047890 */ /* 0x001fc8000ff1e0ff */
[----:B------:R-:W-:Y:S02]  /*01e0*/  UIADD3.X UR5, UPT, UPT, URZ, UR5, URZ, UP0, !UPT ;  /* 0x00000005ff057290 */ /* 0x000fe400087fe4ff */
[----:B------:R-:W-:-:S04]  /*01f0*/  IMAD.U32 R2, RZ, RZ, UR4 ;  /* 0x00000004ff027e24 */ /* 0x000fc8000f8e00ff */
[----:B------:R-:W-:-:S07]  /*0200*/  MOV R11, UR5 ;  /* 0x00000005000b7c02 */ /* 0x000fce0008000f00 */
.L_x_71:
[----:B0-----:R-:W-:Y:S02]  /*0210*/  IMAD.MOV.U32 R6, RZ, RZ, R2 ;  /* 0x000000ffff067224 */ /* 0x001fe400078e0002 */
[----:B------:R-:W-:Y:S02]  /*0220*/  IMAD.MOV.U32 R7, RZ, RZ, R11 ;  /* 0x000000ffff077224 */ /* 0x000fe400078e000b */
[----:B------:R-:W-:Y:S01]  /*0230*/  VIADD R0, R0, 0x10 ;  /* 0x0000001000007836 */ /* 0x000fe20000000000 */
[----:B------:R-:W-:Y:S02]  /*0240*/  IADD3 R2, P2, PT, R6, 0x40, RZ ;  /* 0x0000004006027810 */ /* 0x000fe40007f5e0ff */
[----:B------:R0:W-:Y:S02]  /*0250*/  STG.E desc[UR16][R6.64+-0x20], R13 ;  /* 0xffffe00d06007986 */ /* 0x0001e4000c101910 */
[----:B------:R-:W-:Y:S02]  /*0260*/  ISETP.NE.AND P1, PT, R0, RZ, PT ;  /* 0x000000ff0000720c */ /* 0x000fe40003f25270 */
[----:B------:R0:W-:Y:S01]  /*0270*/  STG.E desc[UR16][R6.64+-0x1c], R13 ;  /* 0xffffe40d06007986 */ /* 0x0001e2000c101910 */
[----:B------:R-:W-:-:S03]  /*0280*/  IADD3.X R11, PT, PT, RZ, R7, RZ, P2, !PT ;  /* 0x00000007ff0b7210 */ /* 0x000fc600017fe4ff */
        /* <DEDUP_REMOVED lines=15> */
.L_x_70:
[----:B------:R-:W-:Y:S05]  /*0380*/  @!P0 BRA `(.L_x_69) ;  /* 0x0000000000a08947 */ /* 0x000fea0003800000 */
[----:B------:R-:W-:Y:S02]  /*0390*/  ISETP.GE.U32.AND P0, PT, R8, 0x8, PT ;  /* 0x000000080800780c */ /* 0x000fe40003f06070 */
[----:B------:R-:W-:-:S04]  /*03a0*/  LOP3.LUT R2, R4, 0x7, RZ, 0xc0, !PT ;  /* 0x0000000704027812 */ /* 0x000fc800078ec0ff */
[----:B------:R-:W-:-:S07]  /*03b0*/  ISETP.NE.AND P1, PT, R2, RZ, PT ;  /* 0x000000ff0200720c */ /* 0x000fce0003f25270 */
[----:B------:R-:W-:Y:S06]  /*03c0*/  @!P0 BRA `(.L_x_72) ;  /* 0x0000000000308947 */ /* 0x000fec0003800000 */
[----:B0-----:R-:W0:Y:S01]  /*03d0*/  LDC.64 R6, c[0x0][0x3a0] ;  /* 0x0000e800ff067b82 */ /* 0x001e220000000a00 */
[----:B------:R-:W-:Y:S02]  /*03e0*/  IMAD.MOV.U32 R11, RZ, RZ, 0x7fffffff ;  /* 0x7fffffffff0b7424 */ /* 0x000fe400078e00ff */
[----:B0-----:R-:W-:-:S04]  /*03f0*/  IMAD.WIDE.U32 R6, R9, 0x4, R6 ;  /* 0x0000000409067825 */ /* 0x001fc800078e0006 */
        /* <DEDUP_REMOVED lines=9> */
.L_x_72:
[----:B------:R-:W-:Y:S05]  /*0490*/  @!P1 BRA `(.L_x_69) ;  /* 0x00000000005c9947 */ /* 0x000fea0003800000 */
[----:B------:R-:W-:Y:S02]  /*04a0*/  ISETP.GE.U32.AND P0, PT, R2, 0x4, PT ;  /* 0x000000040200780c */ /* 0x000fe40003f06070 */
[----:B------:R-:W-:-:S04]  /*04b0*/  LOP3.LUT R0, R4, 0x3, RZ, 0xc0, !PT ;  /* 0x0000000304007812 */ /* 0x000fc800078ec0ff */
[----:B------:R-:W-:-:S07]  /*04c0*/  ISETP.NE.AND P1, PT, R0, RZ, PT ;  /* 0x000000ff0000720c */ /* 0x000fce0003f25270 */
[----:B------:R-:W-:Y:S06]  /*04d0*/  @!P0 BRA `(.L_x_73) ;  /* 0x0000000000208947 */ /* 0x000fec0003800000 */
[----:B01----:R-:W0:Y:S01]  /*04e0*/  LDC.64 R6, c[0x0][0x3a0] ;  /* 0x0000e800ff067b82 */ /* 0x003e220000000a00 */
[----:B------:R-:W-:Y:S02]  /*04f0*/  IMAD.MOV.U32 R11, RZ, RZ, 0x7fffffff ;  /* 0x7fffffffff0b7424 */ /* 0x000fe400078e00ff */
[C---:B0-----:R-:W-:Y:S01]  /*0500*/  IMAD.WIDE.U32 R6, R9.reuse, 0x4, R6 ;  /* 0x0000000409067825 */ /* 0x041fe200078e0006 */
[----:B------:R-:W-:-:S04]  /*0510*/  IADD3 R9, PT, PT, R9, 0x4, RZ ;  /* 0x0000000409097810 */ /* 0x000fc80007ffe0ff */
[----:B------:R2:W-:Y:S04]  /*0520*/  STG.E desc[UR16][R6.64], R11 ;  /* 0x0000000b06007986 */ /* 0x0005e8000c101910 */
[----:B------:R2:W-:Y:S04]  /*0530*/  STG.E desc[UR16][R6.64+0x4], R11 ;  /* 0x0000040b06007986 */ /* 0x0005e8000c101910 */
[----:B------:R2:W-:Y:S04]  /*0540*/  STG.E desc[UR16][R6.64+0x8], R11 ;  /* 0x0000080b06007986 */ /* 0x0005e8000c101910 */
[----:B------:R2:W-:Y:S02]  /*0550*/  STG.E desc[UR16][R6.64+0xc], R11 ;  /* 0x00000c0b06007986 */ /* 0x0005e4000c101910 */
.L_x_73:
[----:B------:R-:W-:Y:S05]  /*0560*/  @!P1 BRA `(.L_x_69) ;  /* 0x0000000000289947 */ /* 0x000fea0003800000 */
[----:B012---:R-:W0:Y:S01]  /*0570*/  LDC.64 R6, c[0x0][0x3a0] ;  /* 0x0000e800ff067b82 */ /* 0x007e220000000a00 */
[----:B------:R-:W-:Y:S02]  /*0580*/  IMAD.MOV R0, RZ, RZ, -R0 ;  /* 0x000000ffff007224 */ /* 0x000fe400078e0a00 */
[----:B0-----:R-:W-:-:S04]  /*0590*/  IMAD.WIDE.U32 R6, R9, 0x4, R6 ;  /* 0x0000000409067825 */ /* 0x001fc800078e0006 */
[----:B------:R-:W-:-:S07]  /*05a0*/  IMAD.MOV.U32 R9, RZ, RZ, 0x7fffffff ;  /* 0x7fffffffff097424 */ /* 0x000fce00078e00ff */
.L_x_74:
[----:B------:R-:W-:Y:S01]  /*05b0*/  VIADD R0, R0, 0x1 ;  /* 0x0000000100007836 */ /* 0x000fe20000000000 */
[----:B------:R0:W-:Y:S04]  /*05c0*/  STG.E desc[UR16][R6.64], R9 ;  /* 0x0000000906007986 */ /* 0x0001e8000c101910 */
[----:B------:R-:W-:Y:S02]  /*05d0*/  ISETP.NE.AND P0, PT, R0, RZ, PT ;  /* 0x000000ff0000720c */ /* 0x000fe40003f05270 */
[----:B0-----:R-:W-:-:S04]  /*05e0*/  IADD3 R6, P1, PT, R6, 0x4, RZ ;  /* 0x0000000406067810 */ /* 0x001fc80007f3e0ff */
[----:B------:R-:W-:-:S07]  /*05f0*/  IADD3.X R7, PT, PT, RZ, R7, RZ, P1, !PT ;  /* 0x00000007ff077210 */ /* 0x000fce0000ffe4ff */
[----:B------:R-:W-:Y:S05]  /*0600*/  @P0 BRA `(.L_x_74) ;  /* 0xfffffffc00e80947 */ /* 0x000fea000383ffff */
.L_x_69:
[----:B------:R-:W-:-:S13]  /*0610*/  ISETP.LT.AND P0, PT, R5, UR18, PT ;  /* 0x0000001205007c0c */ /* 0x000fda000bf01270 */
[----:B------:R-:W-:Y:S05]  /*0620*/  @P0 EXIT ;  /* 0x000000000000094d */ /* 0x000fea0003800000 */
[C---:B------:R-:W-:Y:S01]  /*0630*/  ISETP.GE.U32.AND P0, PT, R14.reuse, 0x8, PT ;  /* 0x000000080e00780c */ /* 0x040fe20003f06070 */
[----:B------:R-:W-:Y:S01]  /*0640*/  IMAD.MOV.U32 R2, RZ, RZ, RZ ;  /* 0x000000ffff027224 */ /* 0x000fe200078e00ff */
[----:B------:R-:W-:Y:S02]  /*0650*/  LOP3.LUT R0, R14, 0x7, RZ, 0xc0, !PT ;  /* 0x000000070e007812 */ /* 0x000fe400078ec0ff */
[----:B------:R-:W-:Y:S02]  /*0660*/  CS2R R30, SRZ ;  /* 0x00000000001e7805 */ /* 0x000fe4000001ff00 */
[----:B------:R-:W-:-:S07]  /*0670*/  ISETP.NE.AND P1, PT, R0, RZ, PT ;  /* 0x000000ff0000720c */ /* 0x000fce0003f25270 */
[----:B------:R-:W-:Y:S06]  /*0680*/  @!P0 BRA `(.L_x_75) ;  /* 0x00000004000c8947 */ /* 0x000fec0003800000 */
[----:B------:R-:W3:Y:S01]  /*0690*/  LDCU.128 UR8, c[0x0][0x380] ;  /* 0x00007000ff0877ac */ /* 0x000ee20008000c00 */
[----:B------:R-:W-:Y:S01]  /*06a0*/  LOP3.LUT R2, R14, 0x7ffffff8, RZ, 0xc0, !PT ;  /* 0x7ffffff80e027812 */ /* 0x000fe200078ec0ff */
[----:B------:R-:W-:Y:S01]  /*06b0*/  IMAD.MOV.U32 R4, RZ, RZ, R3 ;  /* 0x000000ffff047224 */ /* 0x000fe200078e0003 */
[----:B------:R-:W-:-:S03]  /*06c0*/  CS2R R30, SRZ ;  /* 0x00000000001e7805 */ /* 0x000fc6000001ff00 */
[----:B------:R-:W-:Y:S01]  /*06d0*/  IMAD.MOV R5, RZ, RZ, -R2 ;  /* 0x000000ffff057224 */ /* 0x000fe200078e0a02 */
[----:B---3--:R-:W-:Y:S02]  /*06e0*/  UIADD3 UR6, UP0, UPT, UR8, 0x10, URZ ;  /* 0x0000001008067890 */ /* 0x008fe4000ff1e0ff */
[----:B------:R-:W-:Y:S02]  /*06f0*/  UIADD3 UR4, UP1, UPT, UR10, 0x10, URZ ;  /* 0x000000100a047890 */ /* 0x000fe4000ff3e0ff */
[----:B------:R-:W-:Y:S02]  /*0700*/  UIADD3.X UR7, UPT, UPT, URZ, UR9, URZ, UP0, !UPT ;  /* 0x00000009ff077290 */ /* 0x000fe400087fe4ff */
[----:B------:R-:W-:-:S12]  /*0710*/  UIADD3.X UR5, UPT, UPT, URZ, UR11, URZ, UP1, !UPT ;  /* 0x0000000bff057290 */ /* 0x000fd80008ffe4ff */
.L_x_76:
[----:B------:R-:W-:Y:S01]  /*0720*/  MOV R34, UR6 ;  /* 0x0000000600227c02 */ /* 0x000fe20008000f00 */
[----:B------:R-:W-:Y:S02]  /*0730*/  IMAD.U32 R35, RZ, RZ, UR7 ;  /* 0x00000007ff237e24 */ /* 0x000fe4000f8e00ff */
[----:B------:R-:W-:Y:S02]  /*0740*/  IMAD.U32 R32, RZ, RZ, UR4 ;  /* 0x00000004ff207e24 */ /* 0x000fe4000f8e00ff */
[----:B------:R-:W-:Y:S02]  /*0750*/  IMAD.U32 R33, RZ, RZ, UR5 ;  /* 0x00000005ff217e24 */ /* 0x000fe4000f8e00ff */
[----:B------:R-:W-:-:S04]  /*0760*/  IMAD.WIDE R34, R4, 0x4, R34 ;  /* 0x0000000404227825 */ /* 0x000fc800078e0222 */
[C---:B------:R-:W-:Y:S01]  /*0770*/  IMAD.WIDE R32, R4.reuse, 0x4, R32 ;  /* 0x0000000404207825 */ /* 0x040fe200078e0220 */
[----:B------:R-:W3:Y:S04]  /*0780*/  LDG.E.CONSTANT R29, desc[UR16][R34.64+-0x10] ;  /* 0xfffff010221d7981 */ /* 0x000ee8000c1e9900 */
[----:B------:R-:W4:Y:S04]  /*0790*/  LDG.E.CONSTANT R12, desc[UR16][R32.64+-0x10] ;  /* 0xfffff010200c7981 */ /* 0x000f28000c1e9900 */
[----:B------:R-:W5:Y:S04]  /*07a0*/  LDG.E.CONSTANT R20, desc[UR16][R34.64+-0xc] ;  /* 0xfffff41022147981 */ /* 0x000f68000c1e9900 */
[----:B0-----:R-:W5:Y:S04]  /*07b0*/  LDG.E.CONSTANT R13, desc[UR16][R32.64+-0xc] ;  /* 0xfffff410200d7981 */ /* 0x001f68000c1e9900 */
[----:B------:R-:W5:Y:S04]  /*07c0*/  LDG.E.CONSTANT R18, desc[UR16][R34.64+-0x8] ;  /* 0xfffff81022127981 */ /* 0x000f68000c1e9900 */
[----:B------:R-:W5:Y:S04]  /*07d0*/  LDG.E.CONSTANT R37, desc[UR16][R32.64+-0x8] ;  /* 0xfffff81020257981 */ /* 0x000f68000c1e9900 */
[----:B------:R-:W5:Y:S04]  /*07e0*/  LDG.E.CONSTANT R36, desc[UR16][R34.64+-0x4] ;  /* 0xfffffc1022247981 */ /* 0x000f68000c1e9900 */
[----:B------:R-:W5:Y:S04]  /*07f0*/  LDG.E.CONSTANT R26, desc[UR16][R32.64+-0x4] ;  /* 0xfffffc10201a7981 */ /* 0x000f68000c1e9900 */
[----:B------:R-:W5:Y:S04]  /*0800*/  LDG.E.CONSTANT R28, desc[UR16][R34.64] ;  /* 0x00000010221c7981 */ /* 0x000f68000c1e9900 */
[----:B------:R-:W5:Y:S04]  /*0810*/  LDG.E.CONSTANT R9, desc[UR16][R32.64] ;  /* 0x0000001020097981 */ /* 0x000f68000c1e9900 */
[----:B------:R-:W5:Y:S04]  /*0820*/  LDG.E.CONSTANT R15, desc[UR16][R34.64+0x4] ;  /* 0x00000410220f7981 */ /* 0x000f68000c1e9900 */
[----:B-12---:R-:W2:Y:S04]  /*0830*/  LDG.E.CONSTANT R7, desc[UR16][R32.64+0x4] ;  /* 0x0000041020077981 */ /* 0x006ea8000c1e9900 */
[----:B------:R-:W2:Y:S04]  /*0840*/  LDG.E.CONSTANT R11, desc[UR16][R34.64+0x8] ;  /* 0x00000810220b7981 */ /* 0x000ea8000c1e9900 */
[----:B------:R-:W2:Y:S04]  /*0850*/  LDG.E.CONSTANT R6, desc[UR16][R32.64+0x8] ;  /* 0x0000081020067981 */ /* 0x000ea8000c1e9900 */
[----:B------:R-:W2:Y:S04]  /*0860*/  LDG.E.CONSTANT R10, desc[UR16][R34.64+0xc] ;  /* 0x00000c10220a7981 */ /* 0x000ea8000c1e9900 */
[----:B------:R-:W2:Y:S01]  /*0870*/  LDG.E.CONSTANT R8, desc[UR16][R32.64+0xc] ;  /* 0x00000c1020087981 */ /* 0x000ea2000c1e9900 */
[----:B------:R-:W-:Y:S01]  /*0880*/  IADD3 R5, PT, PT, R5, 0x8, RZ ;  /* 0x0000000805057810 */ /* 0x000fe20007ffe0ff */
[----:B------:R-:W-:-:S03]  /*0890*/  VIADD R4, R4, 0x8 ;  /* 0x0000000804047836 */ /* 0x000fc60000000000 */
[----:B------:R-:W-:Y:S01]  /*08a0*/  ISETP.NE.AND P0, PT, R5, RZ, PT ;  /* 0x000000ff0500720c */ /* 0x000fe20003f05270 */
[----:B---3--:R-:W-:Y:S08]  /*08b0*/  F2F.F64.F32 R22, R29 ;  /* 0x0000001d00167310 */ /* 0x008ff00000201800 */
[----:B----4-:R-:W0:Y:S08]  /*08c0*/  F2F.F64.F32 R24, R12 ;  /* 0x0000000c00187310 */ /* 0x010e300000201800 */
[----:B-----5:R-:W-:Y:S01]  /*08d0*/  F2F.F64.F32 R20, R20 ;  /* 0x0000001400147310 */ /* 0x020fe20000201800 */
[----:B0-----:R-:W-:-:S07]  /*08e0*/  DADD R24, R22, -R24 ;  /* 0x0000000016187229 */ /* 0x001fce0000000818 */
[----:B------:R-:W0:Y:S01]  /*08f0*/  F2F.F64.F32 R16, R13 ;  /* 0x0000000d00107310 */ /* 0x000e220000201800 */
[----:B------:R-:W-:-:S07]  /*0900*/  DFMA R24, R24, R24, R30 ;  /* 0x000000181818722b */ /* 0x000fce000000001e */
[----:B------:R-:W-:Y:S01]  /*0910*/  F2F.F64.F32 R18, R18 ;  /* 0x0000001200127310 */ /* 0x000fe20000201800 */
        /* <DEDUP_REMOVED lines=13> */
[----:B--2---:R-:W0:Y:S01]  /*09f0*/  F2F.F64.F32 R12, R7 ;  /* 0x00000007000c7310 */ /* 0x004e220000201800 */
        /* <DEDUP_REMOVED lines=11> */
[----:B------:R-:W-:Y:S10]  /*0ab0*/  @P0 BRA `(.L_x_76) ;  /* 0xfffffffc00180947 */ /* 0x000ff4000383ffff */
.L_x_75:
[----:B------:R-:W-:Y:S05]  /*0ac0*/  @!P1 BRA `(.L_x_77) ;  /* 0x00000004000c9947 */ /* 0x000fea0003800000 */
[----:B------:R-:W-:Y:S02]  /*0ad0*/  ISETP.GE.U32.AND P0, PT, R0, 0x4, PT ;  /* 0x000000040000780c */ /* 0x000fe40003f06070 */
[----:B------:R-:W-:-:S04]  /*0ae0*/  LOP3.LUT R15, R14, 0x3, RZ, 0xc0, !PT ;  /* 0x000000030e0f7812 */ /* 0x000fc800078ec0ff */
[----:B------:R-:W-:-:S07]  /*0af0*/  ISETP.NE.AND P1, PT, R15, RZ, PT ;  /* 0x000000ff0f00720c */ /* 0x000fce0003f25270 */
[----:B------:R-:W-:Y:S06]  /*0b00*/  @!P0 BRA `(.L_x_78) ;  /* 0x0000000000788947 */ /* 0x000fec0003800000 */
[----:B-12---:R-:W1:Y:S01]  /*0b10*/  LDC.64 R10, c[0x0][0x380] ;  /* 0x0000e000ff0a7b82 */ /* 0x006e620000000a00 */
[----:B------:R-:W-:-:S07]  /*0b20*/  IMAD.IADD R5, R3, 0x1, R2 ;  /* 0x0000000103057824 */ /* 0x000fce00078e0202 */
[----:B------:R-:W2:Y:S01]  /*0b30*/  LDC.64 R16, c[0x0][0x388] ;  /* 0x0000e200ff107b82 */ /* 0x000ea20000000a00 */
[----:B-1----:R-:W-:-:S05]  /*0b40*/  IMAD.WIDE R10, R5, 0x4, R10 ;  /* 0x00000004050a7825 */ /* 0x002fca00078e020a */
[----:B------:R-:W0:Y:S01]  /*0b50*/  LDG.E.CONSTANT R0, desc[UR16][R10.64] ;  /* 0x000000100a007981 */ /* 0x000e22000c1e9900 */
[----:B--2---:R-:W-:-:S03]  /*0b60*/  IMAD.WIDE R16, R5, 0x4, R16 ;  /* 0x0000000405107825 */ /* 0x004fc600078e0210 */
[----:B------:R-:W2:Y:S04]  /*0b70*/  LDG.E.CONSTANT R23, desc[UR16][R10.64+0x4] ;  /* 0x000004100a177981 */ /* 0x000ea8000c1e9900 */
[----:B------:R-:W3:Y:S04]  /*0b80*/  LDG.E.CONSTANT R22, desc[UR16][R16.64] ;  /* 0x0000001010167981 */ /* 0x000ee8000c1e9900 */
[----:B------:R-:W4:Y:S04]  /*0b90*/  LDG.E.CONSTANT R20, desc[UR16][R16.64+0x4] ;  /* 0x0000041010147981 */ /* 0x000f28000c1e9900 */
[----:B------:R-:W5:Y:S04]  /*0ba0*/  LDG.E.CONSTANT R24, desc[UR16][R10.64+0x8] ;  /* 0x000008100a187981 */ /* 0x000f68000c1e9900 */
[----:B------:R-:W5:Y:S04]  /*0bb0*/  LDG.E.CONSTANT R8, desc[UR16][R16.64+0x8] ;  /* 0x0000081010087981 */ /* 0x000f68000c1e9900 */
[----:B------:R-:W5:Y:S04]  /*0bc0*/  LDG.E.CONSTANT R25, desc[UR16][R10.64+0xc] ;  /* 0x00000c100a197981 */ /* 0x000f68000c1e9900 */
[----:B------:R-:W5:Y:S01]  /*0bd0*/  LDG.E.CONSTANT R26, desc[UR16][R16.64+0xc] ;  /* 0x00000c10101a7981 */ /* 0x000f62000c1e9900 */
[----:B------:R-:W-:Y:S01]  /*0be0*/  VIADD R2, R2, 0x4 ;  /* 0x0000000402027836 */ /* 0x000fe20000000000 */
[----:B0-----:R-:W-:Y:S08]  /*0bf0*/  F2F.F64.F32 R12, R0 ;  /* 0x00000000000c7310 */ /* 0x001ff00000201800 */
[----:B---3--:R-:W0:Y:S08]  /*0c00*/  F2F.F64.F32 R18, R22 ;  /* 0x0000001600127310 */ /* 0x008e300000201800 */
[----:B--2---:R-:W-:Y:S08]  /*0c10*/  F2F.F64.F32 R6, R23 ;  /* 0x0000001700067310 */ /* 0x004ff00000201800 */
[----:B----4-:R-:W1:Y:S01]  /*0c20*/  F2F.F64.F32 R20, R20 ;  /* 0x0000001400147310 */ /* 0x010e620000201800 */
[----:B0-----:R-:W-:-:S07]  /*0c30*/  DADD R12, R12, -R18 ;  /* 0x000000000c0c7229 */ /* 0x001fce0000000812 */
[----:B-----5:R-:W-:Y:S01]  /*0c40*/  F2F.F64.F32 R4, R24 ;  /* 0x0000001800047310 */ /* 0x020fe20000201800 */
        /* <DEDUP_REMOVED lines=10> */
.L_x_78:
[----:B------:R-:W-:Y:S05]  /*0cf0*/  @!P1 BRA `(.L_x_77) ;  /* 0x0000000000809947 */ /* 0x000fea0003800000 */
[----:B------:R-:W3:Y:S01]  /*0d00*/  LDC.64 R4, c[0x0][0x380] ;  /* 0x0000e000ff047b82 */ /* 0x000ee20000000a00 */
[----:B------:R-:W-:Y:S02]  /*0d10*/  ISETP.NE.AND P0, PT, R15, 0x1, PT ;  /* 0x000000010f00780c */ /* 0x000fe40003f05270 */
[----:B------:R-:W-:-:S04]  /*0d20*/  LOP3.LUT R0, R14, 0x1, RZ, 0xc0, !PT ;  /* 0x000000010e007812 */ /* 0x000fc800078ec0ff */
[----:B------:R-:W-:Y:S01]  /*0d30*/  ISETP.NE.U32.AND P1, PT, R0, 0x1, PT ;  /* 0x000000010000780c */ /* 0x000fe20003f25070 */
[----:B012---:R-:W0:Y:S06]  /*0d40*/  LDC.64 R6, c[0x0][0x388] ;  /* 0x0000e200ff067b82 */ /* 0x007e2c0000000a00 */
[----:B------:R-:W-:Y:S01]  /*0d50*/  @P0 IADD3 R13, PT, PT, R3, R2, RZ ;  /* 0x00000002030d0210 */ /* 0x000fe20007ffe0ff */
[----:B------:R-:W-:Y:S01]  /*0d60*/  @P0 VIADD R2, R2, 0x2 ;  /* 0x0000000202020836 */ /* 0x000fe20000000000 */
[----:B------:R-:W1:Y:S08]  /*0d70*/  LDC.64 R10, c[0x0][0x380] ;  /* 0x0000e000ff0a7b82 */ /* 0x000e700000000a00 */
[----:B------:R-:W2:Y:S01]  /*0d80*/  LDC.64 R16, c[0x0][0x388] ;  /* 0x0000e200ff107b82 */ /* 0x000ea20000000a00 */
[----:B---3--:R-:W-:-:S05]  /*0d90*/  @P0 IMAD.WIDE R8, R13, 0x4, R4 ;  /* 0x000000040d080825 */ /* 0x008fca00078e0204 */
[----:B------:R-:W3:Y:S01]  /*0da0*/  @P0 LDG.E.CONSTANT R0, desc[UR16][R8.64] ;  /* 0x0000001008000981 */ /* 0x000ee2000c1e9900 */
[----:B0-----:R-:W-:-:S03]  /*0db0*/  @P0 IMAD.WIDE R12, R13, 0x4, R6 ;  /* 0x000000040d0c0825 */ /* 0x001fc600078e0206 */
[----:B------:R-:W4:Y:S04]  /*0dc0*/  @P0 LDG.E.CONSTANT R22, desc[UR16][R8.64+0x4] ;  /* 0x0000041008160981 */ /* 0x000f28000c1e9900 */
[----:B------:R-:W5:Y:S01]  /*0dd0*/  @P0 LDG.E.CONSTANT R15, desc[UR16][R12.64] ;  /* 0x000000100c0f0981 */ /* 0x000f62000c1e9900 */
[----:B------:R-:W-:-:S03]  /*0de0*/  @!P1 IMAD.IADD R7, R3, 0x1, R2 ;  /* 0x0000000103079824 */ /* 0x000fc600078e0202 */
[----:B------:R-:W4:Y:S01]  /*0df0*/  @P0 LDG.E.CONSTANT R20, desc[UR16][R12.64+0x4] ;  /* 0x000004100c140981 */ /* 0x000f22000c1e9900 */
[----:B-1----:R-:W-:-:S04]  /*0e00*/  @!P1 IMAD.WIDE R2, R7, 0x4, R10 ;  /* 0x0000000407029825 */ /* 0x002fc800078e020a */
[----:B--2---:R-:W-:Y:S02]  /*0e10*/  @!P1 IMAD.WIDE R6, R7, 0x4, R16 ;  /* 0x0000000407069825 */ /* 0x004fe400078e0210 */
[----:B------:R-:W2:Y:S04]  /*0e20*/  @!P1 LDG.E.CONSTANT R2, desc[UR16][R2.64] ;  /* 0x0000001002029981 */ /* 0x000ea8000c1e9900 */
[----:B------:R-:W2:Y:S01]  /*0e30*/  @!P1 LDG.E.CONSTANT R6, desc[UR16][R6.64] ;  /* 0x0000001006069981 */ /* 0x000ea2000c1e9900 */
[----:B---3--:R-:W-:Y:S08]  /*0e40*/  @P0 F2F.F64.F32 R10, R0 ;  /* 0x00000000000a0310 */ /* 0x008ff00000201800 */
[----:B-----5:R-:W0:Y:S08]  /*0e50*/  @P0 F2F.F64.F32 R16, R15 ;  /* 0x0000000f00100310 */ /* 0x020e300000201800 */
[----:B----4-:R-:W-:Y:S08]  /*0e60*/  @P0 F2F.F64.F32 R18, R22 ;  /* 0x0000001600120310 */ /* 0x010ff00000201800 */
[----:B------:R-:W1:Y:S01]  /*0e70*/  @P0 F2F.F64.F32 R20, R20 ;  /* 0x0000001400140310 */ /* 0x000e620000201800 */
[----:B0-----:R-:W-:-:S07]  /*0e80*/  @P0 DADD R10, R10, -R16 ;  /* 0x000000000a0a0229 */ /* 0x001fce0000000810 */
[----:B--2---:R-:W-:Y:S01]  /*0e90*/  @!P1 F2F.F64.F32 R4, R2 ;  /* 0x0000000200049310 */ /* 0x004fe20000201800 */
[----:B------:R-:W-:-:S07]  /*0ea0*/  @P0 DFMA R10, R10, R10, R30 ;  /* 0x0000000a0a0a022b */ /* 0x000fce000000001e */
[----:B------:R-:W0:Y:S01]  /*0eb0*/  @!P1 F2F.F64.F32 R8, R6 ;  /* 0x0000000600089310 */ /* 0x000e220000201800 */
[----:B-1----:R-:W-:-:S08]  /*0ec0*/  @P0 DADD R18, R18, -R20 ;  /* 0x0000000012120229 */ /* 0x002fd00000000814 */
[----:B------:R-:W-:Y:S02]  /*0ed0*/  @P0 DFMA R30, R18, R18, R10 ;  /* 0x00000012121e022b */ /* 0x000fe4000000000a */
[----:B0-----:R-:W-:-:S08]  /*0ee0*/  @!P1 DADD R4, R4, -R8 ;  /* 0x0000000004049229 */ /* 0x001fd00000000808 */
[----:B------:R-:W-:-:S11]  /*0ef0*/  @!P1 DFMA R30, R4, R4, R30 ;  /* 0x00000004041e922b */ /* 0x000fd6000000001e */
.L_x_77:
[----:B------:R-:W3:Y:S01]  /*0f00*/  I2F.F64.U32 R14, R14 ;  /* 0x0000000e000e7312 */ /* 0x000ee20000201800 */
[----:B------:R-:W-:Y:S01]  /*0f10*/  IMAD.MOV.U32 R2, RZ, RZ, 0x1 ;  /* 0x00000001ff027424 */ /* 0x000fe200078e00ff */
[----:B------:R-:W-:-:S06]  /*0f20*/  FSETP.GEU.AND P1, PT, |R31|, 6.5827683646048100446e-37, PT ;  /* 0x036000001f00780b */ /* 0x000fcc0003f2e200 */
[----:B---3--:R-:W3:Y:S02]  /*0f30*/  MUFU.RCP64H R3, R15 ;  /* 0x0000000f00037308 */ /* 0x008ee40000001800 */
[----:B---3--:R-:W-:-:S08]  /*0f40*/  DFMA R4, -R14, R2, 1 ;  /* 0x3ff000000e04742b */ /* 0x008fd00000000102 */
[----:B------:R-:W-:-:S08]  /*0f50*/  DFMA R4, R4, R4, R4 ;  /* 0x000000040404722b */ /* 0x000fd00000000004 */
[----:B------:R-:W-:-:S08]  /*0f60*/  DFMA R4, R2, R4, R2 ;  /* 0x000000040204722b */ /* 0x000fd00000000002 */
[----:B------:R-:W-:-:S08]  /*0f70*/  DFMA R2, -R14, R4, 1 ;  /* 0x3ff000000e02742b */ /* 0x000fd00000000104 */
[----:B------:R-:W-:-:S08]  /*0f80*/  DFMA R2, R4, R2, R4 ;  /* 0x000000020402722b */ /* 0x000fd00000000004 */
[----:B------:R-:W-:-:S08]  /*0f90*/  DMUL R4, R30, R2 ;  /* 0x000000021e047228 */ /* 0x000fd00000000000 */
[----:B012---:R-:W-:-:S08]  /*0fa0*/  DFMA R6, -R14, R4, R30 ;  /* 0x000000040e06722b */ /* 0x007fd0000000011e */
[----:B------:R-:W-:-:S10]  /*0fb0*/  DFMA R2, R2, R6, R4 ;  /* 0x000000060202722b */ /* 0x000fd40000000004 */
[----:B------:R-:W-:-:S05]  /*0fc0*/  FFMA R0, RZ, R15, R3 ;  /* 0x0000000fff007223 */ /* 0x000fca0000000003 */
[----:B------:R-:W-:-:S13]  /*0fd0*/  FSETP.GT.AND P0, PT, |R0|, 1.469367938527859385e-39, PT ;  /* 0x001000000000780b */ /* 0x000fda0003f04200 */
[----:B------:R-:W-:Y:S05]  /*0fe0*/  @P0 BRA P1, `(.L_x_79) ;  /* 0x0000000000180947 */ /* 0x000fea0000800000 */
[----:B------:R-:W-:Y:S01]  /*0ff0*/  MOV R20, R30 ;  /* 0x0000001e00147202 */ /* 0x000fe20000000f00 */
[----:B------:R-:W-:Y:S01]  /*1000*/  IMAD.MOV.U32 R21, RZ, RZ, R31 ;  /* 0x000000ffff157224 */ /* 0x000fe200078e001f */
[----:B------:R-:W-:Y:S01]  /*1010*/  MOV R4, 0x1050 ;  /* 0x0000105000047802 */ /* 0x000fe20000000f00 */
[----:B------:R-:W-:Y:S02]  /*1020*/  IMAD.MOV.U32 R18, RZ, RZ, R14 ;  /* 0x000000ffff127224 */ /* 0x000fe400078e000e */
[----:B------:R-:W-:-:S07]  /*1030*/  IMAD.MOV.U32 R19, RZ, RZ, R15 ;  /* 0x000000ffff137224 */ /* 0x000fce00078e000f */
[----:B------:R-:W-:Y:S05]  /*1040*/  CALL.REL.NOINC `($__internal_4_$__cuda_sm20_div_rn_f64_full) ;  /* 0x0000002000c07944 */ /* 0x000fea0003c00000 */
.L_x_79:
        /* <DEDUP_REMOVED lines=19> */
[----:B------:R-:W-:Y:S01]  /*1180*/  MOV R20, 0x11e0 ;  /* 0x000011e000147802 */ /* 0x000fe20000000f00 */
[----:B------:R-:W-:Y:S02]  /*1190*/  IMAD.MOV.U32 R16, RZ, RZ, R12 ;  /* 0x000000ffff107224 */ /* 0x000fe400078e000c */
[----:B------:R-:W-:Y:S02]  /*11a0*/  IMAD.MOV.U32 R4, RZ, RZ, R10 ;  /* 0x000000ffff047224 */ /* 0x000fe400078e000a */
[----:B------:R-:W-:Y:S02]  /*11b0*/  IMAD.MOV.U32 R3, RZ, RZ, R11 ;  /* 0x000000ffff037224 */ /* 0x000fe400078e000b */
[----:B------:R-:W-:-:S07]  /*11c0*/  IMAD.MOV.U32 R23, RZ, RZ, R7 ;  /* 0x000000ffff177224 */ /* 0x000fce00078e0007 */
[----:B------:R-:W-:Y:S05]  /*11d0*/  CALL.REL.NOINC `($__internal_5_$__cuda_sm20_dsqrt_rn_f64_mediumpath_v1) ;  /* 0x0000002400c07944 */ /* 0x000fea0003c00000 */
.L_x_80:
[----:B------:R-:W0:Y:S01]  /*11e0*/  LDCU UR11, c[0x0][0x398] ;  /* 0x00007300ff0b77ac */ /* 0x000e220008000800 */
[----:B------:R-:W1:Y:S01]  /*11f0*/  F2F.F32.F64 R5, R4 ;  /* 0x0000000400057310 */ /* 0x000e620000301000 */
[----:B------:R-:W2:Y:S01]  /*1200*/  LDCU.64 UR4, c[0x0][0x3a0] ;  /* 0x00007400ff0477ac */ /* 0x000ea20008000a00 */
[----:B0-----:R-:W-:Y:S02]  /*1210*/  UISETP.GE.AND UP0, UPT, UR18, UR11, UPT ;  /* 0x0000000b1200728c */ /* 0x001fe4000bf06270 */
[----:B--2---:R-:W-:-:S04]  /*1220*/  UIMAD.WIDE UR4, UR18, 0x4, UR4 ;  /* 0x00000004120478a5 */ /* 0x004fc8000f8e0204 */
[----:B------:R-:W-:Y:S02]  /*1230*/  PLOP3.LUT P0, PT, PT, PT, UP0, 0x80, 0x8 ;  /* 0x000000000008781c */ /* 0x000fe40003f0f008 */
[----:B------:R-:W-:Y:S01]  /*1240*/  MOV R2, UR4 ;  /* 0x0000000400027c02 */ /* 0x000fe20008000f00 */
[----:B------:R-:W-:-:S05]  /*1250*/  IMAD.U32 R3, RZ, RZ, UR5 ;  /* 0x00000005ff037e24 */ /* 0x000fca000f8e00ff */
[----:B-1----:R0:W-:Y:S05]  /*1260*/  STG.E desc[UR16][R2.64+-0x4], R5 ;  /* 0xfffffc0502007986 */ /* 0x0021ea000c101910 */
[----:B------:R-:W-:Y:S05]  /*1270*/  @P0 EXIT ;  /* 0x000000000000094d */ /* 0x000fea0003800000 */
[----:B------:R-:W1:Y:S02]  /*1280*/  LDCU.64 UR6, c[0x0][0x390] ;  /* 0x00007200ff0677ac */ /* 0x000e640008000a00 */
[----:B-1----:R-:W-:Y:S02]  /*1290*/  UIADD3 UR4, UPT, UPT, -UR11, UR7, URZ ;  /* 0x000000070b047290 */ /* 0x002fe4000fffe1ff */
[----:B------:R-:W-:Y:S02]  /*12a0*/  UIADD3 UR11, UPT, UPT, -UR18, UR11, URZ ;  /* 0x0000000b120b7290 */ /* 0x000fe4000fffe1ff */
[----:B------:R-:W-:-:S04]  /*12b0*/  ULEA UR4, UR6, UR4, 0x1 ;  /* 0x0000000406047291 */ /* 0x000fc8000f8e08ff */
[----:B------:R-:W-:-:S09]  /*12c0*/  UISETP.GT.U32.AND UP0, UPT, UR4, -0x4, UPT ;  /* 0xfffffffc0400788c */ /* 0x000fd2000bf04070 */
[----:B------:R-:W-:Y:S05]  /*12d0*/  BRA.U UP0, `(.L_x_81) ;  /* 0x0000001100bc7547 */ /* 0x000fea000b800000 */
[----:B------:R-:W1:Y:S01]  /*12e0*/  LDCU.128 UR12, c[0x0][0x380] ;  /* 0x00007000ff0c77ac */ /* 0x000e620008000c00 */
[----:B------:R-:W-:Y:S01]  /*12f0*/  UIMAD.WIDE UR4, UR6, 0x4, URZ ;  /* 0x00000004060478a5 */ /* 0x000fe2000f8e02ff */
[----:B------:R-:W2:Y:S01]  /*1300*/  LDCU.64 UR24, c[0x0][0x3a0] ;  /* 0x00007400ff1877ac */ /* 0x000ea20008000a00 */
[----:B------:R-:W3:Y:S02]  /*1310*/  LDCU UR19, c[0x0][0x390] ;  /* 0x00007200ff1377ac */ /* 0x000ee40008000800 */
[----:B-1----:R-:W-:Y:S02]  /*1320*/  UIADD3 UR9, UP0, UPT, -UR4, UR12, URZ ;  /* 0x0000000c04097290 */ /* 0x002fe4000ff1e1ff */
[----:B------:R-:W-:Y:S02]  /*1330*/  UIADD3 UR7, UP1, UPT, -UR4, UR14, URZ ;  /* 0x0000000e04077290 */ /* 0x000fe4000ff3e1ff */
[----:B------:R-:W-:Y:S02]  /*1340*/  ULOP3.LUT UR4, UR11, 0xfffffffc, URZ, 0xc0, !UPT ;  /* 0xfffffffc0b047892 */ /* 0x000fe4000f8ec0ff */
[----:B------:R-:W-:-:S02]  /*1350*/  UIADD3.X UR10, UPT, UPT, ~UR5, UR13, URZ, UP0, !UPT ;  /* 0x0000000d050a7290 */ /* 0x000fc400087fe5ff */
[----:B------:R-:W-:Y:S02]  /*1360*/  UIADD3.X UR8, UPT, UPT, ~UR5, UR15, URZ, UP1, !UPT ;  /* 0x0000000f05087290 */ /* 0x000fe40008ffe5ff */
[----:B--23--:R-:W-:-:S12]  /*1370*/  UIADD3 UR6, UPT, UPT, -UR4, URZ, URZ ;  /* 0x000000ff04067290 */ /* 0x00cfd8000fffe1ff */
.L_x_90:
[----:B------:R-:W-:Y:S01]  /*1380*/  UMOV UR4, UR9 ;  /* 0x0000000900047c82 */ /* 0x000fe20008000000 */
[----:B------:R-:W-:Y:S02]  /*1390*/  UMOV UR5, UR10 ;  /* 0x0000000a00057c82 */ /* 0x000fe40008000000 */
[----:B------:R-:W-:-:S03]  /*13a0*/  UIMAD.WIDE UR12, UR18, 0x4, UR4 ;  /* 0x00000004120c78a5 */ /* 0x000fc6000f8e0204 */
[----:B------:R-:W-:Y:S01]  /*13b0*/  UMOV UR4, UR7 ;  /* 0x0000000700047c82 */ /* 0x000fe20008000000 */
[----:B------:R-:W-:Y:S01]  /*13c0*/  UMOV UR5, UR8 ;  /* 0x0000000800057c82 */ /* 0x000fe20008000000 */
[----:B------:R-:W-:Y:S02]  /*13d0*/  UIMAD.WIDE.U32 UR20, UR19, 0x4, UR12 ;  /* 0x00000004131478a5 */ /* 0x000fe4000f8e000c */
[----:B------:R-:W-:Y:S01]  /*13e0*/  IMAD.U32 R8, RZ, RZ, UR12 ;  /* 0x0000000cff087e24 */ /* 0x000fe2000f8e00ff */
[----:B------:R-:W-:Y:S01]  /*13f0*/  UIMAD.WIDE UR14, UR18, 0x4, UR4 ;  /* 0x00000004120e78a5 */ /* 0x000fe2000f8e0204 */
[----:B------:R-:W-:-:S03]  /*1400*/  IMAD.U32 R9, RZ, RZ, UR13 ;  /* 0x0000000dff097e24 */ /* 0x000fc6000f8e00ff */
[----:B------:R-:W-:Y:S01]  /*1410*/  UIMAD.WIDE.U32 UR22, UR19, 0x4, UR14 ;  /* 0x00000004131678a5 */ /* 0x000fe2000f8e000e */
[----:B------:R-:W-:Y:S01]  /*1420*/  IMAD.U32 R18, RZ, RZ, UR20 ;  /* 0x00000014ff127e24 */ /* 0x000fe2000f8e00ff */
[----:B------:R-:W-:Y:S01]  /*1430*/  MOV R16, UR14 ;  /* 0x0000000e00107c02 */ /* 0x000fe20008000f00 */
[----:B------:R-:W-:Y:S01]  /*1440*/  IMAD.U32 R17, RZ, RZ, UR15 ;  /* 0x0000000fff117e24 */ /* 0x000fe2000f8e00ff */
[----:B------:R-:W0:Y:S01]  /*1450*/  LDG.E.CONSTANT R0, desc[UR16][R8.64] ;  /* 0x0000001008007981 */ /* 0x000e22000c1e9900 */
[----:B------:R-:W-:Y:S01]  /*1460*/  MOV R19, UR21 ;  /* 0x0000001500137c02 */ /* 0x000fe20008000f00 */
[----:B------:R-:W-:Y:S02]  /*1470*/  IMAD.U32 R20, RZ, RZ, UR22 ;  /* 0x00000016ff147e24 */ /* 0x000fe4000f8e00ff */
[----:B------:R-:W2:Y:S01]  /*1480*/  LDG.E.CONSTANT R16, desc[UR16][R16.64] ;  /* 0x0000001010107981 */ /* 0x000ea2000c1e9900 */
[----:B------:R-:W-:-:S03]  /*1490*/  IMAD.U32 R21, RZ, RZ, UR23 ;  /* 0x00000017ff157e24 */ /* 0x000fc6000f8e00ff */
[----:B------:R-:W3:Y:S04]  /*14a0*/  LDG.E.CONSTANT R18, desc[UR16][R18.64] ;  /* 0x0000001012127981 */ /* 0x000ee8000c1e9900 */
[----:B------:R-:W4:Y:S01]  /*14b0*/  LDG.E.CONSTANT R20, desc[UR16][R20.64] ;  /* 0x0000001014147981 */ /* 0x000f22000c1e9900 */
[----:B-1----:R-:W1:Y:S01]  /*14c0*/  MUFU.RCP64H R11, R15 ;  /* 0x0000000f000b7308 */ /* 0x002e620000001800 */
[----:B------:R-:W-:-:S06]  /*14d0*/  HFMA2 R10, -RZ, RZ, 0, 5.9604644775390625e-08 ;  /* 0x00000001ff0a7431 */ /* 0x000fcc00000001ff */
[----:B-1----:R-:W-:-:S08]  /*14e0*/  DFMA R12, -R14, R10, 1 ;  /* 0x3ff000000e0c742b */ /* 0x002fd0000000010a */
[----:B------:R-:W-:-:S08]  /*14f0*/  DFMA R12, R12, R12, R12 ;  /* 0x0000000c0c0c722b */ /* 0x000fd0000000000c */
[----:B------:R-:W-:Y:S01]  /*1500*/  DFMA R12, R10, R12, R10 ;  /* 0x0000000c0a0c722b */ /* 0x000fe2000000000a */
[----:B------:R-:W-:Y:S02]  /*1510*/  UIADD3 UR6, UPT, UPT, UR6, 0x4, URZ ;  /* 0x0000000406067890 */ /* 0x000fe4000fffe0ff */
[----:B------:R-:W-:Y:S02]  /*1520*/  UIMAD.WIDE UR4, UR18, 0x4, UR24 ;  /* 0x00000004120478a5 */ /* 0x000fe4000f8e0218 */
[----:B------:R-:W-:Y:S01]  /*1530*/  UISETP.NE.AND UP0, UPT, UR6, URZ, UPT ;  /* 0x000000ff0600728c */ /* 0x000fe2000bf05270 */
[----:B0-----:R-:W-:Y:S08]  /*1540*/  F2F.F64.F32 R2, R0 ;  /* 0x0000000000027310 */ /* 0x001ff00000201800 */
[----:B--2---:R-:W0:Y:S08]  /*1550*/  F2F.F64.F32 R4, R16 ;  /* 0x0000001000047310 */ /* 0x004e300000201800 */
[----:B---3--:R-:W-:Y:S08]  /*1560*/  F2F.F64.F32 R6, R18 ;  /* 0x0000001200067310 */ /* 0x008ff00000201800 */
        /* <DEDUP_REMOVED lines=20> */
[----:B------:R-:W-:Y:S05]  /*16b0*/  CALL.REL.NOINC `($__internal_4_$__cuda_sm20_div_rn_f64_full) ;  /* 0x0000001c00247944 */ /* 0x000fea0003c00000 */
.L_x_82:
        /* <DEDUP_REMOVED lines=24> */
[----:B------:R-:W-:Y:S05]  /*1840*/  CALL.REL.NOINC `($__internal_5_$__cuda_sm20_dsqrt_rn_f64_mediumpath_v1) ;  /* 0x0000002000247944 */ /* 0x000fea0003c00000 */
.L_x_83:
[----:B------:R-:W-:Y:S01]  /*1850*/  IMAD.U32 R18, RZ, RZ, UR14 ;  /* 0x0000000eff127e24 */ /* 0x000fe2000f8e00ff */
[----:B------:R-:W-:Y:S01]  /*1860*/  MOV R11, UR13 ;  /* 0x0000000d000b7c02 */ /* 0x000fe20008000f00 */
[----:B------:R-:W-:Y:S01]  /*1870*/  IMAD.U32 R10, RZ, RZ, UR12 ;  /* 0x0000000cff0a7e24 */ /* 0x000fe2000f8e00ff */
[----:B------:R-:W-:Y:S01]  /*1880*/  MOV R20, UR20 ;  /* 0x0000001400147c02 */ /* 0x000fe20008000f00 */
[----:B------:R-:W-:Y:S02]  /*1890*/  IMAD.U32 R19, RZ, RZ, UR15 ;  /* 0x0000000fff137e24 */ /* 0x000fe4000f8e00ff */
[----:B------:R-:W-:Y:S01]  /*18a0*/  IMAD.U32 R21, RZ, RZ, UR21 ;  /* 0x00000015ff157e24 */ /* 0x000fe2000f8e00ff */
[----:B------:R-:W2:Y:S01]  /*18b0*/  LDG.E.CONSTANT R0, desc[UR16][R10.64+0x4] ;  /* 0x000004100a007981 */ /* 0x000ea2000c1e9900 */
[----:B------:R-:W-:-:S03]  /*18c0*/  IMAD.U32 R22, RZ, RZ, UR22 ;  /* 0x00000016ff167e24 */ /* 0x000fc6000f8e00ff */
[----:B------:R-:W3:Y:S01]  /*18d0*/  LDG.E.CONSTANT R18, desc[UR16][R18.64+0x4] ;  /* 0x0000041012127981 */ /* 0x000ee2000c1e9900 */
[----:B------:R-:W-:-:S03]  /*18e0*/  MOV R23, UR23 ;  /* 0x0000001700177c02 */ /* 0x000fc60008000f00 */
[----:B------:R-:W4:Y:S04]  /*18f0*/  LDG.E.CONSTANT R20, desc[UR16][R20.64+0x4] ;  /* 0x0000041014147981 */ /* 0x000f28000c1e9900 */
[----:B------:R-:W5:Y:S01]  /*1900*/  LDG.E.CONSTANT R22, desc[UR16][R22.64+0x4] ;  /* 0x0000041016167981 */ /* 0x000f62000c1e9900 */
[----:B------:R-:W0:Y:S01]  /*1910*/  MUFU.RCP64H R13, R15 ;  /* 0x0000000f000d7308 */ /* 0x000e220000001800 */
[----:B------:R-:W-:-:S07]  /*1920*/  IMAD.MOV.U32 R12, RZ, RZ, 0x1 ;  /* 0x00000001ff0c7424 */ /* 0x000fce00078e00ff */
[----:B------:R-:W-:Y:S01]  /*1930*/  F2F.F32.F64 R5, R4 ;  /* 0x0000000400057310 */ /* 0x000fe20000301000 */
[----:B0-----:R-:W-:-:S08]  /*1940*/  DFMA R16, -R14, R12, 1 ;  /* 0x3ff000000e10742b */ /* 0x001fd0000000010c */
[----:B------:R-:W-:-:S08]  /*1950*/  DFMA R16, R16, R16, R16 ;  /* 0x000000101010722b */ /* 0x000fd00000000010 */
[----:B------:R-:W-:Y:S01]  /*1960*/  DFMA R16, R12, R16, R12 ;  /* 0x000000100c10722b */ /* 0x000fe2000000000c */
[----:B--2---:R-:W-:Y:S08]  /*1970*/  F2F.F64.F32 R2, R0 ;  /* 0x0000000000027310 */ /* 0x004ff00000201800 */
[----:B---3--:R-:W0:Y:S08]  /*1980*/  F2F.F64.F32 R6, R18 ;  /* 0x0000001200067310 */ /* 0x008e300000201800 */
[----:B----4-:R-:W-:Y:S01]  /*1990*/  F2F.F64.F32 R8, R20 ;  /* 0x0000001400087310 */ /* 0x010fe20000201800 */
[----:B0-----:R-:W-:-:S07]  /*19a0*/  DADD R2, R2, -R6 ;  /* 0x0000000002027229 */ /* 0x001fce0000000806 */
[----:B-----5:R-:W0:Y:S01]  /*19b0*/  F2F.F64.F32 R10, R22 ;  /* 0x00000016000a7310 */ /* 0x020e220000201800 */
[----:B------:R-:W-:Y:S02]  /*19c0*/  DFMA R6, -R14, R16, 1 ;  /* 0x3ff000000e06742b */ /* 0x000fe40000000110 */
[----:B------:R-:W-:-:S06]  /*19d0*/  DMUL R2, R2, R2 ;  /* 0x0000000202027228 */ /* 0x000fcc0000000000 */
[----:B------:R-:W-:Y:S02]  /*19e0*/  DFMA R16, R16, R6, R16 ;  /* 0x000000061010722b */ /* 0x000fe40000000010 */
[----:B0-----:R-:W-:-:S08]  /*19f0*/  DADD R8, R8, -R10 ;  /* 0x0000000008087229 */ /* 0x001fd0000000080a */
[----:B------:R-:W-:Y:S01]  /*1a00*/  DFMA R2, R8, R8, -R2 ;  /* 0x000000080802722b */ /* 0x000fe20000000802 */
[----:B------:R-:W-:Y:S01]  /*1a10*/  IMAD.U32 R8, RZ, RZ, UR4 ;  /* 0x00000004ff087e24 */ /* 0x000fe2000f8e00ff */
[----:B------:R-:W-:-:S06]  /*1a20*/  MOV R9, UR5 ;  /* 0x0000000500097c02 */ /* 0x000fcc0008000f00 */
[----:B------:R-:W-:Y:S01]  /*1a30*/  DADD R30, R30, R2 ;  /* 0x000000001e1e7229 */ /* 0x000fe20000000002 */
[----:B------:R0:W-:Y:S07]  /*1a40*/  STG.E desc[UR16][R8.64], R5 ;  /* 0x0000000508007986 */ /* 0x0001ee000c101910 */
[----:B------:R-:W-:Y:S02]  /*1a50*/  DMUL R2, R16, R30 ;  /* 0x0000001e10027228 */ /* 0x000fe40000000000 */
[----:B------:R-:W-:-:S06]  /*1a60*/  FSETP.GEU.AND P1, PT, |R31|, 6.5827683646048100446e-37, PT ;  /* 0x036000001f00780b */ /* 0x000fcc0003f2e200 */
[----:B------:R-:W-:-:S08]  /*1a70*/  DFMA R6, -R14, R2, R30 ;  /* 0x000000020e06722b */ /* 0x000fd0000000011e */
[----:B------:R-:W-:-:S10]  /*1a80*/  DFMA R2, R16, R6, R2 ;  /* 0x000000061002722b */ /* 0x000fd40000000002 */
[----:B------:R-:W-:-:S05]  /*1a90*/  FFMA R0, RZ, R15, R3 ;  /* 0x0000000fff007223 */ /* 0x000fca0000000003 */
[----:B------:R-:W-:-:S13]  /*1aa0*/  FSETP.GT.AND P0, PT, |R0|, 1.469367938527859385e-39, PT ;  /* 0x001000000000780b */ /* 0x000fda0003f04200 */
[----:B0-----:R-:W-:Y:S05]  /*1ab0*/  @P0 BRA P1, `(.L_x_84) ;  /* 0x0000000000180947 */ /* 0x001fea0000800000 */
[----:B------:R-:W-:Y:S01]  /*1ac0*/  IMAD.MOV.U32 R20, RZ, RZ, R30 ;  /* 0x000000ffff147224 */ /* 0x000fe200078e001e */
[----:B------:R-:W-:Y:S01]  /*1ad0*/  MOV R18, R14 ;  /* 0x0000000e00127202 */ /* 0x000fe20000000f00 */
[----:B------:R-:W-:Y:S01]  /*1ae0*/  IMAD.MOV.U32 R21, RZ, RZ, R31 ;  /* 0x000000ffff157224 */ /* 0x000fe200078e001f */
[----:B------:R-:W-:Y:S01]  /*1af0*/  MOV R4, 0x1b20 ;  /* 0x00001b2000047802 */ /* 0x000fe20000000f00 */
[----:B------:R-:W-:-:S07]  /*1b00*/  IMAD.MOV.U32 R19, RZ, RZ, R15 ;  /* 0x000000ffff137224 */ /* 0x000fce00078e000f */
[----:B------:R-:W-:Y:S05]  /*1b10*/  CALL.REL.NOINC `($__internal_4_$__cuda_sm20_div_rn_f64_full) ;  /* 0x00000018000c7944 */ /* 0x000fea0003c00000 */
.L_x_84:
        /* <DEDUP_REMOVED lines=25> */
.L_x_85:
        /* <DEDUP_REMOVED lines=45> */
.L_x_86:
        /* <DEDUP_REMOVED lines=25> */
.L_x_87:
        /* <DEDUP_REMOVED lines=33> */
[----:B------:R-:W-:Y:S01]  /*2320*/  FSETP.GEU.AND P1, PT, |R21|, 6.5827683646048100446e-37, PT ;  /* 0x036000001500780b */ /* 0x000fe20003f2e200 */
[----:B------:R-:W-:-:S02]  /*2330*/  IMAD.MOV.U32 R30, RZ, RZ, R20 ;  /* 0x000000ffff1e7224 */ /* 0x000fc400078e0014 */
[----:B------:R-:W-:-:S03]  /*2340*/  IMAD.MOV.U32 R31, RZ, RZ, R21 ;  /* 0x000000ffff1f7224 */ /* 0x000fc600078e0015 */
[----:B------:R-:W-:-:S08]  /*2350*/  DFMA R6, -R14, R2, R20 ;  /* 0x000000020e06722b */ /* 0x000fd00000000114 */
[----:B------:R-:W-:-:S10]  /*2360*/  DFMA R2, R16, R6, R2 ;  /* 0x000000061002722b */ /* 0x000fd40000000002 */
[----:B------:R-:W-:-:S05]  /*2370*/  FFMA R0, RZ, R15, R3 ;  /* 0x0000000fff007223 */ /* 0x000fca0000000003 */
[----:B------:R-:W-:-:S13]  /*2380*/  FSETP.GT.AND P0, PT, |R0|, 1.469367938527859385e-39, PT ;  /* 0x001000000000780b */ /* 0x000fda0003f04200 */
[----:B0-----:R-:W-:Y:S05]  /*2390*/  @P0 BRA P1, `(.L_x_88) ;  /* 0x0000000000100947 */ /* 0x001fea0000800000 */
[----:B------:R-:W-:Y:S01]  /*23a0*/  MOV R18, R14 ;  /* 0x0000000e00127202 */ /* 0x000fe20000000f00 */
[----:B------:R-:W-:Y:S01]  /*23b0*/  IMAD.MOV.U32 R19, RZ, RZ, R15 ;  /* 0x000000ffff137224 */ /* 0x000fe200078e000f */
[----:B------:R-:W-:-:S07]  /*23c0*/  MOV R4, 0x23e0 ;  /* 0x000023e000047802 */ /* 0x000fce0000000f00 */
[----:B------:R-:W-:Y:S05]  /*23d0*/  CALL.REL.NOINC `($__internal_4_$__cuda_sm20_div_rn_f64_full) ;  /* 0x0000000c00dc7944 */ /* 0x000fea0003c00000 */
.L_x_88:
        /* <DEDUP_REMOVED lines=25> */
.L_x_89:
[----:B------:R-:W0:Y:S01]  /*2570*/  F2F.F32.F64 R5, R4 ;  /* 0x0000000400057310 */ /* 0x000e220000301000 */
[----:B------:R-:W-:Y:S01]  /*2580*/  IMAD.U32 R2, RZ, RZ, UR4 ;  /* 0x00000004ff027e24 */ /* 0x000fe2000f8e00ff */
[----:B------:R-:W-:Y:S01]  /*2590*/  MOV R3, UR5 ;  /* 0x0000000500037c02 */ /* 0x000fe20008000f00 */
[----:B------:R-:W-:-:S04]  /*25a0*/  UIADD3 UR18, UPT, UPT, UR18, 0x4, URZ ;  /* 0x0000000412127890 */ /* 0x000fc8000fffe0ff */
[----:B0-----:R1:W-:Y:S01]  /*25b0*/  STG.E desc[UR16][R2.64+0xc], R5 ;  /* 0x00000c0502007986 */ /* 0x0013e2000c101910 */
[----:B------:R-:W-:Y:S07]  /*25c0*/  BRA.U UP0, `(.L_x_90) ;  /* 0xffffffed006c7547 */ /* 0x000fee000b83ffff */
.L_x_81:
[----:B------:R-:W-:-:S06]  /*25d0*/  ULOP3.LUT UP0, UR4, UR11, 0x3, URZ, 0xc0, !UPT ;  /* 0x000000030b047892 */ /* 0x000fcc000f80c0ff */
[----:B------:R-:W-:-:S13]  /*25e0*/  PLOP3.LUT P0, PT, PT, PT, UP0, 0x80, 0x8 ;  /* 0x000000000008781c */ /* 0x000fda0003f0f008 */
[----:B------:R-:W-:Y:S05]  /*25f0*/  @!P0 EXIT ;  /* 0x000000000000894d */ /* 0x000fea0003800000 */
[----:B------:R-:W-:-:S09]  /*2600*/  UISETP.NE.AND UP0, UPT, UR4, 0x1, UPT ;  /* 0x000000010400788c */ /* 0x000fd2000bf05270 */
[----:B------:R-:W-:Y:S05]  /*2610*/  BRA.U !UP0, `(.L_x_91) ;  /* 0x0000000908207547 */ /* 0x000fea000b800000 */
[----:B------:R-:W0:Y:S08]  /*2620*/  LDC R7, c[0x0][0x390] ;  /* 0x0000e400ff077b82 */ /* 0x000e300000000800 */
[----:B------:R-:W2:Y:S08]  /*2630*/  LDC.64 R12, c[0x0][0x380] ;  /* 0x0000e000ff0c7b82 */ /* 0x000eb00000000a00 */
[----:B------:R-:W3:Y:S01]  /*2640*/  LDC.64 R10, c[0x0][0x388] ;  /* 0x0000e200ff0a7b82 */ /* 0x000ee20000000a00 */
[----:B01----:R-:W-:-:S05]  /*2650*/  IADD3 R3, PT, PT, -R7, UR18, RZ ;  /* 0x0000001207037c10 */ /* 0x003fca000fffe1ff */
[----:B--2---:R-:W-:-:S05]  /*2660*/  IMAD.WIDE R12, R3, 0x4, R12 ;  /* 0x00000004030c7825 */ /* 0x004fca00078e020c */
[----:B------:R-:W2:Y:S01]  /*2670*/  LDG.E.CONSTANT R0, desc[UR16][R12.64] ;  /* 0x000000100c007981 */ /* 0x000ea2000c1e9900 */
[----:B------:R-:W-:-:S04]  /*2680*/  IMAD.WIDE.U32 R8, R7, 0x4, R12 ;  /* 0x0000000407087825 */ /* 0x000fc800078e000c */
[----:B---3--:R-:W-:Y:S01]  /*2690*/  IMAD.WIDE R10, R3, 0x4, R10 ;  /* 0x00000004030a7825 */ /* 0x008fe200078e020a */
[----:B------:R-:W3:Y:S04]  /*26a0*/  LDG.E.CONSTANT R25, desc[UR16][R8.64] ;  /* 0x0000001008197981 */ /* 0x000ee8000c1e9900 */
[----:B------:R-:W4:Y:S01]  /*26b0*/  LDG.E.CONSTANT R24, desc[UR16][R10.64] ;  /* 0x000000100a187981 */ /* 0x000f22000c1e9900 */
[----:B------:R-:W-:-:S05]  /*26c0*/  IMAD.WIDE.U32 R6, R7, 0x4, R10 ;  /* 0x0000000407067825 */ /* 0x000fca00078e000a */
[----:B------:R-:W5:Y:S01]  /*26d0*/  LDG.E.CONSTANT R18, desc[UR16][R6.64] ;  /* 0x0000001006127981 */ /* 0x000f62000c1e9900 */
[----:B------:R-:W0:Y:S01]  /*26e0*/  MUFU.RCP64H R21, R15 ;  /* 0x0000000f00157308 */ /* 0x000e220000001800 */
[----:B------:R-:W-:-:S06]  /*26f0*/  IMAD.MOV.U32 R20, RZ, RZ, 0x1 ;  /* 0x00000001ff147424 */ /* 0x000fcc00078e00ff */
[----:B0-----:R-:W-:-:S08]  /*2700*/  DFMA R22, -R14, R20, 1 ;  /* 0x3ff000000e16742b */ /* 0x001fd00000000114 */
[----:B------:R-:W-:-:S08]  /*2710*/  DFMA R22, R22, R22, R22 ;  /* 0x000000161616722b */ /* 0x000fd00000000016 */
[----:B------:R-:W-:Y:S01]  /*2720*/  DFMA R22, R20, R22, R20 ;  /* 0x000000161416722b */ /* 0x000fe20000000014 */
[----:B--2---:R-:W-:Y:S08]  /*2730*/  F2F.F64.F32 R2, R0 ;  /* 0x0000000000027310 */ /* 0x004ff00000201800 */
[----:B----4-:R-:W0:Y:S08]  /*2740*/  F2F.F64.F32 R4, R24 ;  /* 0x0000001800047310 */ /* 0x010e300000201800 */
[----:B---3--:R-:W-:Y:S08]  /*2750*/  F2F.F64.F32 R16, R25 ;  /* 0x0000001900107310 */ /* 0x008ff00000201800 */
        /* <DEDUP_REMOVED lines=21> */
.L_x_92:
        /* <DEDUP_REMOVED lines=26> */
.L_x_93:
[----:B------:R-:W2:Y:S04]  /*2a50*/  LDG.E.CONSTANT R12, desc[UR16][R12.64+0x4] ;  /* 0x000004100c0c7981 */ /* 0x000ea8000c1e9900 */
[----:B------:R-:W3:Y:S04]  /*2a60*/  LDG.E.CONSTANT R16, desc[UR16][R10.64+0x4] ;  /* 0x000004100a107981 */ /* 0x000ee8000c1e9900 */
[----:B------:R0:W4:Y:S04]  /*2a70*/  LDG.E.CONSTANT R8, desc[UR16][R8.64+0x4] ;  /* 0x0000041008087981 */ /* 0x000128000c1e9900 */
[----:B------:R1:W5:Y:S01]  /*2a80*/  LDG.E.CONSTANT R0, desc[UR16][R6.64+0x4] ;  /* 0x0000041006007981 */ /* 0x000362000c1e9900 */
[----:B------:R-:W0:Y:S01]  /*2a90*/  MUFU.RCP64H R23, R15 ;  /* 0x0000000f00177308 */ /* 0x000e220000001800 */
[----:B------:R-:W-:Y:S01]  /*2aa0*/  IMAD.MOV.U32 R22, RZ, RZ, 0x1 ;  /* 0x00000001ff167424 */ /* 0x000fe200078e00ff */
[----:B------:R-:W1:Y:S06]  /*2ab0*/  LDCU.64 UR4, c[0x0][0x3a0] ;  /* 0x00007400ff0477ac */ /* 0x000e6c0008000a00 */
[----:B------:R-:W-:Y:S01]  /*2ac0*/  F2F.F32.F64 R5, R4 ;  /* 0x0000000400057310 */ /* 0x000fe20000301000 */
[----:B0-----:R-:W-:Y:S01]  /*2ad0*/  DFMA R24, -R14, R22, 1 ;  /* 0x3ff000000e18742b */ /* 0x001fe20000000116 */
[----:B-1----:R-:W-:-:S07]  /*2ae0*/  UIMAD.WIDE UR4, UR18, 0x4, UR4 ;  /* 0x00000004120478a5 */ /* 0x002fce000f8e0204 */
[----:B------:R-:W-:Y:S01]  /*2af0*/  DFMA R24, R24, R24, R24 ;  /* 0x000000181818722b */ /* 0x000fe20000000018 */
[----:B------:R-:W-:-:S07]  /*2b00*/  MOV R9, UR5 ;  /* 0x0000000500097c02 */ /* 0x000fce0008000f00 */
[----:B------:R-:W-:-:S08]  /*2b10*/  DFMA R24, R22, R24, R22 ;  /* 0x000000181618722b */ /* 0x000fd00000000016 */
[----:B------:R-:W-:-:S08]  /*2b20*/  DFMA R6, -R14, R24, 1 ;  /* 0x3ff000000e06742b */ /* 0x000fd00000000118 */
[----:B------:R-:W-:Y:S01]  /*2b30*/  DFMA R24, R24, R6, R24 ;  /* 0x000000061818722b */ /* 0x000fe20000000018 */
[----:B--2---:R-:W-:Y:S08]  /*2b40*/  F2F.F64.F32 R2, R12 ;  /* 0x0000000c00027310 */ /* 0x004ff00000201800 */
[----:B---3--:R-:W0:Y:S08]  /*2b50*/  F2F.F64.F32 R16, R16 ;  /* 0x0000001000107310 */ /* 0x008e300000201800 */
[----:B----4-:R1:W-:Y:S01]  /*2b60*/  F2F.F64.F32 R18, R8 ;  /* 0x0000000800127310 */ /* 0x0103e20000201800 */
[----:B0-----:R-:W-:-:S07]  /*2b70*/  DADD R2, R2, -R16 ;  /* 0x0000000002027229 */ /* 0x001fce0000000810 */
[----:B-----5:R-:W0:Y:S01]  /*2b80*/  F2F.F64.F32 R20, R0 ;  /* 0x0000000000147310 */ /* 0x020e220000201800 */
[----:B-1----:R-:W-:-:S05]  /*2b90*/  IMAD.U32 R8, RZ, RZ, UR4 ;  /* 0x00000004ff087e24 */ /* 0x002fca000f8e00ff */
[----:B------:R1:W-:Y:S01]  /*2ba0*/  STG.E desc[UR16][R8.64], R5 ;  /* 0x0000000508007986 */ /* 0x0003e2000c101910 */
[----:B------:R-:W-:Y:S02]  /*2bb0*/  DMUL R2, R2, R2 ;  /* 0x0000000202027228 */ /* 0x000fe40000000000 */
[----:B0-----:R-:W-:-:S08]  /*2bc0*/  DADD R18, R18, -R20 ;  /* 0x0000000012127229 */ /* 0x001fd00000000814 */
[----:B------:R-:W-:-:S08]  /*2bd0*/  DFMA R2, R18, R18, -R2 ;  /* 0x000000121202722b */ /* 0x000fd00000000802 */
[----:B------:R-:W-:-:S08]  /*2be0*/  DADD R20, R30, R2 ;  /* 0x000000001e147229 */ /* 0x000fd00000000002 */
[----:B------:R-:W-:Y:S02]  /*2bf0*/  DMUL R2, R24, R20 ;  /* 0x0000001418027228 */ /* 0x000fe40000000000 */
[----:B------:R-:W-:Y:S01]  /*2c00*/  FSETP.GEU.AND P1, PT, |R21|, 6.5827683646048100446e-37, PT ;  /* 0x036000001500780b */ /* 0x000fe20003f2e200 */
[----:B------:R-:W-:Y:S02]  /*2c10*/  IMAD.MOV.U32 R30, RZ, RZ, R20 ;  /* 0x000000ffff1e7224 */ /* 0x000fe400078e0014 */
[----:B------:R-:W-:-:S03]  /*2c20*/  IMAD.MOV.U32 R31, RZ, RZ, R21 ;  /* 0x000000ffff1f7224 */ /* 0x000fc600078e0015 */
[----:B------:R-:W-:-:S08]  /*2c30*/  DFMA R6, -R14, R2, R20 ;  /* 0x000000020e06722b */ /* 0x000fd00000000114 */
[----:B------:R-:W-:-:S10]  /*2c40*/  DFMA R2, R24, R6, R2 ;  /* 0x000000061802722b */ /* 0x000fd40000000002 */
[----:B------:R-:W-:-:S05]  /*2c50*/  FFMA R0, RZ, R15, R3 ;  /* 0x0000000fff007223 */ /* 0x000fca0000000003 */
[----:B------:R-:W-:-:S13]  /*2c60*/  FSETP.GT.AND P0, PT, |R0|, 1.469367938527859385e-39, PT ;  /* 0x001000000000780b */ /* 0x000fda0003f04200 */
[----:B-1----:R-:W-:Y:S05]  /*2c70*/  @P0 BRA P1, `(.L_x_94) ;  /* 0x0000000000100947 */ /* 0x002fea0000800000 */
[----:B------:R-:W-:Y:S01]  /*2c80*/  MOV R18, R14 ;  /* 0x0000000e00127202 */ /* 0x000fe20000000f00 */
[----:B------:R-:W-:Y:S01]  /*2c90*/  IMAD.MOV.U32 R19, RZ, RZ, R15 ;  /* 0x000000ffff137224 */ /* 0x000fe200078e000f */
[----:B------:R-:W-:-:S07]  /*2ca0*/  MOV R4, 0x2cc0 ;  /* 0x00002cc000047802 */ /* 0x000fce0000000f00 */
[----:B------:R-:W-:Y:S05]  /*2cb0*/  CALL.REL.NOINC `($__internal_4_$__cuda_sm20_div_rn_f64_full) ;  /* 0x0000000400a47944 */ /* 0x000fea0003c00000 */
.L_x_94:
        /* <DEDUP_REMOVED lines=25> */
.L_x_95:
[----:B------:R-:W0:Y:S01]  /*2e50*/  F2F.F32.F64 R5, R4 ;  /* 0x0000000400057310 */ /* 0x000e220000301000 */
[----:B------:R-:W-:Y:S01]  /*2e60*/  IMAD.U32 R2, RZ, RZ, UR4 ;  /* 0x00000004ff027e24 */ /* 0x000fe2000f8e00ff */
[----:B------:R-:W-:Y:S01]  /*2e70*/  MOV R3, UR5 ;  /* 0x0000000500037c02 */ /* 0x000fe20008000f00 */
[----:B------:R-:W-:-:S04]  /*2e80*/  UIADD3 UR18, UPT, UPT, UR18, 0x2, URZ ;  /* 0x0000000212127890 */ /* 0x000fc8000fffe0ff */
[----:B0-----:R2:W-:Y:S08]  /*2e90*/  STG.E desc[UR16][R2.64+0x4], R5 ;  /* 0x0000040502007986 */ /* 0x0015f0000c101910 */
.L_x_91:
[----:B------:R-:W-:-:S04]  /*2ea0*/  ULOP3.LUT UR4, UR11, 0x1, URZ, 0xc0, !UPT ;  /* 0x000000010b047892 */ /* 0x000fc8000f8ec0ff */
[----:B------:R-:W-:-:S06]  /*2eb0*/  UISETP.NE.U32.AND UP0, UPT, UR4, 0x1, UPT ;  /* 0x000000010400788c */ /* 0x000fcc000bf05070 */
[----:B------:R-:W-:-:S13]  /*2ec0*/  PLOP3.LUT P0, PT, PT, PT, UP0, 0x80, 0x8 ;  /* 0x000000000008781c */ /* 0x000fda0003f0f008 */
[----:B------:R-:W-:Y:S05]  /*2ed0*/  @P0 EXIT ;  /* 0x000000000000094d */ /* 0x000fea0003800000 */
[----:B------:R-:W3:Y:S08]  /*2ee0*/  LDC R17, c[0x0][0x390] ;  /* 0x0000e400ff117b82 */ /* 0x000ef00000000800 */
[----:B012---:R-:W0:Y:S08]  /*2ef0*/  LDC.64 R2, c[0x0][0x380] ;  /* 0x0000e000ff027b82 */ /* 0x007e300000000a00 */
[----:B------:R-:W1:Y:S01]  /*2f00*/  LDC.64 R6, c[0x0][0x388] ;  /* 0x0000e200ff067b82 */ /* 0x000e620000000a00 */
[----:B---3--:R-:W-:-:S05]  /*2f10*/  IADD3 R5, PT, PT, -R17, UR18, RZ ;  /* 0x0000001211057c10 */ /* 0x008fca000fffe1ff */
[----:B0-----:R-:W-:-:S05]  /*2f20*/  IMAD.WIDE R2, R5, 0x4, R2 ;  /* 0x0000000405027825 */ /* 0x001fca00078e0202 */
[----:B------:R-:W2:Y:S01]  /*2f30*/  LDG.E.CONSTANT R0, desc[UR16][R2.64] ;  /* 0x0000001002007981 */ /* 0x000ea2000c1e9900 */
[----:B------:R-:W-:-:S04]  /*2f40*/  IMAD.WIDE.U32 R10, R17, 0x4, R2 ;  /* 0x00000004110a7825 */ /* 0x000fc800078e0002 */
[----:B-1----:R-:W-:Y:S02]  /*2f50*/  IMAD.WIDE R6, R5, 0x4, R6 ;  /* 0x0000000405067825 */ /* 0x002fe400078e0206 */
[----:B------:R-:W3:Y:S04]  /*2f60*/  LDG.E.CONSTANT R10, desc[UR16][R10.64] ;  /* 0x000000100a0a7981 */ /* 0x000ee8000c1e9900 */
[----:B------:R0:W4:Y:S01]  /*2f70*/  LDG.E.CONSTANT R8, desc[UR16][R6.64] ;  /* 0x0000001006087981 */ /* 0x000122000c1e9900 */
[----:B------:R-:W-:-:S06]  /*2f80*/  IMAD.WIDE.U32 R16, R17, 0x4, R6 ;  /* 0x0000000411107825 */ /* 0x000fcc00078e0006 */
[----:B------:R-:W5:Y:S01]  /*2f90*/  LDG.E.CONSTANT R16, desc[UR16][R16.64] ;  /* 0x0000001010107981 */ /* 0x000f62000c1e9900 */
[----:B------:R-:W1:Y:S01]  /*2fa0*/  MUFU.RCP64H R19, R15 ;  /* 0x0000000f00137308 */ /* 0x000e620000001800 */
[----:B------:R-:W-:-:S06]  /*2fb0*/  IMAD.MOV.U32 R18, RZ, RZ, 0x1 ;  /* 0x00000001ff127424 */ /* 0x000fcc00078e00ff */
[----:B-1----:R-:W-:-:S08]  /*2fc0*/  DFMA R20, -R14, R18, 1 ;  /* 0x3ff000000e14742b */ /* 0x002fd00000000112 */
[----:B------:R-:W-:-:S08]  /*2fd0*/  DFMA R20, R20, R20, R20 ;  /* 0x000000141414722b */ /* 0x000fd00000000014 */
[----:B------:R-:W-:-:S08]  /*2fe0*/  DFMA R20, R18, R20, R18 ;  /* 0x000000141214722b */ /* 0x000fd00000000012 */
[----:B0-----:R-:W-:-:S08]  /*2ff0*/  DFMA R6, -R14, R20, 1 ;  /* 0x3ff000000e06742b */ /* 0x001fd00000000114 */
[----:B------:R-:W-:Y:S01]  /*3000*/  DFMA R6, R20, R6, R20 ;  /* 0x000000061406722b */ /* 0x000fe20000000014 */
[----:B--2---:R-:W-:Y:S08]  /*3010*/  F2F.F64.F32 R4, R0 ;  /* 0x0000000000047310 */ /* 0x004ff00000201800 */
[----:B----4-:R-:W0:Y:S08]  /*3020*/  F2F.F64.F32 R8, R8 ;  /* 0x0000000800087310 */ /* 0x010e300000201800 */
[----:B---3--:R-:W-:Y:S08]  /*3030*/  F2F.F64.F32 R12, R10 ;  /* 0x0000000a000c7310 */ /* 0x008ff00000201800 */
[----:B-----5:R-:W1:Y:S01]  /*3040*/  F2F.F64.F32 R2, R16 ;  /* 0x0000001000027310 */ /* 0x020e620000201800 */
[----:B0-----:R-:W-:-:S08]  /*3050*/  DADD R4, R4, -R8 ;  /* 0x0000000004047229 */ /* 0x001fd00000000808 */
[----:B------:R-:W-:Y:S02]  /*3060*/  DMUL R4, R4, R4 ;  /* 0x0000000404047228 */ /* 0x000fe40000000000 */
[----:B-1----:R-:W-:-:S08]  /*3070*/  DADD R2, R12, -R2 ;  /* 0x000000000c027229 */ /* 0x002fd00000000802 */
[----:B------:R-:W-:-:S08]  /*3080*/  DFMA R4, R2, R2, -R4 ;  /* 0x000000020204722b */ /* 0x000fd00000000804 */
        /* <DEDUP_REMOVED lines=9> */
[----:B------:R-:W-:Y:S02]  /*3120*/  MOV R19, R15 ;  /* 0x0000000f00137202 */ /* 0x000fe40000000f00 */
[----:B------:R-:W-:-:S07]  /*3130*/  MOV R4, 0x3150 ;  /* 0x0000315000047802 */ /* 0x000fce0000000f00 */
[----:B------:R-:W-:Y:S05]  /*3140*/  CALL.REL.NOINC `($__internal_4_$__cuda_sm20_div_rn_f64_full) ;  /* 0x0000000000807944 */ /* 0x000fea0003c00000 */
.L_x_96:
        /* <DEDUP_REMOVED lines=24> */
[----:B------:R-:W-:Y:S05]  /*32d0*/  CALL.REL.NOINC `($__internal_5_$__cuda_sm20_dsqrt_rn_f64_mediumpath_v1) ;  /* 0x0000000400807944 */ /* 0x000fea0003c00000 */
.L_x_97:
[----:B------:R-:W0:Y:S01]  /*32e0*/  LDCU.64 UR4, c[0x0][0x3a0] ;  /* 0x00007400ff0477ac */ /* 0x000e220008000a00 */
[----:B------:R-:W1:Y:S01]  /*32f0*/  F2F.F32.F64 R5, R4 ;  /* 0x0000000400057310 */ /* 0x000e620000301000 */
[----:B0-----:R-:W-:-:S06]  /*3300*/  UIMAD.WIDE UR4, UR18, 0x4, UR4 ;  /* 0x00000004120478a5 */ /* 0x001fcc000f8e0204 */
[----:B------:R-:W-:Y:S02]  /*3310*/  IMAD.U32 R2, RZ, RZ, UR4 ;  /* 0x00000004ff027e24 */ /* 0x000fe4000f8e00ff */
[----:B------:R-:W-:-:S05]  /*3320*/  IMAD.U32 R3, RZ, RZ, UR5 ;  /* 0x00000005ff037e24 */ /* 0x000fca000f8e00ff */
[----:B-1----:R-:W-:Y:S01]  /*3330*/  STG.E desc[UR16][R2.64], R5 ;  /* 0x0000000502007986 */ /* 0x002fe2000c101910 */
[----:B------:R-:W-:Y:S05]  /*3340*/  EXIT ;  /* 0x000000000000794d */ /* 0x000fea0003800000 */
        .weak           $__internal_4_$__cuda_sm20_div_rn_f64_full
        .type           $__internal_4_$__cuda_sm20_div_rn_f64_full,@function
        .size           $__internal_4_$__cuda_sm20_div_rn_f64_full,($__internal_5_$__cuda_sm20_dsqrt_rn_f64_mediumpath_v1 - $__internal_4_$__cuda_sm20_div_rn_f64_full)
$__internal_4_$__cuda_sm20_div_rn_f64_full:
[C---:B------:R-:W-:Y:S01]  /*3350*/  FSETP.GEU.AND P0, PT, |R19|.reuse, 1.469367938527859385e-39, PT ;  /* 0x001000001300780b */ /* 0x040fe20003f0e200 */
[----:B------:R-:W-:Y:S01]  /*3360*/  IMAD.MOV.U32 R26, RZ, RZ, 0x1 ;  /* 0x00000001ff1a7424 */ /* 0x000fe200078e00ff */
[C---:B------:R-:W-:Y:S01]  /*3370*/  LOP3.LUT R16, R19.reuse, 0x800fffff, RZ, 0xc0, !PT ;  /* 0x800fffff13107812 */ /* 0x040fe200078ec0ff */
[----:B------:R-:W-:Y:S01]  /*3380*/  IMAD.MOV.U32 R22, RZ, RZ, R20 ;  /* 0x000000ffff167224 */ /* 0x000fe200078e0014 */
[----:B------:R-:W-:Y:S02]  /*3390*/  LOP3.LUT R5, R19, 0x7ff00000, RZ, 0xc0, !PT ;  /* 0x7ff0000013057812 */ /* 0x000fe400078ec0ff */
[----:B------:R-:W-:Y:S02]  /*33a0*/  LOP3.LUT R17, R16, 0x3ff00000, RZ, 0xfc, !PT ;  /* 0x3ff0000010117812 */ /* 0x000fe400078efcff */
[----:B------:R-:W-:-:S05]  /*33b0*/  MOV R16, R18 ;  /* 0x0000001200107202 */ /* 0x000fca0000000f00 */
[----:B------:R-:W-:-:S06]  /*33c0*/  @!P0 DMUL R16, R18, 8.98846567431157953865e+307 ;  /* 0x7fe0000012108828 */ /* 0x000fcc0000000000 */
[----:B------:R-:W0:Y:S02]  /*33d0*/  MUFU.RCP64H R27, R17 ;  /* 0x00000011001b7308 */ /* 0x000e240000001800 */
[----:B0-----:R-:W-:-:S08]  /*33e0*/  DFMA R2, R26, -R16, 1 ;  /* 0x3ff000001a02742b */ /* 0x001fd00000000810 */
[----:B------:R-:W-:-:S08]  /*33f0*/  DFMA R2, R2, R2, R2 ;  /* 0x000000020202722b */ /* 0x000fd00000000002 */
[----:B------:R-:W-:Y:S01]  /*3400*/  DFMA R26, R26, R2, R26 ;  /* 0x000000021a1a722b */ /* 0x000fe2000000001a */
[----:B------:R-:W-:Y:S01]  /*3410*/  LOP3.LUT R3, R21, 0x7ff00000, RZ, 0xc0, !PT ;  /* 0x7ff0000015037812 */ /* 0x000fe200078ec0ff */
[----:B------:R-:W-:-:S03]  /*3420*/  IMAD.MOV.U32 R2, RZ, RZ, 0x1ca00000 ;  /* 0x1ca00000ff027424 */ /* 0x000fc600078e00ff */
[----:B------:R-:W-:-:S03]  /*3430*/  ISETP.GE.U32.AND P1, PT, R3, R5, PT ;  /* 0x000000050300720c */ /* 0x000fc60003f26070 */
[C---:B------:R-:W-:Y:S01]  /*3440*/  DFMA R24, R26.reuse, -R16, 1 ;  /* 0x3ff000001a18742b */ /* 0x040fe20000000810 */
[----:B------:R-:W-:Y:S02]  /*3450*/  MOV R0, R3 ;  /* 0x0000000300007202 */ /* 0x000fe40000000f00 */
[----:B------:R-:W-:Y:S02]  /*3460*/  SEL R23, R2, 0x63400000, !P1 ;  /* 0x6340000002177807 */ /* 0x000fe40004800000 */
[----:B------:R-:W-:Y:S02]  /*3470*/  FSETP.GEU.AND P1, PT, |R21|, 1.469367938527859385e-39, PT ;  /* 0x001000001500780b */ /* 0x000fe40003f2e200 */
[----:B------:R-:W-:Y:S01]  /*3480*/  LOP3.LUT R23, R23, 0x800fffff, R21, 0xf8, !PT ;  /* 0x800fffff17177812 */ /* 0x000fe200078ef815 */
[----:B------:R-:W-:-:S10]  /*3490*/  DFMA R24, R26, R24, R26 ;  /* 0x000000181a18722b */ /* 0x000fd4000000001a */
        /* <DEDUP_REMOVED lines=9> */
.L_x_98:
        /* <DEDUP_REMOVED lines=11> */
[----:B------:R-:W-:Y:S01]  /*35e0*/  ISETP.GE.U32.AND P0, PT, R3, R20, PT ;  /* 0x000000140300720c */ /* 0x000fe20003f06070 */
[----:B------:R-:W-:Y:S01]  /*35f0*/  IMAD.MOV.U32 R20, RZ, RZ, RZ ;  /* 0x000000ffff147224 */ /* 0x000fe200078e00ff */
[----:B------:R-:W-:Y:S02]  /*3600*/  VIMNMX R0, PT, PT, R0, 0x46a00000, PT ;  /* 0x46a0000000007848 */ /* 0x000fe40003fe0100 */
[----:B------:R-:W-:-:S05]  /*3610*/  SEL R3, R2, 0x63400000, !P0 ;  /* 0x6340000002037807 */ /* 0x000fca0004000000 */
[----:B------:R-:W-:-:S05]  /*3620*/  IMAD.IADD R0, R0, 0x1, -R3 ;  /* 0x0000000100007824 */ /* 0x000fca00078e0a03 */
[----:B------:R-:W-:-:S06]  /*3630*/  IADD3 R21, PT, PT, R0, 0x7fe00000, RZ ;  /* 0x7fe0000000157810 */ /* 0x000fcc0007ffe0ff */
[----:B------:R-:W-:-:S10]  /*3640*/  DMUL R2, R28, R20 ;  /* 0x000000141c027228 */ /* 0x000fd40000000000 */
[----:B------:R-:W-:-:S13]  /*3650*/  FSETP.GTU.AND P0, PT, |R3|, 1.469367938527859385e-39, PT ;  /* 0x001000000300780b */ /* 0x000fda0003f0c200 */
[----:B------:R-:W-:Y:S05]  /*3660*/  @P0 BRA `(.L_x_100) ;  /* 0x0000000000940947 */ /* 0x000fea0003800000 */
[----:B------:R-:W-:Y:S01]  /*3670*/  DFMA R16, R28, -R16, R22 ;  /* 0x800000101c10722b */ /* 0x000fe20000000016 */
[----:B------:R-:W-:-:S09]  /*3680*/  IMAD.MOV.U32 R20, RZ, RZ, RZ ;  /* 0x000000ffff147224 */ /* 0x000fd200078e00ff */
[C---:B------:R-:W-:Y:S02]  /*3690*/  FSETP.NEU.AND P0, PT, R17.reuse, RZ, PT ;  /* 0x000000ff1100720b */ /* 0x040fe40003f0d000 */
[----:B------:R-:W-:-:S04]  /*36a0*/  LOP3.LUT R19, R17, 0x80000000, R19, 0x48, !PT ;  /* 0x8000000011137812 */ /* 0x000fc800078e4813 */
[----:B------:R-:W-:-:S07]  /*36b0*/  LOP3.LUT R21, R19, R21, RZ, 0xfc, !PT ;  /* 0x0000001513157212 */ /* 0x000fce00078efcff */
[----:B------:R-:W-:Y:S05]  /*36c0*/  @!P0 BRA `(.L_x_100) ;  /* 0x00000000007c8947 */ /* 0x000fea0003800000 */
[C---:B------:R-:W-:Y:S01]  /*36d0*/  IADD3 R17, PT, PT, -R0.reuse, RZ, RZ ;  /* 0x000000ff00117210 */ /* 0x040fe20007ffe1ff */
[----:B------:R-:W-:Y:S01]  /*36e0*/  IMAD.MOV.U32 R16, RZ, RZ, RZ ;  /* 0x000000ffff107224 */ /* 0x000fe200078e00ff */
[----:B------:R-:W-:Y:S01]  /*36f0*/  DMUL.RP R20, R28, R20 ;  /* 0x000000141c147228 */ /* 0x000fe20000008000 */
[----:B------:R-:W-:-:S04]  /*3700*/  IADD3 R5, PT, PT, -R0, -0x43300000, RZ ;  /* 0xbcd0000000057810 */ /* 0x000fc80007ffe1ff */
[----:B------:R-:W-:-:S05]  /*3710*/  DFMA R16, R2, -R16, R28 ;  /* 0x800000100210722b */ /* 0x000fca000000001c */
[----:B------:R-:W-:-:S05]  /*3720*/  LOP3.LUT R19, R21, R19, RZ, 0x3c, !PT ;  /* 0x0000001315137212 */ /* 0x000fca00078e3cff */
[----:B------:R-:W-:-:S04]  /*3730*/  FSETP.NEU.AND P0, PT, |R17|, R5, PT ;  /* 0x000000051100720b */ /* 0x000fc80003f0d200 */
[----:B------:R-:W-:Y:S02]  /*3740*/  FSEL R2, R20, R2, !P0 ;  /* 0x0000000214027208 */ /* 0x000fe40004000000 */
[----:B------:R-:W-:Y:S01]  /*3750*/  FSEL R3, R19, R3, !P0 ;  /* 0x0000000313037208 */ /* 0x000fe20004000000 */
[----:B------:R-:W-:Y:S06]  /*3760*/  BRA `(.L_x_100) ;  /* 0x0000000000547947 */ /* 0x000fec0003800000 */
.L_x_99:
[----:B------:R-:W-:-:S14]  /*3770*/  DSETP.NAN.AND P0, PT, R20, R20, PT ;  /* 0x000000141400722a */ /* 0x000fdc0003f08000 */
[----:B------:R-:W-:Y:S05]  /*3780*/  @P0 BRA `(.L_x_101) ;  /* 0x0000000000440947 */ /* 0x000fea0003800000 */
[----:B------:R-:W-:-:S14]  /*3790*/  DSETP.NAN.AND P0, PT, R18, R18, PT ;  /* 0x000000121200722a */ /* 0x000fdc0003f08000 */
[----:B------:R-:W-:Y:S05]  /*37a0*/  @P0 BRA `(.L_x_102) ;  /* 0x0000000000300947 */ /* 0x000fea0003800000 */
[----:B------:R-:W-:Y:S01]  /*37b0*/  ISETP.NE.AND P0, PT, R0, R5, PT ;  /* 0x000000050000720c */ /* 0x000fe20003f05270 */
[----:B------:R-:W-:Y:S01]  /*37c0*/  IMAD.MOV.U32 R2, RZ, RZ, 0x0 ;  /* 0x00000000ff027424 */ /* 0x000fe200078e00ff */
[----:B------:R-:W-:-:S11]  /*37d0*/  MOV R3, 0xfff80000 ;  /* 0xfff8000000037802 */ /* 0x000fd60000000f00 */
[----:B------:R-:W-:Y:S05]  /*37e0*/  @!P0 BRA `(.L_x_100) ;  /* 0x0000000000348947 */ /* 0x000fea0003800000 */
[----:B------:R-:W-:Y:S02]  /*37f0*/  ISETP.NE.AND P0, PT, R0, 0x7ff00000, PT ;  /* 0x7ff000000000780c */ /* 0x000fe40003f05270 */
[----:B------:R-:W-:Y:S02]  /*3800*/  LOP3.LUT R3, R21, 0x80000000, R19, 0x48, !PT ;  /* 0x8000000015037812 */ /* 0x000fe400078e4813 */
[----:B------:R-:W-:-:S13]  /*3810*/  ISETP.EQ.OR P0, PT, R5, RZ, !P0 ;  /* 0x000000ff0500720c */ /* 0x000fda0004702670 */
[----:B------:R-:W-:Y:S01]  /*3820*/  @P0 LOP3.LUT R0, R3, 0x7ff00000, RZ, 0xfc, !PT ;  /* 0x7ff0000003000812 */ /* 0x000fe200078efcff */
[----:B------:R-:W-:Y:S02]  /*3830*/  @!P0 IMAD.MOV.U32 R2, RZ, RZ, RZ ;  /* 0x000000ffff028224 */ /* 0x000fe400078e00ff */
[----:B------:R-:W-:Y:S01]  /*3840*/  @P0 IMAD.MOV.U32 R2, RZ, RZ, RZ ;  /* 0x000000ffff020224 */ /* 0x000fe200078e00ff */
[----:B------:R-:W-:Y:S01]  /*3850*/  @P0 MOV R3, R0 ;  /* 0x0000000000030202 */ /* 0x000fe20000000f00 */
[----:B------:R-:W-:Y:S06]  /*3860*/  BRA `(.L_x_100) ;  /* 0x0000000000147947 */ /* 0x000fec0003800000 */
.L_x_102:
[----:B------:R-:W-:Y:S01]  /*3870*/  LOP3.LUT R3, R19, 0x80000, RZ, 0xfc, !PT ;  /* 0x0008000013037812 */ /* 0x000fe200078efcff */
[----:B------:R-:W-:Y:S01]  /*3880*/  IMAD.MOV.U32 R2, RZ, RZ, R18 ;  /* 0x000000ffff027224 */ /* 0x000fe200078e0012 */
[----:B------:R-:W-:Y:S06]  /*3890*/  BRA `(.L_x_100) ;  /* 0x0000000000087947 */ /* 0x000fec0003800000 */
.L_x_101:
[----:B------:R-:W-:Y:S01]  /*38a0*/  LOP3.LUT R3, R21, 0x80000, RZ, 0xfc, !PT ;  /* 0x0008000015037812 */ /* 0x000fe200078efcff */
[----:B------:R-:W-:-:S07]  /*38b0*/  IMAD.MOV.U32 R2, RZ, RZ, R20 ;  /* 0x000000ffff027224 */ /* 0x000fce00078e0014 */
.L_x_100:
[----:B------:R-:W-:-:S04]  /*38c0*/  MOV R5, 0x0 ;  /* 0x0000000000057802 */ /* 0x000fc80000000f00 */
[----:B------:R-:W-:Y:S05]  /*38d0*/  RET.REL.NODEC R4 `(mab_dev_from_ma_f32) ;  /* 0xffffffc404c87950 */ /* 0x000fea0003c3ffff */
        .weak           $__internal_5_$__cuda_sm20_dsqrt_rn_f64_mediumpath_v1
        .type           $__internal_5_$__cuda_sm20_dsqrt_rn_f64_mediumpath_v1,@function
        .size           $__internal_5_$__cuda_sm20_dsqrt_rn_f64_mediumpath_v1,(.L_x_231 - $__internal_5_$__cuda_sm20_dsqrt_rn_f64_mediumpath_v1)
$__internal_5_$__cuda_sm20_dsqrt_rn_f64_mediumpath_v1:
[----:B------:R-:W-:Y:S01]  /*38e0*/  ISETP.GE.U32.AND P0, PT, R18, -0x3400000, PT ;  /* 0xfcc000001200780c */ /* 0x000fe20003f06070 */
[----:B------:R-:W-:Y:S01]  /*38f0*/  IMAD.MOV.U32 R19, RZ, RZ, R17 ;  /* 0x000000ffff137224 */ /* 0x000fe200078e0011 */
[----:B------:R-:W-:Y:S01]  /*3900*/  MOV R17, R5 ;  /* 0x0000000500117202 */ /* 0x000fe20000000f00 */
[----:B------:R-:W-:Y:S02]  /*3910*/  IMAD.MOV.U32 R18, RZ, RZ, R2 ;  /* 0x000000ffff127224 */ /* 0x000fe400078e0002 */
[----:B------:R-:W-:Y:S02]  /*3920*/  IMAD.MOV.U32 R22, RZ, RZ, R0 ;  /* 0x000000ffff167224 */ /* 0x000fe400078e0000 */
[----:B------:R-:W-:-:S06]  /*3930*/  IMAD.MOV.U32 R5, RZ, RZ, R3 ;  /* 0x000000ffff057224 */ /* 0x000fcc00078e0003 */
        /* <DEDUP_REMOVED lines=9> */
.L_x_103:
[----:B------:R-:W-:-:S14]  /*39d0*/  DSETP.NE.AND P0, PT, R18, RZ, PT ;  /* 0x000000ff1200722a */ /* 0x000fdc0003f05000 */
[----:B------:R-:W-:Y:S05]  /*39e0*/  @!P0 BRA `(.L_x_105) ;  /* 0x0000000000588947 */ /* 0x000fea0003800000 */
[----:B------:R-:W-:-:S13]  /*39f0*/  ISETP.GE.AND P0, PT, R19, RZ, PT ;  /* 0x000000ff1300720c */ /* 0x000fda0003f06270 */
[----:B------:R-:W-:Y:S02]  /*3a00*/  @!P0 IMAD.MOV.U32 R2, RZ, RZ, 0x0 ;  /* 0x00000000ff028424 */ /* 0x000fe400078e00ff */
[----:B------:R-:W-:Y:S01]  /*3a10*/  @!P0 IMAD.MOV.U32 R3, RZ, RZ, -0x80000 ;  /* 0xfff80000ff038424 */ /* 0x000fe200078e00ff */
[----:B------:R-:W-:Y:S06]  /*3a20*/  @!P0 BRA `(.L_x_104) ;  /* 0x00000000004c8947 */ /* 0x000fec0003800000 */
[----:B------:R-:W-:-:S13]  /*3a30*/  ISETP.GT.AND P0, PT, R19, 0x7fefffff, PT ;  /* 0x7fefffff1300780c */ /* 0x000fda0003f04270 */
[----:B------:R-:W-:Y:S05]  /*3a40*/  @P0 BRA `(.L_x_105) ;  /* 0x0000000000400947 */ /* 0x000fea0003800000 */
[----:B------:R-:W-:Y:S01]  /*3a50*/  DMUL R18, R18, 8.11296384146066816958e+31 ;  /* 0x4690000012127828 */ /* 0x000fe20000000000 */
[----:B------:R-:W-:Y:S01]  /*3a60*/  MOV R2, RZ ;  /* 0x000000ff00027202 */ /* 0x000fe20000000f00 */
[----:B------:R-:W-:Y:S02]  /*3a70*/  IMAD.MOV.U32 R16, RZ, RZ, 0x0 ;  /* 0x00000000ff107424 */ /* 0x000fe400078e00ff */
[----:B------:R-:W-:Y:S02]  /*3a80*/  IMAD.MOV.U32 R17, RZ, RZ, 0x3fd80000 ;  /* 0x3fd80000ff117424 */ /* 0x000fe400078e00ff */
        /* <DEDUP_REMOVED lines=12> */
.L_x_105:
[----:B------:R-:W-:-:S11]  /*3b50*/  DADD R2, R18, R18 ;  /* 0x0000000012027229 */ /* 0x000fd60000000012 */
.L_x_104:
[----:B------:R-:W-:Y:S01]  /*3b60*/  IMAD.MOV.U32 R21, RZ, RZ, 0x0 ;  /* 0x00000000ff157424 */ /* 0x000fe200078e00ff */
[----:B------:R-:W-:Y:S01]  /*3b70*/  MOV R5, R3 ;  /* 0x0000000300057202 */ /* 0x000fe20000000f00 */
[----:B------:R-:W-:Y:S02]  /*3b80*/  IMAD.MOV.U32 R4, RZ, RZ, R2 ;  /* 0x000000ffff047224 */ /* 0x000fe400078e0002 */
[----:B------:R-:W-:Y:S05]  /*3b90*/  RET.REL.NODEC R20 `(mab_dev_from_ma_f32) ;  /* 0xffffffc414187950 */ /* 0x000fea0003c3ffff */
.L_x_106:
        /* <DEDUP_REMOVED lines=14> */
.L_x_231:


//--------------------- .text.mab_batch_from_prefix_sma_f32 --------------------------
	.section	.text.mab_batch_from_prefix_sma_f32,"ax",@progbits
	.align	128
        .global         mab_batch_from_prefix_sma_f32
        .type           mab_batch_from_prefix_sma_f32,@function
        .size           mab_batch_from_prefix_sma_f32,(.L_x_234 - mab_batch_from_prefix_sma_f32)
        .other          mab_batch_from_prefix_sma_f32,@"STO_CUDA_ENTRY STV_DEFAULT"
mab_batch_from_prefix_sma_f32:
.text.mab_batch_from_prefix_sma_f32:
[----:B------:R-:W-:Y:S01]  /*0000*/  LDC R1, c[0x0][0x37c] ;  /* 0x0000df00ff017b82 */ /* 0x000fe20000000800 */
[----:B------:R-:W0:Y:S07]  /*0010*/  S2R R0, SR_TID.X ;  /* 0x0000000000007919 */ /* 0x000e2e0000002100 */
[----:B------:R-:W0:Y:S01]  /*0020*/  S2UR UR4, SR_CTAID.X ;  /* 0x00000000000479c3 */ /* 0x000e220000002500 */
[----:B------:R-:W1:Y:S07]  /*0030*/  LDCU UR5, c[0x0][0x3b8] ;  /* 0x00007700ff0577ac */ /* 0x000e6e0008000800 */
[----:B------:R-:W0:Y:S02]  /*0040*/  LDC R15, c[0x0][0x360] ;  /* 0x0000d800ff0f7b82 */ /* 0x000e240000000800 */
[----:B0-----:R-:W-:-:S05]  /*0050*/  IMAD R15, R15, UR4, R0 ;  /* 0x000000040f0f7c24 */ /* 0x001fca000f8e0200 */
[----:B-1----:R-:W-:-:S13]  /*0060*/  ISETP.GE.AND P0, PT, R15, UR5, PT ;  /* 0x000000050f007c0c */ /* 0x002fda000bf06270 */
[----:B------:R-:W-:Y:S05]  /*0070*/  @P0 EXIT ;  /* 0x000000000000094d */ /* 0x000fea0003800000 */
[----:B------:R-:W0:Y:S01]  /*0080*/  LDC.64 R10, c[0x0][0x390] ;  /* 0x0000e400ff0a7b82 */ /* 0x000e220000000a00 */
[----:B------:R-:W1:Y:S07]  /*0090*/  LDCU.64 UR4, c[0x0][0x358] ;  /* 0x00006b00ff0477ac */ /* 0x000e6e0008000a00 */
[----:B------:R-:W2:Y:S08]  /*00a0*/  LDC.64 R2, c[0x0][0x398] ;  /* 0x0000e600ff027b82 */ /* 0x000eb00000000a00 */
[----:B------:R-:W3:Y:S01]  /*00b0*/  LDC R0, c[0x0][0x3b0] ;  /* 0x0000ec00ff007b82 */ /* 0x000ee20000000800 */
[----:B0-----:R-:W-:-:S06]  /*00c0*/  IMAD.WIDE R10, R15, 0x4, R10 ;  /* 0x000000040f0a7825 */ /* 0x001fcc00078e020a */
[----:B-1----:R-:W3:Y:S01]  /*00d0*/  LDG.E.CONSTANT R10, desc[UR4][R10.64] ;  /* 0x000000040a0a7981 */ /* 0x002ee2000c1e9900 */
[----:B--2---:R-:W-:-:S05]  /*00e0*/  IMAD.WIDE R2, R15, 0x4, R2 ;  /* 0x000000040f027825 */ /* 0x004fca00078e0202 */
[----:B------:R-:W3:Y:S02]  /*00f0*/  LDG.E.CONSTANT R9, desc[UR4][R2.64] ;  /* 0x0000000402097981 */ /* 0x000ee4000c1e9900 */
[----:B---3--:R-:W-:-:S04]  /*0100*/  VIMNMX3 R4, R10, R9, R0, PT ;  /* 0x000000090a04720f */ /* 0x008fc80003800100 */
[----:B------:R-:W-:-:S13]  /*0110*/  ISETP.GE.AND P0, PT, R4, 0x1, PT ;  /* 0x000000010400780c */ /* 0x000fda0003f06270 */
[----:B------:R-:W-:Y:S05]  /*0120*/  @!P0 EXIT ;  /* 0x000000000000894d */ /* 0x000fea0003800000 */
[----:B------:R-:W0:Y:S01]  /*0130*/  LDC.64 R2, c[0x0][0x3a0] ;  /* 0x0000e800ff027b82 */ /* 0x000e220000000a00 */
[----:B------:R-:W1:Y:S07]  /*0140*/  LDCU UR6, c[0x0][0x3b4] ;  /* 0x00007680ff0677ac */ /* 0x000e6e0008000800 */
[----:B------:R-:W2:Y:S01]  /*0150*/  LDC.64 R12, c[0x0][0x3a8] ;  /* 0x0000ea00ff0c7b82 */ /* 0x000ea20000000a00 */
[----:B0-----:R-:W-:-:S05]  /*0160*/  IMAD.WIDE R2, R15, 0x4, R2 ;  /* 0x000000040f027825 */ /* 0x001fca00078e0202 */
[----:B------:R0:W5:Y:S01]  /*0170*/  LDG.E.CONSTANT R8, desc[UR4][R2.64] ;  /* 0x0000000402087981 */ /* 0x000162000c1e9900 */
[----:B--2---:R-:W-:-:S05]  /*0180*/  IMAD.WIDE R12, R15, 0x4, R12 ;  /* 0x000000040f0c7825 */ /* 0x004fca00078e020c */
[----:B------:R0:W5:Y:S01]  /*0190*/  LDG.E.CONSTANT R7, desc[UR4][R12.64] ;  /* 0x000000040c077981 */ /* 0x000162000c1e9900 */
[----:B------:R-:W-:-:S05]  /*01a0*/  VIMNMX.U32 R6, PT, PT, R10, R9, !PT ;  /* 0x000000090a067248 */ /* 0x000fca0007fe0000 */
[----:B-1----:R-:W-:-:S04]  /*01b0*/  VIADD R6, R6, UR6 ;  /* 0x0000000606067c36 */ /* 0x002fc80008000000 */
[----:B------:R-:W-:-:S05]  /*01c0*/  IMAD.IADD R5, R10, 0x1, R6 ;  /* 0x000000010a057824 */ /* 0x000fca00078e0206 */
[----:B------:R-:W-:Y:S01]  /*01d0*/  ISETP.GE.AND P0, PT, R5, 0x2, PT ;  /* 0x000000020500780c */ /* 0x000fe20003f06270 */
[----:B------:R-:W-:Y:S01]  /*01e0*/  BSSY.RECONVERGENT B0, `(.L_x_107) ;  /* 0x0000076000007945 */ /* 0x000fe20003800200 */
[----:B------:R-:W-:-:S11]  /*01f0*/  IMAD R4, R15, R0, RZ ;  /* 0x000000000f047224 */ /* 0x000fd600078e02ff */
[----:B0-----:R-:W-:Y:S05]  /*0200*/  @!P0 BRA `(.L_x_108) ;  /* 0x0000000400cc8947 */ /* 0x001fea0003800000 */
[----:B------:R-:W-:Y:S01]  /*0210*/  VIADDMNMX R2, R5, 0xffffffff, R0, PT ;  /* 0xffffffff05027846 */ /* 0x000fe20003800100 */
[----:B------:R-:W-:Y:S01]  /*0220*/  BSSY.RECONVERGENT B1, `(.L_x_109) ;  /* 0x0000033000017945 */ /* 0x000fe20003800200 */
[----:B------:R-:W-:Y:S02]  /*0230*/  IMAD.MOV.U32 R3, RZ, RZ, RZ ;  /* 0x000000ffff037224 */ /* 0x000fe400078e00ff */
[C---:B------:R-:W-:Y:S02]  /*0240*/  ISETP.GE.AND P1, PT, R2.reuse, 0x8, PT ;  /* 0x000000080200780c */ /* 0x040fe40003f26270 */
[----:B------:R-:W-:-:S04]  /*0250*/  VIMNMX R24, PT, PT, R2, 0x1, !PT ;  /* 0x0000000102187848 */ /* 0x000fc80007fe0100 */
[----:B------:R-:W-:-:S04]  /*0260*/  LOP3.LUT R26, R24, 0x7, RZ, 0xc0, !PT ;  /* 0x00000007181a7812 */ /* 0x000fc800078ec0ff */
[----:B------:R-:W-:-:S03]  /*0270*/  ISETP.NE.AND P0, PT, R26, RZ, PT ;  /* 0x000000ff1a00720c */ /* 0x000fc60003f05270 */
[----:B------:R-:W-:Y:S10]  /*0280*/  @!P1 BRA `(.L_x_110) ;  /* 0x0000000000b09947 */ /* 0x000ff40003800000 */
[----:B------:R-:W0:Y:S01]  /*0290*/  LDC.64 R18, c[0x0][0x3c0] ;  /* 0x0000f000ff127b82 */ /* 0x000e220000000a00 */
[----:B------:R-:W-:Y:S01]  /*02a0*/  LOP3.LUT R3, R24, 0x7ffffff8, RZ, 0xc0, !PT ;  /* 0x7ffffff818037812 */ /* 0x000fe200078ec0ff */
[----:B------:R-:W-:-:S04]  /*02b0*/  IMAD.MOV.U32 R11, RZ, RZ, R4 ;  /* 0x000000ffff0b7224 */ /* 0x000fc800078e0004 */
[----:B------:R-:W-:Y:S02]  /*02c0*/  IMAD.MOV R2, RZ, RZ, -R3 ;  /* 0x000000ffff027224 */ /* 0x000fe400078e0a03 */
[----:B------:R-:W1:Y:S08]  /*02d0*/  LDC.64 R22, c[0x0][0x3d0] ;  /* 0x0000f400ff167b82 */ /* 0x000e700000000a00 */
[----:B------:R-:W2:Y:S01]  /*02e0*/  LDC.64 R20, c[0x0][0x3c8] ;  /* 0x0000f200ff147b82 */ /* 0x000ea20000000a00 */
[----:B0-----:R-:W-:-:S05]  /*02f0*/  IADD3 R18, P1, PT, R18, 0x10, RZ ;  /* 0x0000001012127810 */ /* 0x001fca0007f3e0ff */
[----:B------:R-:W-:Y:S01]  /*0300*/  IMAD.X R19, RZ, RZ, R19, P1 ;  /* 0x000000ffff137224 */ /* 0x000fe200008e0613 */
[----:B-1----:R-:W-:-:S05]  /*0310*/  IADD3 R22, P3, PT, R22, 0x10, RZ ;  /* 0x0000001016167810 */ /* 0x002fca0007f7e0ff */
[----:B------:R-:W-:Y:S01]  /*0320*/  IMAD.X R23, RZ, RZ, R23, P3 ;  /* 0x000000ffff177224 */ /* 0x000fe200018e0617 */
[----:B--2---:R-:W-:-:S04]  /*0330*/  IADD3 R20, P2, PT, R20, 0x10, RZ ;  /* 0x0000001014147810 */ /* 0x004fc80007f5e0ff */
[----:B------:R-:W-:-:S09]  /*0340*/  IADD3.X R21, PT, PT, RZ, R21, RZ, P2, !PT ;  /* 0x00000015ff157210 */ /* 0x000fd200017fe4ff */
.L_x_111:
[----:B0-----:R-:W-:Y:S01]  /*0350*/  IMAD.MOV.U32 R25, RZ, RZ, 0x7fffffff ;  /* 0x7fffffffff197424 */ /* 0x001fe200078e00ff */
[----:B------:R-:W-:Y:S01]  /*0360*/  IADD3 R2, PT, PT, R2, 0x8, RZ ;  /* 0x0000000802027810 */ /* 0x000fe20007ffe0ff */
[----:B------:R-:W-:-:S03]  /*0370*/  IMAD.WIDE R12, R11, 0x4, R18 ;  /* 0x000000040b0c7825 */ /* 0x000fc600078e0212 */
[----:B------:R-:W-:Y:S01]  /*0380*/  ISETP.NE.AND P1, PT, R2, RZ, PT ;  /* 0x000000ff0200720c */ /* 0x000fe20003f25270 */
[C---:B------:R-:W-:Y:S01]  /*0390*/  IMAD.WIDE R14, R11.reuse, 0x4, R20 ;  /* 0x000000040b0e7825 */ /* 0x040fe200078e0214 */
[----:B------:R0:W-:Y:S03]  /*03a0*/  STG.E desc[UR4][R12.64+-0x10], R25 ;  /* 0xfffff0190c007986 */ /* 0x0001e6000c101904 */
[C---:B------:R-:W-:Y:S01]  /*03b0*/  IMAD.WIDE R16, R11.reuse, 0x4, R22 ;  /* 0x000000040b107825 */ /* 0x040fe200078e0216 */
[----:B------:R0:W-:Y:S03]  /*03c0*/  STG.E desc[UR4][R14.64+-0x10], R25 ;  /* 0xfffff0190e007986 */ /* 0x0001e6000c101904 */
        /* <DEDUP_REMOVED lines=24> */
.L_x_110:
[----:B------:R-:W-:Y:S05]  /*0550*/  BSYNC.RECONVERGENT B1 ;  /* 0x0000000000017941 */ /* 0x000fea0003800200 */
.L_x_109:
[----:B------:R-:W-:Y:S05]  /*0560*/  @!P0 BRA `(.L_x_108) ;  /* 0x0000000000f48947 */ /* 0x000fea0003800000 */
[----:B------:R-:W-:Y:S01]  /*0570*/  ISETP.GE.U32.AND P0, PT, R26, 0x4, PT ;  /* 0x000000041a00780c */ /* 0x000fe20003f06070 */
[----:B------:R-:W-:Y:S01]  /*0580*/  BSSY.RECONVERGENT B1, `(.L_x_112) ;  /* 0x0000019000017945 */ /* 0x000fe20003800200 */
[----:B------:R-:W-:-:S04]  /*0590*/  LOP3.LUT R18, R24, 0x3, RZ, 0xc0, !PT ;  /* 0x0000000318127812 */ /* 0x000fc800078ec0ff */
[----:B------:R-:W-:-:S07]  /*05a0*/  ISETP.NE.AND P1, PT, R18, RZ, PT ;  /* 0x000000ff1200720c */ /* 0x000fce0003f25270 */
[----:B------:R-:W-:Y:S06]  /*05b0*/  @!P0 BRA `(.L_x_113) ;  /* 0x0000000000548947 */ /* 0x000fec0003800000 */
[----:B0-----:R-:W0:Y:S01]  /*05c0*/  LDC.64 R12, c[0x0][0x3c0] ;  /* 0x0000f000ff0c7b82 */ /* 0x001e220000000a00 */
[----:B------:R-:W-:Y:S02]  /*05d0*/  IMAD.IADD R11, R4, 0x1, R3 ;  /* 0x00000001040b7824 */ /* 0x000fe400078e0203 */
[----:B------:R-:W-:Y:S02]  /*05e0*/  IMAD.MOV.U32 R19, RZ, RZ, 0x7fffffff ;  /* 0x7fffffffff137424 */ /* 0x000fe400078e00ff */
[----:B------:R-:W-:-:S03]  /*05f0*/  VIADD R3, R3, 0x4 ;  /* 0x0000000403037836 */ /* 0x000fc60000000000 */
[----:B------:R-:W1:Y:S08]  /*0600*/  LDC.64 R14, c[0x0][0x3c8] ;  /* 0x0000f200ff0e7b82 */ /* 0x000e700000000a00 */
[----:B------:R-:W2:Y:S01]  /*0610*/  LDC.64 R16, c[0x0][0x3d0] ;  /* 0x0000f400ff107b82 */ /* 0x000ea20000000a00 */
[----:B0-----:R-:W-:-:S05]  /*0620*/  IMAD.WIDE R12, R11, 0x4, R12 ;  /* 0x000000040b0c7825 */ /* 0x001fca00078e020c */
[----:B------:R3:W-:Y:S01]  /*0630*/  STG.E desc[UR4][R12.64], R19 ;  /* 0x000000130c007986 */ /* 0x0007e2000c101904 */
[----:B-1----:R-:W-:-:S05]  /*0640*/  IMAD.WIDE R14, R11, 0x4, R14 ;  /* 0x000000040b0e7825 */ /* 0x002fca00078e020e */
[----:B------:R3:W-:Y:S01]  /*0650*/  STG.E desc[UR4][R14.64], R19 ;  /* 0x000000130e007986 */ /* 0x0007e2000c101904 */
[----:B--2---:R-:W-:-:S05]  /*0660*/  IMAD.WIDE R16, R11, 0x4, R16 ;  /* 0x000000040b107825 */ /* 0x004fca00078e0210 */
        /* <DEDUP_REMOVED lines=10> */
.L_x_113:
[----:B------:R-:W-:Y:S05]  /*0710*/  BSYNC.RECONVERGENT B1 ;  /* 0x0000000000017941 */ /* 0x000fea0003800200 */
.L_x_112:
[----:B------:R-:W-:Y:S05]  /*0720*/  @!P1 BRA `(.L_x_108) ;  /* 0x0000000000849947 */ /* 0x000fea0003800000 */
[----:B------:R-:W-:Y:S01]  /*0730*/  ISETP.NE.AND P0, PT, R18, 0x1, PT ;  /* 0x000000011200780c */ /* 0x000fe20003f05270 */
[----:B------:R-:W-:Y:S01]  /*0740*/  BSSY.RECONVERGENT B1, `(.L_x_114) ;  /* 0x0000013000017945 */ /* 0x000fe20003800200 */
[----:B------:R-:W-:-:S04]  /*0750*/  LOP3.LUT R2, R24, 0x1, RZ, 0xc0, !PT ;  /* 0x0000000118027812 */ /* 0x000fc800078ec0ff */
[----:B------:R-:W-:-:S07]  /*0760*/  ISETP.NE.U32.AND P1, PT, R2, 0x1, PT ;  /* 0x000000010200780c */ /* 0x000fce0003f25070 */
[----:B------:R-:W-:Y:S06]  /*0770*/  @!P0 BRA `(.L_x_115) ;  /* 0x00000000003c8947 */ /* 0x000fec0003800000 */
[----:B0--3--:R-:W0:Y:S01]  /*0780*/  LDC.64 R12, c[0x0][0x3c0] ;  /* 0x0000f000ff0c7b82 */ /* 0x009e220000000a00 */
[----:B------:R-:W-:Y:S01]  /*0790*/  IADD3 R11, PT, PT, R4, R3, RZ ;  /* 0x00000003040b7210 */ /* 0x000fe20007ffe0ff */
[----:B------:R-:W-:Y:S02]  /*07a0*/  IMAD.MOV.U32 R19, RZ, RZ, 0x7fffffff ;  /* 0x7fffffffff137424 */ /* 0x000fe400078e00ff */
[----:B------:R-:W-:-:S04]  /*07b0*/  VIADD R3, R3, 0x2 ;  /* 0x0000000203037836 */ /* 0x000fc80000000000 */
        /* <DEDUP_REMOVED lines=10> */
[----:B------:R4:W-:Y:S02]  /*0860*/  STG.E desc[UR4][R16.64+0x4], R19 ;  /* 0x0000041310007986 */ /* 0x0009e4000c101904 */
.L_x_115:
[----:B------:R-:W-:Y:S05]  /*0870*/  BSYNC.RECONVERGENT B1 ;  /* 0x0000000000017941 */ /* 0x000fea0003800200 */
.L_x_114:
[----:B------:R-:W-:Y:S05]  /*0880*/  @P1 BRA `(.L_x_108) ;  /* 0x00000000002c1947 */ /* 0x000fea0003800000 */
[----:B0--34-:R-:W0:Y:S01]  /*0890*/  LDC.64 R12, c[0x0][0x3c0] ;  /* 0x0000f000ff0c7b82 */ /* 0x019e220000000a00 */
[----:B------:R-:W-:Y:S02]  /*08a0*/  IMAD.IADD R11, R4, 0x1, R3 ;  /* 0x00000001040b7824 */ /* 0x000fe400078e0203 */
[----:B------:R-:W-:-:S05]  /*08b0*/  IMAD.MOV.U32 R19, RZ, RZ, 0x7fffffff ;  /* 0x7fffffffff137424 */ /* 0x000fca00078e00ff */
        /* <DEDUP_REMOVED lines=8> */
.L_x_108:
[----:B------:R-:W-:Y:S05]  /*0940*/  BSYNC.RECONVERGENT B0 ;  /* 0x0000000000007941 */ /* 0x000fea0003800200 */
.L_x_107:
[----:B------:R-:W-:-:S13]  /*0950*/  ISETP.GT.AND P0, PT, R5, R0, PT ;  /* 0x000000000500720c */ /* 0x000fda0003f04270 */
[----:B------:R-:W-:Y:S05]  /*0960*/  @P0 EXIT ;  /* 0x000000000000094d */ /* 0x000fea0003800000 */
[----:B------:R-:W-:Y:S01]  /*0970*/  I2FP.F32.U32 R0, R10 ;  /* 0x0000000a00007245 */ /* 0x000fe20000201000 */
[----:B------:R-:W-:Y:S03]  /*0980*/  BSSY.RECONVERGENT B0, `(.L_x_116) ;  /* 0x000000d000007945 */ /* 0x000fe60003800200 */
[----:B0-----:R-:W-:-:S04]  /*0990*/  IADD3 R2, PT, PT, R0, 0x1800000, RZ ;  /* 0x0180000000027810 */ /* 0x001fc80007ffe0ff */
[----:B------:R-:W-:-:S04]  /*09a0*/  LOP3.LUT R2, R2, 0x7f800000, RZ, 0xc0, !PT ;  /* 0x7f80000002027812 */ /* 0x000fc800078ec0ff */
[----:B------:R-:W-:-:S13]  /*09b0*/  ISETP.GT.U32.AND P0, PT, R2, 0x1ffffff, PT ;  /* 0x01ffffff0200780c */ /* 0x000fda0003f04070 */
[----:B------:R-:W-:Y:S05]  /*09c0*/  @P0 BRA `(.L_x_117) ;  /* 0x0000000000100947 */ /* 0x000fea0003800000 */
[----:B---34-:R-:W-:-:S07]  /*09d0*/  MOV R16, 0x9f0 ;  /* 0x000009f000107802 */ /* 0x018fce0000000f00 */
[----:B-----5:R-:W-:Y:S05]  /*09e0*/  CALL.REL.NOINC `($__internal_7_$__cuda_sm20_rcp_rn_f32_slowpath) ;  /* 0x0000003c002c7944 */ /* 0x020fea0003c00000 */
[----:B------:R-:W-:Y:S01]  /*09f0*/  IMAD.MOV.U32 R3, RZ, RZ, R0 ;  /* 0x000000ffff037224 */ /* 0x000fe200078e0000 */
[----:B------:R-:W-:Y:S06]  /*0a00*/  BRA `(.L_x_118) ;  /* 0x0000000000107947 */ /* 0x000fec0003800000 */
.L_x_117:
[----:B------:R-:W0:Y:S02]  /*0a10*/  MUFU.RCP R3, R0 ;  /* 0x0000000000037308 */ /* 0x000e240000001000 */
[----:B0-----:R-:W-:-:S04]  /*0a20*/  FFMA R2, R0, R3, -1 ;  /* 0xbf80000000027423 */ /* 0x001fc80000000003 */
[----:B------:R-:W-:-:S04]  /*0a30*/  FADD.FTZ R2, -R2, -RZ ;  /* 0x800000ff02027221 */ /* 0x000fc80000010100 */
[----:B------:R-:W-:-:S07]  /*0a40*/  FFMA R3, R3, R2, R3 ;  /* 0x0000000203037223 */ /* 0x000fce0000000003 */
.L_x_118:
[----:B------:R-:W-:Y:S05]  /*0a50*/  BSYNC.RECONVERGENT B0 ;  /* 0x0000000000007941 */ /* 0x000fea0003800200 */
.L_x_116:
[----:B------:R-:W-:Y:S01]  /*0a60*/  ISETP.GE.U32.AND P0, PT, R10, 0x4, PT ;  /* 0x000000040a00780c */ /* 0x000fe20003f06070 */
[----:B------:R0:W1:Y:S01]  /*0a70*/  I2F.F64.U32 R36, R10 ;  /* 0x0000000a00247312 */ /* 0x0000620000201800 */
[----:B------:R-:W2:Y:S01]  /*0a80*/  LDCU.128 UR8, c[0x0][0x380] ;  /* 0x00007000ff0877ac */ /* 0x000ea20008000c00 */
[----:B------:R-:W-:Y:S01]  /*0a90*/  BSSY.RECONVERGENT B2, `(.L_x_119) ;  /* 0x0000130000027945 */ /* 0x000fe20003800200 */
[----:B------:R-:W-:Y:S02]  /*0aa0*/  IMAD.MOV.U32 R49, RZ, RZ, RZ ;  /* 0x000000ffff317224 */ /* 0x000fe400078e00ff */
[----:B---34-:R-:W-:-:S03]  /*0ab0*/  IMAD.MOV.U32 R19, RZ, RZ, RZ ;  /* 0x000000ffff137224 */ /* 0x018fc600078e00ff */
[----:B------:R0:W3:Y:S04]  /*0ac0*/  I2F.F64.U32 R34, R9 ;  /* 0x0000000900227312 */ /* 0x0000e80000201800 */
[----:B------:R-:W-:Y:S05]  /*0ad0*/  @!P0 BRA `(.L_x_120) ;  /* 0x0000001000ac8947 */ /* 0x000fea0003800000 */
[----:B------:R-:W4:Y:S01]  /*0ae0*/  LDCU.64 UR6, c[0x0][0x380] ;  /* 0x00007000ff0677ac */ /* 0x000f220008000a00 */
[C---:B------:R-:W-:Y:S01]  /*0af0*/  IMAD.WIDE R12, R10.reuse, 0x8, RZ ;  /* 0x000000080a0c7825 */ /* 0x040fe200078e02ff */
[----:B------:R-:W-:-:S03]  /*0b00*/  LOP3.LUT R0, R10, 0x7ffffffc, RZ, 0xc0, !PT ;  /* 0x7ffffffc0a007812 */ /* 0x000fc600078ec0ff */
[----:B------:R-:W-:Y:S01]  /*0b10*/  HFMA2 R49, -RZ, RZ, 0, 0 ;  /* 0x00000000ff317431 */ /* 0x000fe200000001ff */
[----:B------:R-:W-:Y:S01]  /*0b20*/  BSSY.RECONVERGENT B1, `(.L_x_121) ;  /* 0x0000125000017945 */ /* 0x000fe20003800200 */
[----:B------:R-:W-:Y:S02]  /*0b30*/  VIADD R2, R6, 0x1 ;  /* 0x0000000106027836 */ /* 0x000fe40000000000 */
[----:B------:R-:W-:-:S04]  /*0b40*/  IMAD.WIDE R30, R10, 0x4, RZ ;  /* 0x000000040a1e7825 */ /* 0x000fc800078e02ff */
[----:B------:R-:W-:Y:S01]  /*0b50*/  IMAD.MOV R0, RZ, RZ, -R0 ;  /* 0x000000ffff007224 */ /* 0x000fe200078e0a00 */
[----:B----4-:R-:W-:-:S04]  /*0b60*/  IADD3 R32, P0, PT, -R12, UR6, RZ ;  /* 0x000000060c207c10 */ /* 0x010fc8000ff1e1ff */
[----:B------:R-:W-:-:S09]  /*0b70*/  IADD3.X R33, PT, PT, ~R13, UR7, RZ, P0, !PT ;  /* 0x000000070d217c10 */ /* 0x000fd200087fe5ff */
.L_x_154:
[----:B------:R-:W4:Y:S08]  /*0b80*/  LDC.64 R28, c[0x0][0x388] ;  /* 0x0000e200ff1c7b82 */ /* 0x000f300000000a00 */
[----:B0-----:R-:W0:Y:S01]  /*0b90*/  LDC.64 R22, c[0x0][0x380] ;  /* 0x0000e000ff167b82 */ /* 0x001e220000000a00 */
[----:B----4-:R-:W-:-:S03]  /*0ba0*/  IMAD.WIDE R28, R2, 0x4, R28 ;  /* 0x00000004021c7825 */ /* 0x010fc600078e021c */
[----:B------:R-:W-:Y:S02]  /*0bb0*/  IADD3 R26, P0, P1, -R30, 0x8, R28 ;  /* 0x000000081e1a7810 */ /* 0x000fe4000791e11c */
[----:B------:R-:W4:Y:S02]  /*0bc0*/  LDG.E.CONSTANT R18, desc[UR4][R28.64] ;  /* 0x000000041c127981 */ /* 0x000f24000c1e9900 */
[----:B------:R-:W-:-:S05]  /*0bd0*/  IADD3.X R27, PT, PT, ~R31, RZ, R29, P0, P1 ;  /* 0x000000ff1f1b7210 */ /* 0x000fca00007e251d */
[----:B------:R-:W4:Y:S01]  /*0be0*/  LDG.E.CONSTANT R11, desc[UR4][R26.64+-0x8] ;  /* 0xfffff8041a0b7981 */ /* 0x000f22000c1e9900 */
[----:B------:R-:W-:Y:S01]  /*0bf0*/  BSSY.RECONVERGENT B3, `(.L_x_122) ;  /* 0x0000020000037945 */ /* 0x000fe20003800200 */
[----:B------:R-:W-:Y:S02]  /*0c00*/  IMAD.MOV.U32 R48, RZ, RZ, 0x7fffffff ;  /* 0x7fffffffff307424 */ /* 0x000fe400078e00ff */
[----:B------:R-:W-:-:S04]  /*0c10*/  IMAD.WIDE R24, R2, 0x8, R32 ;  /* 0x0000000802187825 */ /* 0x000fc800078e0220 */
[----:B0-----:R-:W-:Y:S01]  /*0c20*/  IMAD.WIDE R22, R2, 0x8, R22 ;  /* 0x0000000802167825 */ /* 0x001fe200078e0216 */
[----:B----4-:R-:W-:-:S13]  /*0c30*/  ISETP.NE.AND P0, PT, R18, R11, PT ;  /* 0x0000000b1200720c */ /* 0x010fda0003f05270 */
[----:B-1----:R-:W-:Y:S05]  /*0c40*/  @P0 BRA `(.L_x_123) ;  /* 0x0000000000680947 */ /* 0x002fea0003800000 */
[----:B------:R-:W4:Y:S04]  /*0c50*/  LDG.E.64.CONSTANT R12, desc[UR4][R22.64] ;  /* 0x00000004160c7981 */ /* 0x000f28000c1e9b00 */
[----:B------:R-:W4:Y:S01]  /*0c60*/  LDG.E.64.CONSTANT R14, desc[UR4][R24.64] ;  /* 0x00000004180e7981 */ /* 0x000f22000c1e9b00 */
[----:B-1----:R-:W0:Y:S01]  /*0c70*/  MUFU.RCP64H R17, R37 ;  /* 0x0000002500117308 */ /* 0x002e220000001800 */
[----:B------:R-:W-:Y:S01]  /*0c80*/  IMAD.MOV.U32 R16, RZ, RZ, 0x1 ;  /* 0x00000001ff107424 */ /* 0x000fe200078e00ff */
[----:B------:R-:W-:Y:S05]  /*0c90*/  BSSY.RECONVERGENT B4, `(.L_x_124) ;  /* 0x0000014000047945 */ /* 0x000fea0003800200 */
[----:B0-----:R-:W-:-:S08]  /*0ca0*/  DFMA R20, -R36, R16, 1 ;  /* 0x3ff000002414742b */ /* 0x001fd00000000110 */
[----:B------:R-:W-:-:S08]  /*0cb0*/  DFMA R20, R20, R20, R20 ;  /* 0x000000141414722b */ /* 0x000fd00000000014 */
[----:B------:R-:W-:-:S08]  /*0cc0*/  DFMA R20, R16, R20, R16 ;  /* 0x000000141014722b */ /* 0x000fd00000000010 */
[----:B------:R-:W-:-:S08]  /*0cd0*/  DFMA R16, -R36, R20, 1 ;  /* 0x3ff000002410742b */ /* 0x000fd00000000114 */
[----:B------:R-:W-:Y:S02]  /*0ce0*/  DFMA R16, R20, R16, R20 ;  /* 0x000000101410722b */ /* 0x000fe40000000014 */
[----:B----4-:R-:W-:-:S08]  /*0cf0*/  DADD R14, R12, -R14 ;  /* 0x000000000c0e7229 */ /* 0x010fd0000000080e */
[----:B------:R-:W-:Y:S02]  /*0d00*/  DMUL R12, R14, R16 ;  /* 0x000000100e0c7228 */ /* 0x000fe40000000000 */
[----:B------:R-:W-:-:S06]  /*0d10*/  FSETP.GEU.AND P1, PT, |R15|, 6.5827683646048100446e-37, PT ;  /* 0x036000000f00780b */ /* 0x000fcc0003f2e200 */
        /* <DEDUP_REMOVED lines=10> */
[----:B--23-5:R-:W-:Y:S05]  /*0dc0*/  CALL.REL.NOINC `($__internal_6_$__cuda_sm20_div_rn_f64_full) ;  /* 0x0000003000a07944 */ /* 0x02cfea0003c00000 */
.L_x_125:
[----:B--2---:R-:W-:Y:S05]  /*0dd0*/  BSYNC.RECONVERGENT B4 ;  /* 0x0000000000047941 */ /* 0x004fea0003800200 */
.L_x_124:
[----:B------:R0:W4:Y:S02]  /*0de0*/  F2F.F32.F64 R48, R12 ;  /* 0x0000000c00307310 */ /* 0x0001240000301000 */
.L_x_123:
[----:B--2---:R-:W-:Y:S05]  /*0df0*/  BSYNC.RECONVERGENT B3 ;  /* 0x0000000000037941 */ /* 0x004fea0003800200 */
.L_x_122:
[----:B0-----:R-:W-:-:S03]  /*0e00*/  IMAD.WIDE R12, R9, 0x4, RZ ;  /* 0x00000004090c7825 */ /* 0x001fc600078e02ff */
[----:B------:R-:W-:-:S04]  /*0e10*/  IADD3 R20, P0, PT, -R12, UR10, RZ ;  /* 0x0000000a0c147c10 */ /* 0x000fc8000ff1e1ff */
[----:B------:R-:W-:-:S03]  /*0e20*/  IADD3.X R21, PT, PT, ~R13, UR11, RZ, P0, !PT ;  /* 0x0000000b0d157c10 */ /* 0x000fc600087fe5ff */
[----:B------:R-:W-:-:S05]  /*0e30*/  IMAD.WIDE R20, R2, 0x4, R20 ;  /* 0x0000000402147825 */ /* 0x000fca00078e0214 */
[----:B------:R-:W2:Y:S01]  /*0e40*/  LDG.E.CONSTANT R11, desc[UR4][R20.64] ;  /* 0x00000004140b7981 */ /* 0x000ea2000c1e9900 */
[----:B------:R-:W-:Y:S01]  /*0e50*/  IMAD.WIDE R12, R9, 0x8, RZ ;  /* 0x00000008090c7825 */ /* 0x000fe200078e02ff */
[----:B------:R-:W-:Y:S02]  /*0e60*/  BSSY.RECONVERGENT B3, `(.L_x_126) ;  /* 0x0000021000037945 */ /* 0x000fe40003800200 */
[----:B------:R-:W-:-:S04]  /*0e70*/  IADD3 R12, P0, PT, -R12, UR8, RZ ;  /* 0x000000080c0c7c10 */ /* 0x000fc8000ff1e1ff */
[----:B------:R-:W-:Y:S02]  /*0e80*/  IADD3.X R13, PT, PT, ~R13, UR9, RZ, P0, !PT ;  /* 0x000000090d0d7c10 */ /* 0x000fe400087fe5ff */
[----:B--2---:R-:W-:Y:S01]  /*0e90*/  ISETP.NE.AND P0, PT, R18, R11, PT ;  /* 0x0000000b1200720c */ /* 0x004fe20003f05270 */
[----:B------:R-:W-:Y:S02]  /*0ea0*/  IMAD.MOV.U32 R11, RZ, RZ, 0x7fffffff ;  /* 0x7fffffffff0b7424 */ /* 0x000fe400078e00ff */
[----:B------:R-:W-:-:S10]  /*0eb0*/  IMAD.WIDE R18, R2, 0x8, R12 ;  /* 0x0000000802127825 */ /* 0x000fd400078e020c */
[----:B------:R-:W-:Y:S05]  /*0ec0*/  @P0 BRA `(.L_x_127) ;  /* 0x0000000000680947 */ /* 0x000fea0003800000 */
[----:B------:R-:W2:Y:S04]  /*0ed0*/  LDG.E.64.CONSTANT R38, desc[UR4][R22.64] ;  /* 0x0000000416267981 */ /* 0x000ea8000c1e9b00 */
[----:B------:R-:W2:Y:S01]  /*0ee0*/  LDG.E.64.CONSTANT R14, desc[UR4][R18.64] ;  /* 0x00000004120e7981 */ /* 0x000ea2000c1e9b00 */
[----:B---3--:R-:W0:Y:S01]  /*0ef0*/  MUFU.RCP64H R13, R35 ;  /* 0x00000023000d7308 */ /* 0x008e220000001800 */
[----:B------:R-:W-:Y:S01]  /*0f00*/  IMAD.MOV.U32 R12, RZ, RZ, 0x1 ;  /* 0x00000001ff0c7424 */ /* 0x000fe200078e00ff */
[----:B------:R-:W-:Y:S05]  /*0f10*/  BSSY.RECONVERGENT B4, `(.L_x_128) ;  /* 0x0000014000047945 */ /* 0x000fea0003800200 */
[----:B0-----:R-:W-:-:S08]  /*0f20*/  DFMA R16, -R34, R12, 1 ;  /* 0x3ff000002210742b */ /* 0x001fd0000000010c */
[----:B------:R-:W-:-:S08]  /*0f30*/  DFMA R16, R16, R16, R16 ;  /* 0x000000101010722b */ /* 0x000fd00000000010 */
[----:B------:R-:W-:-:S08]  /*0f40*/  DFMA R12, R12, R16, R12 ;  /* 0x000000100c0c722b */ /* 0x000fd0000000000c */
[----:B------:R-:W-:-:S08]  /*0f50*/  DFMA R16, -R34, R12, 1 ;  /* 0x3ff000002210742b */ /* 0x000fd0000000010c */
[----:B------:R-:W-:Y:S02]  /*0f60*/  DFMA R12, R12, R16, R12 ;  /* 0x000000100c0c722b */ /* 0x000fe4000000000c */
[----:B--2---:R-:W-:-:S08]  /*0f70*/  DADD R14, R38, -R14 ;  /* 0x00000000260e7229 */ /* 0x004fd0000000080e */
        /* <DEDUP_REMOVED lines=12> */
[----:B-1--45:R-:W-:Y:S05]  /*1040*/  CALL.REL.NOINC `($__internal_6_$__cuda_sm20_div_rn_f64_full) ;  /* 0x0000003000007944 */ /* 0x032fea0003c00000 */
.L_x_129:
[----:B------:R-:W-:Y:S05]  /*1050*/  BSYNC.RECONVERGENT B4 ;  /* 0x0000000000047941 */ /* 0x000fea0003800200 */
.L_x_128:
[----:B------:R0:W2:Y:S02]  /*1060*/  F2F.F32.F64 R11, R12 ;  /* 0x0000000c000b7310 */ /* 0x0000a40000301000 */
.L_x_127:
[----:B------:R-:W-:Y:S05]  /*1070*/  BSYNC.RECONVERGENT B3 ;  /* 0x0000000000037941 */ /* 0x000fea0003800200 */
.L_x_126:
[----:B------:R-:W3:Y:S04]  /*1080*/  LDG.E.CONSTANT R47, desc[UR4][R28.64+0x4] ;  /* 0x000004041c2f7981 */ /* 0x000ee8000c1e9900 */
[----:B0-----:R-:W3:Y:S01]  /*1090*/  LDG.E.CONSTANT R12, desc[UR4][R26.64+-0x4] ;  /* 0xfffffc041a0c7981 */ /* 0x001ee2000c1e9900 */
[----:B------:R-:W-:Y:S01]  /*10a0*/  BSSY.RECONVERGENT B3, `(.L_x_130) ;  /* 0x0000020000037945 */ /* 0x000fe20003800200 */
[----:B---3--:R-:W-:Y:S01]  /*10b0*/  ISETP.NE.AND P0, PT, R47, R12, PT ;  /* 0x0000000c2f00720c */ /* 0x008fe20003f05270 */
[----:B--2-4-:R-:W-:Y:S01]  /*10c0*/  FADD R12, -R11, R48 ;  /* 0x000000300b0c7221 */ /* 0x014fe20000000100 */
[----:B------:R-:W-:-:S03]  /*10d0*/  IMAD.MOV.U32 R48, RZ, RZ, 0x7fffffff ;  /* 0x7fffffffff307424 */ /* 0x000fc600078e00ff */
[----:B------:R-:W-:-:S08]  /*10e0*/  FFMA R49, R12, R12, R49 ;  /* 0x0000000c0c317223 */ /* 0x000fd00000000031 */
[----:B------:R-:W-:Y:S05]  /*10f0*/  @P0 BRA `(.L_x_131) ;  /* 0x0000000000680947 */ /* 0x000fea0003800000 */
[----:B------:R-:W2:Y:S04]  /*1100*/  LDG.E.64.CONSTANT R38, desc[UR4][R22.64+0x8] ;  /* 0x0000080416267981 */ /* 0x000ea8000c1e9b00 */
[----:B------:R-:W2:Y:S01]  /*1110*/  LDG.E.64.CONSTANT R14, desc[UR4][R24.64+0x8] ;  /* 0x00000804180e7981 */ /* 0x000ea2000c1e9b00 */
[----:B-1----:R-:W0:Y:S01]  /*1120*/  MUFU.RCP64H R13, R37 ;  /* 0x00000025000d7308 */ /* 0x002e220000001800 */
[----:B------:R-:W-:Y:S01]  /*1130*/  MOV R12, 0x1 ;  /* 0x00000001000c7802 */ /* 0x000fe20000000f00 */
[----:B------:R-:W-:Y:S05]  /*1140*/  BSSY.RECONVERGENT B4, `(.L_x_132) ;  /* 0x0000014000047945 */ /* 0x000fea0003800200 */
[----:B0-----:R-:W-:-:S08]  /*1150*/  DFMA R16, -R36, R12, 1 ;  /* 0x3ff000002410742b */ /* 0x001fd0000000010c */
[----:B------:R-:W-:-:S08]  /*1160*/  DFMA R16, R16, R16, R16 ;  /* 0x000000101010722b */ /* 0x000fd00000000010 */
[----:B------:R-:W-:-:S08]  /*1170*/  DFMA R12, R12, R16, R12 ;  /* 0x000000100c0c722b */ /* 0x000fd0000000000c */
[----:B------:R-:W-:Y:S02]  /*1180*/  DFMA R16, -R36, R12, 1 ;  /* 0x3ff000002410742b */ /* 0x000fe4000000010c */
[----:B--2---:R-:W-:-:S06]  /*1190*/  DADD R14, R38, -R14 ;  /* 0x00000000260e7229 */ /* 0x004fcc000000080e */
[----:B------:R-:W-:-:S08]  /*11a0*/  DFMA R38, R12, R16, R12 ;  /* 0x000000100c26722b */ /* 0x000fd0000000000c */
[----:B------:R-:W-:Y:S01]  /*11b0*/  DMUL R12, R38, R14 ;  /* 0x0000000e260c7228 */ /* 0x000fe20000000000 */
[----:B------:R-:W-:-:S07]  /*11c0*/  FSETP.GEU.AND P1, PT, |R15|, 6.5827683646048100446e-37, PT ;  /* 0x036000000f00780b */ /* 0x000fce0003f2e200 */
[----:B------:R-:W-:-:S08]  /*11d0*/  DFMA R16, -R36, R12, R14 ;  /* 0x0000000c2410722b */ /* 0x000fd0000000010e */
[----:B------:R-:W-:-:S10]  /*11e0*/  DFMA R12, R38, R16, R12 ;  /* 0x00000010260c722b */ /* 0x000fd4000000000c */
[----:B------:R-:W-:-:S05]  /*11f0*/  FFMA R11, RZ, R37, R13 ;  /* 0x00000025ff0b7223 */ /* 0x000fca000000000d */
[----:B------:R-:W-:-:S13]  /*1200*/  FSETP.GT.AND P0, PT, |R11|, 1.469367938527859385e-39, PT ;  /* 0x001000000b00780b */ /* 0x000fda0003f04200 */
[----:B------:R-:W-:Y:S05]  /*1210*/  @P0 BRA P1, `(.L_x_133) ;  /* 0x0000000000180947 */ /* 0x000fea0000800000 */
[----:B------:R-:W-:Y:S01]  /*1220*/  IMAD.MOV.U32 R13, RZ, RZ, R14 ;  /* 0x000000ffff0d7224 */ /* 0x000fe200078e000e */
[----:B------:R-:W-:Y:S01]  /*1230*/  MOV R11, 0x1280 ;  /* 0x00001280000b7802 */ /* 0x000fe20000000f00 */
[----:B------:R-:W-:Y:S02]  /*1240*/  IMAD.MOV.U32 R12, RZ, RZ, R15 ;  /* 0x000000ffff0c7224 */ /* 0x000fe400078e000f */
[----:B------:R-:W-:Y:S02]  /*1250*/  IMAD.MOV.U32 R14, RZ, RZ, R36 ;  /* 0x000000ffff0e7224 */ /* 0x000fe400078e0024 */
[----:B------:R-:W-:-:S07]  /*1260*/  IMAD.MOV.U32 R15, RZ, RZ, R37 ;  /* 0x000000ffff0f7224 */ /* 0x000fce00078e0025 */
[----:B-----5:R-:W-:Y:S05]  /*1270*/  CALL.REL.NOINC `($__internal_6_$__cuda_sm20_div_rn_f64_full) ;  /* 0x0000002c00747944 */ /* 0x020fea0003c00000 */
.L_x_133:
[----:B------:R-:W-:Y:S05]  /*1280*/  BSYNC.RECONVERGENT B4 ;  /* 0x0000000000047941 */ /* 0x000fea0003800200 */
.L_x_132:
[----:B------:R0:W2:Y:S02]  /*1290*/  F2F.F32.F64 R48, R12 ;  /* 0x0000000c00307310 */ /* 0x0000a40000301000 */
.L_x_131:
[----:B------:R-:W-:Y:S05]  /*12a0*/  BSYNC.RECONVERGENT B3 ;  /* 0x0000000000037941 */ /* 0x000fea0003800200 */
.L_x_130:
[----:B0-----:R-:W3:Y:S01]  /*12b0*/  LDG.E.CONSTANT R12, desc[UR4][R20.64+0x4] ;  /* 0x00000404140c7981 */ /* 0x001ee2000c1e9900 */
[----:B------:R-:W-:Y:S01]  /*12c0*/  BSSY.RECONVERGENT B3, `(.L_x_134) ;  /* 0x000001e000037945 */ /* 0x000fe20003800200 */
[----:B------:R-:W-:Y:S02]  /*12d0*/  MOV R13, 0x7fffffff ;  /* 0x7fffffff000d7802 */ /* 0x000fe40000000f00 */
[----:B---3--:R-:W-:-:S13]  /*12e0*/  ISETP.NE.AND P0, PT, R47, R12, PT ;  /* 0x0000000c2f00720c */ /* 0x008fda0003f05270 */
[----:B------:R-:W-:Y:S05]  /*12f0*/  @P0 BRA `(.L_x_135) ;  /* 0x0000000000680947 */ /* 0x000fea0003800000 */
[----:B------:R-:W3:Y:S04]  /*1300*/  LDG.E.64.CONSTANT R38, desc[UR4][R22.64+0x8] ;  /* 0x0000080416267981 */ /* 0x000ee8000c1e9b00 */
[----:B------:R-:W3:Y:S01]  /*1310*/  LDG.E.64.CONSTANT R14, desc[UR4][R18.64+0x8] ;  /* 0x00000804120e7981 */ /* 0x000ee2000c1e9b00 */
[----:B------:R-:W0:Y:S01]  /*1320*/  MUFU.RCP64H R13, R35 ;  /* 0x00000023000d7308 */ /* 0x000e220000001800 */
[----:B------:R-:W-:Y:S01]  /*1330*/  IMAD.MOV.U32 R12, RZ, RZ, 0x1 ;  /* 0x00000001ff0c7424 */ /* 0x000fe200078e00ff */
[----:B------:R-:W-:Y:S05]  /*1340*/  BSSY.RECONVERGENT B4, `(.L_x_136) ;  /* 0x0000014000047945 */ /* 0x000fea0003800200 */
[----:B0-----:R-:W-:-:S08]  /*1350*/  DFMA R16, -R34, R12, 1 ;  /* 0x3ff000002210742b */ /* 0x001fd0000000010c */
[----:B------:R-:W-:-:S08]  /*1360*/  DFMA R16, R16, R16, R16 ;  /* 0x000000101010722b */ /* 0x000fd00000000010 */
[----:B------:R-:W-:-:S08]  /*1370*/  DFMA R12, R12, R16, R12 ;  /* 0x000000100c0c722b */ /* 0x000fd0000000000c */
[----:B------:R-:W-:Y:S02]  /*1380*/  DFMA R16, -R34, R12, 1 ;  /* 0x3ff000002210742b */ /* 0x000fe4000000010c */
[----:B---3--:R-:W-:-:S06]  /*1390*/  DADD R14, R38, -R14 ;  /* 0x00000000260e7229 */ /* 0x008fcc000000080e */
        /* <DEDUP_REMOVED lines=10> */
[----:B------:R-:W-:Y:S01]  /*1440*/  IMAD.MOV.U32 R12, RZ, RZ, R15 ;  /* 0x000000ffff0c7224 */ /* 0x000fe200078e000f */
[----:B------:R-:W-:Y:S01]  /*1450*/  MOV R15, R35 ;  /* 0x00000023000f7202 */ /* 0x000fe20000000f00 */
[----:B------:R-:W-:-:S07]  /*1460*/  IMAD.MOV.U32 R14, RZ, RZ, R34 ;  /* 0x000000ffff0e7224 */ /* 0x000fce00078e0022 */
[----:B-12--5:R-:W-:Y:S05]  /*1470*/  CALL.REL.NOINC `($__internal_6_$__cuda_sm20_div_rn_f64_full) ;  /* 0x0000002800f47944 */ /* 0x026fea0003c00000 */
.L_x_137:
[----:B------:R-:W-:Y:S05]  /*1480*/  BSYNC.RECONVERGENT B4 ;  /* 0x0000000000047941 */ /* 0x000fea0003800200 */
.L_x_136:
[----:B------:R0:W3:Y:S02]  /*1490*/  F2F.F32.F64 R13, R12 ;  /* 0x0000000c000d7310 */ /* 0x0000e40000301000 */
.L_x_135:
[----:B------:R-:W-:Y:S05]  /*14a0*/  BSYNC.RECONVERGENT B3 ;  /* 0x0000000000037941 */ /* 0x000fea0003800200 */
.L_x_134:
[----:B------:R-:W4:Y:S04]  /*14b0*/  LDG.E.CONSTANT R47, desc[UR4][R28.64+0x8] ;  /* 0x000008041c2f7981 */ /* 0x000f28000c1e9900 */
[----:B0-----:R-:W4:Y:S01]  /*14c0*/  LDG.E.CONSTANT R12, desc[UR4][R26.64] ;  /* 0x000000041a0c7981 */ /* 0x001f22000c1e9900 */
[----:B------:R-:W-:Y:S01]  /*14d0*/  BSSY.RECONVERGENT B3, `(.L_x_138) ;  /* 0x0000020000037945 */ /* 0x000fe20003800200 */
[----:B----4-:R-:W-:Y:S01]  /*14e0*/  ISETP.NE.AND P0, PT, R47, R12, PT ;  /* 0x0000000c2f00720c */ /* 0x010fe20003f05270 */
[----:B--23--:R-:W-:Y:S01]  /*14f0*/  FADD R12, -R13, R48 ;  /* 0x000000300d0c7221 */ /* 0x00cfe20000000100 */
[----:B------:R-:W-:-:S03]  /*1500*/  IMAD.MOV.U32 R48, RZ, RZ, 0x7fffffff ;  /* 0x7fffffffff307424 */ /* 0x000fc600078e00ff */
[----:B------:R-:W-:-:S08]  /*1510*/  FFMA R49, R12, R12, R49 ;  /* 0x0000000c0c317223 */ /* 0x000fd00000000031 */
[----:B------:R-:W-:Y:S05]  /*1520*/  @P0 BRA `(.L_x_139) ;  /* 0x0000000000680947 */ /* 0x000fea0003800000 */
[----:B------:R-:W2:Y:S04]  /*1530*/  LDG.E.64.CONSTANT R38, desc[UR4][R22.64+0x10] ;  /* 0x0000100416267981 */ /* 0x000ea8000c1e9b00 */
[----:B------:R-:W2:Y:S01]  /*1540*/  LDG.E.64.CONSTANT R14, desc[UR4][R24.64+0x10] ;  /* 0x00001004180e7981 */ /* 0x000ea2000c1e9b00 */
[----:B-1----:R-:W0:Y:S01]  /*1550*/  MUFU.RCP64H R13, R37 ;  /* 0x00000025000d7308 */ /* 0x002e220000001800 */
[----:B------:R-:W-:Y:S01]  /*1560*/  IMAD.MOV.U32 R12, RZ, RZ, 0x1 ;  /* 0x00000001ff0c7424 */ /* 0x000fe200078e00ff */
        /* <DEDUP_REMOVED lines=19> */
[----:B-----5:R-:W-:Y:S05]  /*16a0*/  CALL.REL.NOINC `($__internal_6_$__cuda_sm20_div_rn_f64_full) ;  /* 0x0000002800687944 */ /* 0x020fea0003c00000 */
.L_x_141:
[----:B------:R-:W-:Y:S05]  /*16b0*/  BSYNC.RECONVERGENT B4 ;  /* 0x0000000000047941 */ /* 0x000fea0003800200 */
.L_x_140:
[----:B------:R0:W2:Y:S02]  /*16c0*/  F2F.F32.F64 R48, R12 ;  /* 0x0000000c00307310 */ /* 0x0000a40000301000 */
.L_x_139:
[----:B------:R-:W-:Y:S05]  /*16d0*/  BSYNC.RECONVERGENT B3 ;  /* 0x0000000000037941 */ /* 0x000fea0003800200 */
.L_x_138:
[----:B0-----:R-:W3:Y:S01]  /*16e0*/  LDG.E.CONSTANT R12, desc[UR4][R20.64+0x8] ;  /* 0x00000804140c7981 */ /* 0x001ee2000c1e9900 */
[----:B------:R-:W-:Y:S01]  /*16f0*/  BSSY.RECONVERGENT B3, `(.L_x_142) ;  /* 0x000001e000037945 */ /* 0x000fe20003800200 */
[----:B------:R-:W-:Y:S01]  /*1700*/  IMAD.MOV.U32 R13, RZ, RZ, 0x7fffffff ;  /* 0x7fffffffff0d7424 */ /* 0x000fe200078e00ff */
        /* <DEDUP_REMOVED lines=25> */
[----:B-12--5:R-:W-:Y:S05]  /*18a0*/  CALL.REL.NOINC `($__internal_6_$__cuda_sm20_div_rn_f64_full) ;  /* 0x0000002400e87944 */ /* 0x026fea0003c00000 */
.L_x_145:
[----:B------:R-:W-:Y:S05]  /*18b0*/  BSYNC.RECONVERGENT B4 ;  /* 0x0000000000047941 */ /* 0x000fea0003800200 */
.L_x_144:
[----:B------:R0:W3:Y:S02]  /*18c0*/  F2F.F32.F64 R13, R12 ;  /* 0x0000000c000d7310 */ /* 0x0000e40000301000 */
.L_x_143:
[----:B------:R-:W-:Y:S05]  /*18d0*/  BSYNC.RECONVERGENT B3 ;  /* 0x0000000000037941 */ /* 0x000fea0003800200 */
.L_x_142:
[----:B------:R-:W4:Y:S04]  /*18e0*/  LDG.E.CONSTANT R28, desc[UR4][R28.64+0xc] ;  /* 0x00000c041c1c7981 */ /* 0x000f28000c1e9900 */
[----:B------:R1:W4:Y:S01]  /*18f0*/  LDG.E.CONSTANT R27, desc[UR4][R26.64+0x4] ;  /* 0x000004041a1b7981 */ /* 0x000322000c1e9900 */
[----:B--23--:R-:W-:Y:S01]  /*1900*/  FADD R48, -R13, R48 ;  /* 0x000000300d307221 */ /* 0x00cfe20000000100 */
[----:B------:R-:W-:Y:S03]  /*1910*/  BSSY.RECONVERGENT B3, `(.L_x_146) ;  /* 0x000001f000037945 */ /* 0x000fe60003800200 */
[----:B------:R-:W-:Y:S01]  /*1920*/  FFMA R49, R48, R48, R49 ;  /* 0x0000003030317223 */ /* 0x000fe20000000031 */
[----:B-1----:R-:W-:Y:S01]  /*1930*/  IMAD.MOV.U32 R26, RZ, RZ, 0x7fffffff ;  /* 0x7fffffffff1a7424 */ /* 0x002fe200078e00ff */
[----:B----4-:R-:W-:-:S13]  /*1940*/  ISETP.NE.AND P0, PT, R28, R27, PT ;  /* 0x0000001b1c00720c */ /* 0x010fda0003f05270 */
[----:B------:R-:W-:Y:S05]  /*1950*/  @P0 BRA `(.L_x_147) ;  /* 0x0000000000680947 */ /* 0x000fea0003800000 */
[----:B------:R-:W2:Y:S04]  /*1960*/  LDG.E.64.CONSTANT R24, desc[UR4][R24.64+0x18] ;  /* 0x0000180418187981 */ /* 0x000ea8000c1e9b00 */
[----:B------:R-:W2:Y:S01]  /*1970*/  LDG.E.64.CONSTANT R14, desc[UR4][R22.64+0x18] ;  /* 0x00001804160e7981 */ /* 0x000ea2000c1e9b00 */
[----:B------:R-:W1:Y:S01]  /*1980*/  MUFU.RCP64H R13, R37 ;  /* 0x00000025000d7308 */ /* 0x000e620000001800 */
[----:B0-----:R-:W-:Y:S01]  /*1990*/  IMAD.MOV.U32 R12, RZ, RZ, 0x1 ;  /* 0x00000001ff0c7424 */ /* 0x001fe200078e00ff */
[----:B------:R-:W-:Y:S05]  /*19a0*/  BSSY.RECONVERGENT B4, `(.L_x_148) ;  /* 0x0000014000047945 */ /* 0x000fea0003800200 */
[----:B-1----:R-:W-:-:S08]  /*19b0*/  DFMA R16, -R36, R12, 1 ;  /* 0x3ff000002410742b */ /* 0x002fd0000000010c */
        /* <DEDUP_REMOVED lines=17> */
[----:B-----5:R-:W-:Y:S05]  /*1ad0*/  CALL.REL.NOINC `($__internal_6_$__cuda_sm20_div_rn_f64_full) ;  /* 0x00000024005c7944 */ /* 0x020fea0003c00000 */
.L_x_149:
[----:B------:R-:W-:Y:S05]  /*1ae0*/  BSYNC.RECONVERGENT B4 ;  /* 0x0000000000047941 */ /* 0x000fea0003800200 */
.L_x_148:
[----:B------:R1:W2:Y:S02]  /*1af0*/  F2F.F32.F64 R26, R12 ;  /* 0x0000000c001a7310 */ /* 0x0002a40000301000 */
.L_x_147:
[----:B------:R-:W-:Y:S05]  /*1b00*/  BSYNC.RECONVERGENT B3 ;  /* 0x0000000000037941 */ /* 0x000fea0003800200 */
.L_x_146:
[----:B------:R-:W3:Y:S01]  /*1b10*/  LDG.E.CONSTANT R21, desc[UR4][R20.64+0xc] ;  /* 0x00000c0414157981 */ /* 0x000ee2000c1e9900 */
[----:B------:R-:W-:Y:S01]  /*1b20*/  BSSY.RECONVERGENT B3, `(.L_x_150) ;  /* 0x000001e000037945 */ /* 0x000fe20003800200 */
[----:B-1----:R-:W-:Y:S01]  /*1b30*/  IMAD.MOV.U32 R13, RZ, RZ, 0x7fffffff ;  /* 0x7fffffffff0d7424 */ /* 0x002fe200078e00ff */
[----:B---3--:R-:W-:-:S13]  /*1b40*/  ISETP.NE.AND P0, PT, R28, R21, PT ;  /* 0x000000151c00720c */ /* 0x008fda0003f05270 */
[----:B------:R-:W-:Y:S05]  /*1b50*/  @P0 BRA `(.L_x_151) ;  /* 0x0000000000680947 */ /* 0x000fea0003800000 */
[----:B------:R-:W3:Y:S04]  /*1b60*/  LDG.E.64.CONSTANT R16, desc[UR4][R22.64+0x18] ;  /* 0x0000180416107981 */ /* 0x000ee8000c1e9b00 */
[----:B------:R-:W3:Y:S01]  /*1b70*/  LDG.E.64.CONSTANT R18, desc[UR4][R18.64+0x18] ;  /* 0x0000180412127981 */ /* 0x000ee2000c1e9b00 */
[----:B------:R-:W1:Y:S01]  /*1b80*/  MUFU.RCP64H R13, R35 ;  /* 0x00000023000d7308 */ /* 0x000e620000001800 */
[----:B0-----:R-:W-:Y:S01]  /*1b90*/  MOV R12, 0x1 ;  /* 0x00000001000c7802 */ /* 0x001fe20000000f00 */
[----:B------:R-:W-:Y:S05]  /*1ba0*/  BSSY.RECONVERGENT B4, `(.L_x_152) ;  /* 0x0000014000047945 */ /* 0x000fea0003800200 */
[----:B-1----:R-:W-:-:S08]  /*1bb0*/  DFMA R14, -R34, R12, 1 ;  /* 0x3ff00000220e742b */ /* 0x002fd0000000010c */
[----:B------:R-:W-:-:S08]  /*1bc0*/  DFMA R14, R14, R14, R14 ;  /* 0x0000000e0e0e722b */ /* 0x000fd0000000000e */
[----:B------:R-:W-:-:S08]  /*1bd0*/  DFMA R14, R12, R14, R12 ;  /* 0x0000000e0c0e722b */ /* 0x000fd0000000000c */
[----:B------:R-:W-:-:S08]  /*1be0*/  DFMA R12, -R34, R14, 1 ;  /* 0x3ff00000220c742b */ /* 0x000fd0000000010e */
[----:B------:R-:W-:Y:S02]  /*1bf0*/  DFMA R20, R14, R12, R14 ;  /* 0x0000000c0e14722b */ /* 0x000fe4000000000e */
[----:B---3--:R-:W-:-:S08]  /*1c00*/  DADD R16, R16, -R18 ;  /* 0x0000000010107229 */ /* 0x008fd00000000812 */
        /* <DEDUP_REMOVED lines=12> */
[----:B--2--5:R-:W-:Y:S05]  /*1cd0*/  CALL.REL.NOINC `($__internal_6_$__cuda_sm20_div_rn_f64_full) ;  /* 0x0000002000dc7944 */ /* 0x024fea0003c00000 */
.L_x_153:
[----:B------:R-:W-:Y:S05]  /*1ce0*/  BSYNC.RECONVERGENT B4 ;  /* 0x0000000000047941 */ /* 0x000fea0003800200 */
.L_x_152:
[----:B------:R1:W3:Y:S02]  /*1cf0*/  F2F.F32.F64 R13, R12 ;  /* 0x0000000c000d7310 */ /* 0x0002e40000301000 */
.L_x_151:
[----:B------:R-:W-:Y:S05]  /*1d00*/  BSYNC.RECONVERGENT B3 ;  /* 0x0000000000037941 */ /* 0x000fea0003800200 */
.L_x_150:
[----:B------:R-:W-:Y:S01]  /*1d10*/  IADD3 R0, PT, PT, R0, 0x4, RZ ;  /* 0x0000000400007810 */ /* 0x000fe20007ffe0ff */
[----:B--23--:R-:W-:Y:S01]  /*1d20*/  FADD R26, -R13, R26 ;  /* 0x0000001a0d1a7221 */ /* 0x00cfe20000000100 */
[----:B------:R-:W-:Y:S02]  /*1d30*/  VIADD R2, R2, 0x4 ;  /* 0x0000000402027836 */ /* 0x000fe40000000000 */
[----:B------:R-:W-:Y:S01]  /*1d40*/  ISETP.NE.AND P0, PT, R0, RZ, PT ;  /* 0x000000ff0000720c */ /* 0x000fe20003f05270 */
[----:B------:R-:W-:-:S12]  /*1d50*/  FFMA R49, R26, R26, R49 ;  /* 0x0000001a1a317223 */ /* 0x000fd80000000031 */
[----:B------:R-:W-:Y:S05]  /*1d60*/  @P0 BRA `(.L_x_154) ;  /* 0xffffffec00840947 */ /* 0x000fea000383ffff */
[----:B------:R-:W-:Y:S05]  /*1d70*/  BSYNC.RECONVERGENT B1 ;  /* 0x0000000000017941 */ /* 0x000fea0003800200 */
.L_x_121:
[----:B------:R-:W-:-:S07]  /*1d80*/  LOP3.LUT R19, R10, 0x7ffffffc, RZ, 0xc0, !PT ;  /* 0x7ffffffc0a137812 */ /* 0x000fce00078ec0ff */
.L_x_120:
[----:B--2---:R-:W-:Y:S05]  /*1d90*/  BSYNC.RECONVERGENT B2 ;  /* 0x0000000000027941 */ /* 0x004fea0003800200 */
.L_x_119:
[----:B------:R-:W-:Y:S01]  /*1da0*/  LOP3.LUT P0, R0, R10, 0x3, RZ, 0xc0, !PT ;  /* 0x000000030a007812 */ /* 0x000fe2000780c0ff */
[----:B------:R-:W-:-:S12]  /*1db0*/  BSSY.RECONVERGENT B1, `(.L_x_155) ;  /* 0x00000ee000017945 */ /* 0x000fd80003800200 */
[----:B------:R-:W-:Y:S05]  /*1dc0*/  @!P0 BRA `(.L_x_156) ;  /* 0x0000000c00b08947 */ /* 0x000fea0003800000 */
[----:B------:R-:W-:Y:S01]  /*1dd0*/  ISETP.NE.AND P0, PT, R0, 0x1, PT ;  /* 0x000000010000780c */ /* 0x000fe20003f05270 */
[----:B------:R-:W-:-:S12]  /*1de0*/  BSSY.RECONVERGENT B2, `(.L_x_157) ;  /* 0x0000096000027945 */ /* 0x000fd80003800200 */
[----:B------:R-:W-:Y:S05]  /*1df0*/  @!P0 BRA `(.L_x_158) ;  /* 0x0000000800508947 */ /* 0x000fea0003800000 */
[----:B------:R-:W2:Y:S01]  /*1e00*/  LDC.64 R28, c[0x0][0x388] ;  /* 0x0000e200ff1c7b82 */ /* 0x000ea20000000a00 */
[----:B------:R-:W-:-:S05]  /*1e10*/  IADD3 R2, PT, PT, R6, 0x1, R19 ;  /* 0x0000000106027810 */ /* 0x000fca0007ffe013 */
[C---:B------:R-:W-:Y:S02]  /*1e20*/  IMAD.IADD R21, R2.reuse, 0x1, -R10 ;  /* 0x0000000102157824 */ /* 0x040fe400078e0a0a */
[----:B------:R-:W4:Y:S01]  /*1e30*/  LDC.64 R22, c[0x0][0x380] ;  /* 0x0000e000ff167b82 */ /* 0x000f220000000a00 */
[----:B--2---:R-:W-:-:S04]  /*1e40*/  IMAD.WIDE R30, R2, 0x4, R28 ;  /* 0x00000004021e7825 */ /* 0x004fc800078e021c */
[C---:B------:R-:W-:Y:S01]  /*1e50*/  IMAD.WIDE R28, R21.reuse, 0x4, R28 ;  /* 0x00000004151c7825 */ /* 0x040fe200078e021c */
[----:B------:R-:W2:Y:S04]  /*1e60*/  LDG.E.CONSTANT R0, desc[UR4][R30.64] ;  /* 0x000000041e007981 */ /* 0x000ea8000c1e9900 */
[----:B------:R-:W2:Y:S01]  /*1e70*/  LDG.E.CONSTANT R11, desc[UR4][R28.64] ;  /* 0x000000041c0b7981 */ /* 0x000ea2000c1e9900 */
[----:B------:R-:W-:Y:S01]  /*1e80*/  BSSY.RECONVERGENT B3, `(.L_x_159) ;  /* 0x0000020000037945 */ /* 0x000fe20003800200 */
[----:B----4-:R-:W-:-:S04]  /*1e90*/  IMAD.WIDE R20, R21, 0x8, R22 ;  /* 0x0000000815147825 */ /* 0x010fc800078e0216 */
[----:B------:R-:W-:Y:S02]  /*1ea0*/  IMAD.MOV.U32 R18, RZ, RZ, 0x7fffffff ;  /* 0x7fffffffff127424 */ /* 0x000fe400078e00ff */
[----:B------:R-:W-:Y:S01]  /*1eb0*/  IMAD.WIDE R22, R2, 0x8, R22 ;  /* 0x0000000802167825 */ /* 0x000fe200078e0216 */
[----:B--2---:R-:W-:-:S13]  /*1ec0*/  ISETP.NE.AND P0, PT, R0, R11, PT ;  /* 0x0000000b0000720c */ /* 0x004fda0003f05270 */
[----:B------:R-:W-:Y:S05]  /*1ed0*/  @P0 BRA `(.L_x_160) ;  /* 0x0000000000680947 */ /* 0x000fea0003800000 */
[----:B------:R-:W2:Y:S04]  /*1ee0*/  LDG.E.64.CONSTANT R14, desc[UR4][R22.64] ;  /* 0x00000004160e7981 */ /* 0x000ea8000c1e9b00 */
[----:B01----:R-:W2:Y:S01]  /*1ef0*/  LDG.E.64.CONSTANT R12, desc[UR4][R20.64] ;  /* 0x00000004140c7981 */ /* 0x003ea2000c1e9b00 */
[----:B------:R-:W0:Y:S01]  /*1f00*/  MUFU.RCP64H R17, R37 ;  /* 0x0000002500117308 */ /* 0x000e220000001800 */
        /* <DEDUP_REMOVED lines=20> */
[----:B---3-5:R-:W-:Y:S05]  /*2050*/  CALL.REL.NOINC `($__internal_6_$__cuda_sm20_div_rn_f64_full) ;  /* 0x0000001c00fc7944 */ /* 0x028fea0003c00000 */
.L_x_162:
[----:B------:R-:W-:Y:S05]  /*2060*/  BSYNC.RECONVERGENT B4 ;  /* 0x0000000000047941 */ /* 0x000fea0003800200 */
.L_x_161:
[----:B------:R2:W4:Y:S02]  /*2070*/  F2F.F32.F64 R18, R12 ;  /* 0x0000000c00127310 */ /* 0x0005240000301000 */
.L_x_160:
[----:B------:R-:W-:Y:S05]  /*2080*/  BSYNC.RECONVERGENT B3 ;  /* 0x0000000000037941 */ /* 0x000fea0003800200 */
.L_x_159:
[----:B------:R-:W0:Y:S01]  /*2090*/  LDC.64 R24, c[0x0][0x388] ;  /* 0x0000e200ff187b82 */ /* 0x000e220000000a00 */
[----:B------:R-:W-:-:S07]  /*20a0*/  IMAD.IADD R11, R2, 0x1, -R9 ;  /* 0x00000001020b7824 */ /* 0x000fce00078e0a09 */
[----:B------:R-:W1:Y:S01]  /*20b0*/  LDC.64 R26, c[0x0][0x380] ;  /* 0x0000e000ff1a7b82 */ /* 0x000e620000000a00 */
[----:B0-----:R-:W-:-:S05]  /*20c0*/  IMAD.WIDE R24, R11, 0x4, R24 ;  /* 0x000000040b187825 */ /* 0x001fca00078e0218 */
[----:B--2---:R-:W2:Y:S01]  /*20d0*/  LDG.E.CONSTANT R13, desc[UR4][R24.64] ;  /* 0x00000004180d7981 */ /* 0x004ea2000c1e9900 */
[----:B------:R-:W-:Y:S01]  /*20e0*/  BSSY.RECONVERGENT B3, `(.L_x_163) ;  /* 0x000001f000037945 */ /* 0x000fe20003800200 */
[----:B-1----:R-:W-:Y:S01]  /*20f0*/  IMAD.WIDE R26, R11, 0x8, R26 ;  /* 0x000000080b1a7825 */ /* 0x002fe200078e021a */
[----:B--2---:R-:W-:Y:S02]  /*2100*/  ISETP.NE.AND P0, PT, R0, R13, PT ;  /* 0x0000000d0000720c */ /* 0x004fe40003f05270 */
[----:B------:R-:W-:-:S11]  /*2110*/  MOV R13, 0x7fffffff ;  /* 0x7fffffff000d7802 */ /* 0x000fd60000000f00 */
        /* <DEDUP_REMOVED lines=24> */
[----:B----45:R-:W-:Y:S05]  /*22a0*/  CALL.REL.NOINC `($__internal_6_$__cuda_sm20_div_rn_f64_full) ;  /* 0x0000001c00687944 */ /* 0x030fea0003c00000 */
.L_x_166:
[----:B------:R-:W-:Y:S05]  /*22b0*/  BSYNC.RECONVERGENT B4 ;  /* 0x0000000000047941 */ /* 0x000fea0003800200 */
.L_x_165:
[----:B------:R0:W1:Y:S02]  /*22c0*/  F2F.F32.F64 R13, R12 ;  /* 0x0000000c000d7310 */ /* 0x0000640000301000 */
.L_x_164:
[----:B------:R-:W-:Y:S05]  /*22d0*/  BSYNC.RECONVERGENT B3 ;  /* 0x0000000000037941 */ /* 0x000fea0003800200 */
.L_x_163:
[----:B------:R-:W2:Y:S04]  /*22e0*/  LDG.E.CONSTANT R0, desc[UR4][R30.64+0x4] ;  /* 0x000004041e007981 */ /* 0x000ea8000c1e9900 */
[----:B------:R-:W2:Y:S01]  /*22f0*/  LDG.E.CONSTANT R29, desc[UR4][R28.64+0x4] ;  /* 0x000004041c1d7981 */ /* 0x000ea2000c1e9900 */
[----:B-1--4-:R-:W-:Y:S01]  /*2300*/  FADD R18, -R13, R18 ;  /* 0x000000120d127221 */ /* 0x012fe20000000100 */
[----:B------:R-:W-:Y:S01]  /*2310*/  BSSY.RECONVERGENT B3, `(.L_x_167) ;  /* 0x000001f000037945 */ /* 0x000fe20003800200 */
[----:B------:R-:W-:Y:S02]  /*2320*/  IMAD.MOV.U32 R2, RZ, RZ, 0x7fffffff ;  /* 0x7fffffffff027424 */ /* 0x000fe400078e00ff */
[----:B------:R-:W-:Y:S01]  /*2330*/  FFMA R49, R18, R18, R49 ;  /* 0x0000001212317223 */ /* 0x000fe20000000031 */
[----:B--2---:R-:W-:-:S13]  /*2340*/  ISETP.NE.AND P0, PT, R0, R29, PT ;  /* 0x0000001d0000720c */ /* 0x004fda0003f05270 */
[----:B------:R-:W-:Y:S05]  /*2350*/  @P0 BRA `(.L_x_168) ;  /* 0x0000000000680947 */ /* 0x000fea0003800000 */
[----:B------:R-:W2:Y:S04]  /*2360*/  LDG.E.64.CONSTANT R20, desc[UR4][R20.64+0x8] ;  /* 0x0000080414147981 */ /* 0x000ea8000c1e9b00 */
[----:B0-----:R-:W2:Y:S01]  /*2370*/  LDG.E.64.CONSTANT R12, desc[UR4][R22.64+0x8] ;  /* 0x00000804160c7981 */ /* 0x001ea2000c1e9b00 */
        /* <DEDUP_REMOVED lines=21> */
[----:B---3-5:R-:W-:Y:S05]  /*24d0*/  CALL.REL.NOINC `($__internal_6_$__cuda_sm20_div_rn_f64_full) ;  /* 0x0000001800dc7944 */ /* 0x028fea0003c00000 */
.L_x_170:
[----:B------:R-:W-:Y:S05]  /*24e0*/  BSYNC.RECONVERGENT B4 ;  /* 0x0000000000047941 */ /* 0x000fea0003800200 */
.L_x_169:
[----:B------:R1:W2:Y:S02]  /*24f0*/  F2F.F32.F64 R2, R12 ;  /* 0x0000000c00027310 */ /* 0x0002a40000301000 */
.L_x_168:
[----:B------:R-:W-:Y:S05]  /*2500*/  BSYNC.RECONVERGENT B3 ;  /* 0x0000000000037941 */ /* 0x000fea0003800200 */
.L_x_167:
[----:B------:R-:W4:Y:S01]  /*2510*/  LDG.E.CONSTANT R25, desc[UR4][R24.64+0x4] ;  /* 0x0000040418197981 */ /* 0x000f22000c1e9900 */
[----:B------:R-:W-:Y:S01]  /*2520*/  BSSY.RECONVERGENT B3, `(.L_x_171) ;  /* 0x000001e000037945 */ /* 0x000fe20003800200 */
[----:B-1----:R-:W-:Y:S01]  /*2530*/  IMAD.MOV.U32 R13, RZ, RZ, 0x7fffffff ;  /* 0x7fffffffff0d7424 */ /* 0x002fe200078e00ff */
[----:B----4-:R-:W-:-:S13]  /*2540*/  ISETP.NE.AND P0, PT, R0, R25, PT ;  /* 0x000000190000720c */ /* 0x010fda0003f05270 */
[----:B------:R-:W-:Y:S05]  /*2550*/  @P0 BRA `(.L_x_172) ;  /* 0x0000000000680947 */ /* 0x000fea0003800000 */
[----:B------:R-:W4:Y:S04]  /*2560*/  LDG.E.64.CONSTANT R16, desc[UR4][R22.64+0x8] ;  /* 0x0000080416107981 */ /* 0x000f28000c1e9b00 */
[----:B------:R-:W4:Y:S01]  /*2570*/  LDG.E.64.CONSTANT R26, desc[UR4][R26.64+0x8] ;  /* 0x000008041a1a7981 */ /* 0x000f22000c1e9b00 */
[----:B---3--:R-:W1:Y:S01]  /*2580*/  MUFU.RCP64H R13, R35 ;  /* 0x00000023000d7308 */ /* 0x008e620000001800 */
[----:B0-----:R-:W-:Y:S01]  /*2590*/  MOV R12, 0x1 ;  /* 0x00000001000c7802 */ /* 0x001fe20000000f00 */
[----:B------:R-:W-:Y:S05]  /*25a0*/  BSSY.RECONVERGENT B4, `(.L_x_173) ;  /* 0x0000014000047945 */ /* 0x000fea0003800200 */
[----:B-1----:R-:W-:-:S08]  /*25b0*/  DFMA R14, -R34, R12, 1 ;  /* 0x3ff00000220e742b */ /* 0x002fd0000000010c */
        /* <DEDUP_REMOVED lines=17> */
[----:B--2--5:R-:W-:Y:S05]  /*26d0*/  CALL.REL.NOINC `($__internal_6_$__cuda_sm20_div_rn_f64_full) ;  /* 0x00000018005c7944 */ /* 0x024fea0003c00000 */
.L_x_174:
[----:B------:R-:W-:Y:S05]  /*26e0*/  BSYNC.RECONVERGENT B4 ;  /* 0x0000000000047941 */ /* 0x000fea0003800200 */
.L_x_173:
[----:B------:R1:W4:Y:S02]  /*26f0*/  F2F.F32.F64 R13, R12 ;  /* 0x0000000c000d7310 */ /* 0x0003240000301000 */
.L_x_172:
[----:B------:R-:W-:Y:S05]  /*2700*/  BSYNC.RECONVERGENT B3 ;  /* 0x0000000000037941 */ /* 0x000fea0003800200 */
.L_x_171:
[----:B--2-4-:R-:W-:Y:S01]  /*2710*/  FADD R2, -R13, R2 ;  /* 0x000000020d027221 */ /* 0x014fe20000000100 */
[----:B------:R-:W-:-:S03]  /*2720*/  VIADD R19, R19, 0x2 ;  /* 0x0000000213137836 */ /* 0x000fc60000000000 */
[----:B------:R-:W-:-:S07]  /*2730*/  FFMA R49, R2, R2, R49 ;  /* 0x0000000202317223 */ /* 0x000fce0000000031 */
.L_x_158:
[----:B------:R-:W-:Y:S05]  /*2740*/  BSYNC.RECONVERGENT B2 ;  /* 0x0000000000027941 */ /* 0x000fea0003800200 */
.L_x_157:
[----:B------:R-:W-:-:S04]  /*2750*/  LOP3.LUT R0, R10, 0x1, RZ, 0xc0, !PT ;  /* 0x000000010a007812 */ /* 0x000fc800078ec0ff */
[----:B------:R-:W-:-:S04]  /*2760*/  ISETP.NE.U32.AND P0, PT, R0, 0x1, PT ;  /* 0x000000010000780c */ /* 0x000fc80003f05070 */
[----:B------:R-:W-:-:S13]  /*2770*/  ISETP.NE.U32.AND.EX P0, PT, RZ, RZ, PT, P0 ;  /* 0x000000ffff00720c */ /* 0x000fda0003f05100 */
[----:B------:R-:W-:Y:S05]  /*2780*/  @P0 BRA `(.L_x_156) ;  /* 0x0000000400400947 */ /* 0x000fea0003800000 */
[----:B------:R-:W0:Y:S01]  /*2790*/  LDC.64 R14, c[0x0][0x388] ;  /* 0x0000e200ff0e7b82 */ /* 0x000e220000000a00 */
[----:B------:R-:W-:-:S05]  /*27a0*/  IADD3 R19, PT, PT, R6, 0x1, R19 ;  /* 0x0000000106137810 */ /* 0x000fca0007ffe013 */
[C---:B------:R-:W-:Y:S02]  /*27b0*/  IMAD.IADD R11, R19.reuse, 0x1, -R10 ;  /* 0x00000001130b7824 */ /* 0x040fe400078e0a0a */
[----:B------:R-:W2:Y:S01]  /*27c0*/  LDC.64 R16, c[0x0][0x380] ;  /* 0x0000e000ff107b82 */ /* 0x000ea20000000a00 */
[----:B01----:R-:W-:-:S04]  /*27d0*/  IMAD.WIDE R12, R19, 0x4, R14 ;  /* 0x00000004130c7825 */ /* 0x003fc800078e020e */
[----:B------:R-:W-:Y:S01]  /*27e0*/  IMAD.WIDE R14, R11, 0x4, R14 ;  /* 0x000000040b0e7825 */ /* 0x000fe200078e020e */
[----:B------:R-:W4:Y:S05]  /*27f0*/  LDG.E.CONSTANT R0, desc[UR4][R12.64] ;  /* 0x000000040c007981 */ /* 0x000f2a000c1e9900 */
[----:B------:R-:W4:Y:S01]  /*2800*/  LDG.E.CONSTANT R15, desc[UR4][R14.64] ;  /* 0x000000040e0f7981 */ /* 0x000f22000c1e9900 */
[----:B------:R-:W-:Y:S01]  /*2810*/  BSSY.RECONVERGENT B2, `(.L_x_175) ;  /* 0x0000020000027945 */ /* 0x000fe20003800200 */
[----:B------:R-:W-:Y:S02]  /*2820*/  IMAD.MOV.U32 R2, RZ, RZ, 0x7fffffff ;  /* 0x7fffffffff027424 */ /* 0x000fe400078e00ff */
[----:B--2---:R-:W-:Y:S01]  /*2830*/  IMAD.WIDE R20, R19, 0x8, R16 ;  /* 0x0000000813147825 */ /* 0x004fe200078e0210 */
[----:B----4-:R-:W-:-:S13]  /*2840*/  ISETP.NE.AND P0, PT, R0, R15, PT ;  /* 0x0000000f0000720c */ /* 0x010fda0003f05270 */
[----:B------:R-:W-:Y:S05]  /*2850*/  @P0 BRA `(.L_x_176) ;  /* 0x00000000006c0947 */ /* 0x000fea0003800000 */
[----:B------:R-:W-:Y:S01]  /*2860*/  IMAD.WIDE R14, R11, 0x8, R16 ;  /* 0x000000080b0e7825 */ /* 0x000fe200078e0210 */
[----:B------:R-:W2:Y:S05]  /*2870*/  LDG.E.64.CONSTANT R12, desc[UR4][R20.64] ;  /* 0x00000004140c7981 */ /* 0x000eaa000c1e9b00 */
[----:B------:R-:W2:Y:S01]  /*2880*/  LDG.E.64.CONSTANT R14, desc[UR4][R14.64] ;  /* 0x000000040e0e7981 */ /* 0x000ea2000c1e9b00 */
[----:B------:R-:W0:Y:S01]  /*2890*/  MUFU.RCP64H R17, R37 ;  /* 0x0000002500117308 */ /* 0x000e220000001800 */
[----:B------:R-:W-:Y:S01]  /*28a0*/  MOV R16, 0x1 ;  /* 0x0000000100107802 */ /* 0x000fe20000000f00 */
        /* <DEDUP_REMOVED lines=20> */
.L_x_178:
[----:B------:R-:W-:Y:S05]  /*29f0*/  BSYNC.RECONVERGENT B3 ;  /* 0x0000000000037941 */ /* 0x000fea0003800200 */
.L_x_177:
[----:B------:R0:W1:Y:S02]  /*2a00*/  F2F.F32.F64 R2, R12 ;  /* 0x0000000c00027310 */ /* 0x0000640000301000 */
.L_x_176:
[----:B------:R-:W-:Y:S05]  /*2a10*/  BSYNC.RECONVERGENT B2 ;  /* 0x0000000000027941 */ /* 0x000fea0003800200 */
.L_x_175:
[----:B0-----:R-:W0:Y:S01]  /*2a20*/  LDC.64 R12, c[0x0][0x388] ;  /* 0x0000e200ff0c7b82 */ /* 0x001e220000000a00 */
[----:B------:R-:W-:-:S04]  /*2a30*/  IMAD.IADD R19, R19, 0x1, -R9 ;  /* 0x0000000113137824 */ /* 0x000fc800078e0a09 */
[----:B0-----:R-:W-:-:S06]  /*2a40*/  IMAD.WIDE R12, R19, 0x4, R12 ;  /* 0x00000004130c7825 */ /* 0x001fcc00078e020c */
[----:B------:R-:W2:Y:S01]  /*2a50*/  LDG.E.CONSTANT R13, desc[UR4][R12.64] ;  /* 0x000000040c0d7981 */ /* 0x000ea2000c1e9900 */
[----:B------:R-:W-:Y:S01]  /*2a60*/  BSSY.RECONVERGENT B2, `(.L_x_179) ;  /* 0x0000020000027945 */ /* 0x000fe20003800200 */
[----:B------:R-:W-:Y:S01]  /*2a70*/  IMAD.MOV.U32 R11, RZ, RZ, 0x7fffffff ;  /* 0x7fffffffff0b7424 */ /* 0x000fe200078e00ff */
[----:B--2---:R-:W-:-:S13]  /*2a80*/  ISETP.NE.AND P0, PT, R0, R13, PT ;  /* 0x0000000d0000720c */ /* 0x004fda0003f05270 */
[----:B------:R-:W-:Y:S05]  /*2a90*/  @P0 BRA `(.L_x_180) ;  /* 0x0000000000700947 */ /* 0x000fea0003800000 */
[----:B------:R-:W0:Y:S02]  /*2aa0*/  LDC.64 R12, c[0x0][0x380] ;  /* 0x0000e000ff0c7b82 */ /* 0x000e240000000a00 */
[----:B0-----:R-:W-:Y:S02]  /*2ab0*/  IMAD.WIDE R12, R19, 0x8, R12 ;  /* 0x00000008130c7825 */ /* 0x001fe400078e020c */
        /* <DEDUP_REMOVED lines=23> */
[----:B-1---5:R-:W-:Y:S05]  /*2c30*/  CALL.REL.NOINC `($__internal_6_$__cuda_sm20_div_rn_f64_full) ;  /* 0x0000001400047944 */ /* 0x022fea0003c00000 */
.L_x_182:
[----:B------:R-:W-:Y:S05]  /*2c40*/  BSYNC.RECONVERGENT B3 ;  /* 0x0000000000037941 */ /* 0x000fea0003800200 */
.L_x_181:
[----:B------:R0:W2:Y:S02]  /*2c50*/  F2F.F32.F64 R11, R12 ;  /* 0x0000000c000b7310 */ /* 0x0000a40000301000 */
.L_x_180:
[----:B------:R-:W-:Y:S05]  /*2c60*/  BSYNC.RECONVERGENT B2 ;  /* 0x0000000000027941 */ /* 0x000fea0003800200 */
.L_x_179:
[----:B-12---:R-:W-:-:S04]  /*2c70*/  FADD R2, -R11, R2 ;  /* 0x000000020b027221 */ /* 0x006fc80000000100 */
[----:B------:R-:W-:-:S07]  /*2c80*/  FFMA R49, R2, R2, R49 ;  /* 0x0000000202317223 */ /* 0x000fce0000000031 */
.L_x_156:
[----:B------:R-:W-:Y:S05]  /*2c90*/  BSYNC.RECONVERGENT B1 ;  /* 0x0000000000017941 */ /* 0x000fea0003800200 */
.L_x_155:
[----:B------:R-:W0:Y:S08]  /*2ca0*/  LDC.64 R14, c[0x0][0x388] ;  /* 0x0000e200ff0e7b82 */ /* 0x000e300000000a00 */
[----:B------:R-:W2:Y:S01]  /*2cb0*/  LDC.64 R16, c[0x0][0x380] ;  /* 0x0000e000ff107b82 */ /* 0x000ea20000000a00 */
[----:B01----:R-:W-:-:S04]  /*2cc0*/  IMAD.WIDE R12, R5, 0x4, R14 ;  /* 0x00000004050c7825 */ /* 0x003fc800078e020e */
[----:B------:R-:W-:Y:S01]  /*2cd0*/  IMAD.WIDE R14, R6, 0x4, R14 ;  /* 0x00000004060e7825 */ /* 0x000fe200078e020e */
[----:B------:R-:W4:Y:S05]  /*2ce0*/  LDG.E.CONSTANT R0, desc[UR4][R12.64] ;  /* 0x000000040c007981 */ /* 0x000f2a000c1e9900 */
[----:B------:R-:W4:Y:S01]  /*2cf0*/  LDG.E.CONSTANT R15, desc[UR4][R14.64] ;  /* 0x000000040e0f7981 */ /* 0x000f22000c1e9900 */
[----:B------:R-:W-:Y:S01]  /*2d00*/  BSSY.RECONVERGENT B1, `(.L_x_183) ;  /* 0x0000021000017945 */ /* 0x000fe20003800200 */
[----:B------:R-:W-:Y:S01]  /*2d10*/  SHF.R.S32.HI R2, RZ, 0x1f, R5 ;  /* 0x0000001fff027819 */ /* 0x000fe20000011405 */
[----:B--2---:R-:W-:Y:S01]  /*2d20*/  IMAD.WIDE R20, R5, 0x8, R16 ;  /* 0x0000000805147825 */ /* 0x004fe200078e0210 */
[----:B------:R-:W-:-:S02]  /*2d30*/  MOV R18, 0x7fffffff ;  /* 0x7fffffff00127802 */ /* 0x000fc40000000f00 */
[----:B----4-:R-:W-:-:S13]  /*2d40*/  ISETP.NE.AND P0, PT, R0, R15, PT ;  /* 0x0000000f0000720c */ /* 0x010fda0003f05270 */
[----:B------:R-:W-:Y:S05]  /*2d50*/  @P0 BRA `(.L_x_184) ;  /* 0x00000000006c0947 */ /* 0x000fea0003800000 */
[----:B------:R-:W-:Y:S01]  /*2d60*/  IMAD.WIDE R14, R6, 0x8, R16 ;  /* 0x00000008060e7825 */ /* 0x000fe200078e0210 */
[----:B------:R-:W2:Y:S05]  /*2d70*/  LDG.E.64.CONSTANT R12, desc[UR4][R20.64] ;  /* 0x00000004140c7981 */ /* 0x000eaa000c1e9b00 */
[----:B------:R-:W2:Y:S01]  /*2d80*/  LDG.E.64.CONSTANT R14, desc[UR4][R14.64] ;  /* 0x000000040e0e7981 */ /* 0x000ea2000c1e9b00 */
        /* <DEDUP_REMOVED lines=22> */
.L_x_186:
[----:B------:R-:W-:Y:S05]  /*2ef0*/  BSYNC.RECONVERGENT B2 ;  /* 0x0000000000027941 */ /* 0x000fea0003800200 */
.L_x_185:
[----:B------:R0:W1:Y:S02]  /*2f00*/  F2F.F32.F64 R18, R12 ;  /* 0x0000000c00127310 */ /* 0x0000640000301000 */
.L_x_184:
[----:B------:R-:W-:Y:S05]  /*2f10*/  BSYNC.RECONVERGENT B1 ;  /* 0x0000000000017941 */ /* 0x000fea0003800200 */
.L_x_183:
        /* <DEDUP_REMOVED lines=8> */
[----:B------:R-:W0:Y:S01]  /*2fa0*/  LDC.64 R12, c[0x0][0x380] ;  /* 0x0000e000ff0c7b82 */ /* 0x000e220000000a00 */
[----:B------:R-:W2:Y:S01]  /*2fb0*/  LDG.E.64.CONSTANT R22, desc[UR4][R20.64] ;  /* 0x0000000414167981 */ /* 0x000ea2000c1e9b00 */
[----:B0-----:R-:W-:-:S06]  /*2fc0*/  IMAD.WIDE R12, R11, 0x8, R12 ;  /* 0x000000080b0c7825 */ /* 0x001fcc00078e020c */
[----:B------:R-:W2:Y:S01]  /*2fd0*/  LDG.E.64.CONSTANT R12, desc[UR4][R12.64] ;  /* 0x000000040c0c7981 */ /* 0x000ea2000c1e9b00 */
[----:B---3--:R-:W0:Y:S01]  /*2fe0*/  MUFU.RCP64H R15, R35 ;  /* 0x00000023000f7308 */ /* 0x008e220000001800 */
[----:B------:R-:W-:-:S06]  /*2ff0*/  MOV R14, 0x1 ;  /* 0x00000001000e7802 */ /* 0x000fcc0000000f00 */
[----:B0-----:R-:W-:-:S08]  /*3000*/  DFMA R16, -R34, R14, 1 ;  /* 0x3ff000002210742b */ /* 0x001fd0000000010e */
[----:B------:R-:W-:-:S08]  /*3010*/  DFMA R16, R16, R16, R16 ;  /* 0x000000101010722b */ /* 0x000fd00000000010 */
[----:B------:R-:W-:-:S08]  /*3020*/  DFMA R16, R14, R16, R14 ;  /* 0x000000100e10722b */ /* 0x000fd0000000000e */
[----:B------:R-:W-:-:S08]  /*3030*/  DFMA R14, -R34, R16, 1 ;  /* 0x3ff00000220e742b */ /* 0x000fd00000000110 */
[----:B------:R-:W-:Y:S01]  /*3040*/  DFMA R24, R16, R14, R16 ;  /* 0x0000000e1018722b */ /* 0x000fe20000000010 */
[----:B------:R-:W-:Y:S01]  /*3050*/  BSSY.RECONVERGENT B2, `(.L_x_189) ;  /* 0x000000f000027945 */ /* 0x000fe20003800200 */
[----:B--2---:R-:W-:-:S08]  /*3060*/  DADD R22, R22, -R12 ;  /* 0x0000000016167229 */ /* 0x004fd0000000080c */
        /* <DEDUP_REMOVED lines=12> */
[----:B-1---5:R-:W-:Y:S05]  /*3130*/  CALL.REL.NOINC `($__internal_6_$__cuda_sm20_div_rn_f64_full) ;  /* 0x0000000c00c47944 */ /* 0x022fea0003c00000 */
.L_x_190:
[----:B------:R-:W-:Y:S05]  /*3140*/  BSYNC.RECONVERGENT B2 ;  /* 0x0000000000027941 */ /* 0x000fea0003800200 */
.L_x_189:
[----:B------:R0:W2:Y:S02]  /*3150*/  F2F.F32.F64 R6, R12 ;  /* 0x0000000c00067310 */ /* 0x0000a40000301000 */
.L_x_188:
[----:B------:R-:W-:Y:S05]  /*3160*/  BSYNC.RECONVERGENT B1 ;  /* 0x0000000000017941 */ /* 0x000fea0003800200 */
.L_x_187:
[----:B------:R-:W-:Y:S01]  /*3170*/  FMUL R0, R49, R3 ;  /* 0x0000000331007220 */ /* 0x000fe20000400000 */
[----:B------:R-:W-:Y:S03]  /*3180*/  BSSY.RECONVERGENT B0, `(.L_x_191) ;  /* 0x000000e000007945 */ /* 0x000fe60003800200 */
[----:B------:R-:W-:Y:S01]  /*3190*/  VIADD R11, R0, 0xf3000000 ;  /* 0xf3000000000b7836 */ /* 0x000fe20000000000 */
[----:B0-----:R0:W4:Y:S04]  /*31a0*/  MUFU.RSQ R13, R0 ;  /* 0x00000000000d7308 */ /* 0x0011280000001400 */
[----:B------:R-:W-:-:S13]  /*31b0*/  ISETP.GT.U32.AND P0, PT, R11, 0x727fffff, PT ;  /* 0x727fffff0b00780c */ /* 0x000fda0003f04070 */
[----:B0---4-:R-:W-:Y:S05]  /*31c0*/  @!P0 BRA `(.L_x_192) ;  /* 0x0000000000148947 */ /* 0x011fea0003800000 */
[----:B------:R-:W-:Y:S01]  /*31d0*/  BSSY.RECONVERGENT B1, `(.L_x_193) ;  /* 0x0000003000017945 */ /* 0x000fe20003800200 */
[----:B------:R-:W-:-:S07]  /*31e0*/  MOV R16, 0x3200 ;  /* 0x0000320000107802 */ /* 0x000fce0000000f00 */
[----:B-123-5:R-:W-:Y:S05]  /*31f0*/  CALL.REL.NOINC `($__internal_8_$__cuda_sm20_sqrt_rn_f32_slowpath) ;  /* 0x0000001800007944 */ /* 0x02efea0003c00000 */
[----:B------:R-:W-:Y:S05]  /*3200*/  BSYNC.RECONVERGENT B1 ;  /* 0x0000000000017941 */ /* 0x000fea0003800200 */
.L_x_193:
[----:B------:R-:W-:Y:S05]  /*3210*/  BRA `(.L_x_194) ;  /* 0x0000000000107947 */ /* 0x000fea0003800000 */
.L_x_192:
[----:B------:R-:W-:Y:S01]  /*3220*/  FMUL.FTZ R11, R0, R13 ;  /* 0x0000000d000b7220 */ /* 0x000fe20000410000 */
[----:B------:R-:W-:-:S03]  /*3230*/  FMUL.FTZ R12, R13, 0.5 ;  /* 0x3f0000000d0c7820 */ /* 0x000fc60000410000 */
[----:B------:R-:W-:-:S04]  /*3240*/  FFMA R0, -R11, R11, R0 ;  /* 0x0000000b0b007223 */ /* 0x000fc80000000100 */
[----:B------:R-:W-:-:S07]  /*3250*/  FFMA R11, R0, R12, R11 ;  /* 0x0000000c000b7223 */ /* 0x000fce000000000b */
.L_x_194:
[----:B------:R-:W-:Y:S05]  /*3260*/  BSYNC.RECONVERGENT B0 ;  /* 0x0000000000007941 */ /* 0x000fea0003800200 */
.L_x_191:
[----:B------:R-:W0:Y:S01]  /*3270*/  LDCU.128 UR8, c[0x0][0x3c0] ;  /* 0x00007800ff0877ac */ /* 0x000e220008000c00 */
[----:B------:R-:W-:Y:S01]  /*3280*/  IADD3 R0, P0, PT, R4, R5, RZ ;  /* 0x0000000504007210 */ /* 0x000fe20007f1e0ff */
[-CC-:B--2--5:R-:W-:Y:S01]  /*3290*/  FFMA R19, R8, R11.reuse, R6.reuse ;  /* 0x0000000b08137223 */ /* 0x1a4fe20000000006 */
[----:B------:R-:W-:Y:S01]  /*32a0*/  FFMA R11, -R7, R11, R6 ;  /* 0x0000000b070b7223 */ /* 0x000fe20000000106 */
[----:B------:R-:W2:Y:S01]  /*32b0*/  LDCU.64 UR6, c[0x0][0x3d0] ;  /* 0x00007a00ff0677ac */ /* 0x000ea20008000a00 */
[----:B------:R-:W-:Y:S01]  /*32c0*/  LEA.HI.X.SX32 R13, R4, R2, 0x1, P0 ;  /* 0x00000002040d7211 */ /* 0x000fe200000f0eff */
[C---:B------:R-:W-:Y:S01]  /*32d0*/  IMAD.SHL.U32 R16, R0.reuse, 0x4, RZ ;  /* 0x0000000400107824 */ /* 0x040fe200078e00ff */
[----:B------:R-:W4:Y:S02]  /*32e0*/  LDCU.64 UR14, c[0x0][0x380] ;  /* 0x00007000ff0e77ac */ /* 0x000f240008000a00 */
[----:B------:R-:W-:Y:S01]  /*32f0*/  SHF.L.U64.HI R0, R0, 0x2, R13 ;  /* 0x0000000200007819 */ /* 0x000fe2000001020d */
[----:B------:R-:W1:Y:S01]  /*3300*/  LDCU.64 UR12, c[0x0][0x388] ;  /* 0x00007100ff0c77ac */ /* 0x000e620008000a00 */
[----:B0-----:R-:W-:-:S02]  /*3310*/  IADD3 R12, P0, PT, R16, UR10, RZ ;  /* 0x0000000a100c7c10 */ /* 0x001fc4000ff1e0ff */
[C---:B------:R-:W-:Y:S02]  /*3320*/  IADD3 R14, P1, PT, R16.reuse, UR8, RZ ;  /* 0x00000008100e7c10 */ /* 0x040fe4000ff3e0ff */
[----:B--2---:R-:W-:Y:S01]  /*3330*/  IADD3 R16, P2, PT, R16, UR6, RZ ;  /* 0x0000000610107c10 */ /* 0x004fe2000ff5e0ff */
[----:B------:R-:W0:Y:S01]  /*3340*/  LDCU UR6, c[0x0][0x3b0] ;  /* 0x00007600ff0677ac */ /* 0x000e220008000800 */
[C---:B------:R-:W-:Y:S02]  /*3350*/  IADD3.X R13, PT, PT, R0.reuse, UR11, RZ, P0, !PT ;  /* 0x0000000b000d7c10 */ /* 0x040fe400087fe4ff */
[C---:B------:R-:W-:Y:S01]  /*3360*/  IADD3.X R15, PT, PT, R0.reuse, UR9, RZ, P1, !PT ;  /* 0x00000009000f7c10 */ /* 0x040fe20008ffe4ff */
[----:B------:R-:W2:Y:S01]  /*3370*/  LDCU.128 UR8, c[0x0][0x380] ;  /* 0x00007000ff0877ac */ /* 0x000ea20008000c00 */
[----:B------:R-:W-:Y:S01]  /*3380*/  IADD3.X R17, PT, PT, R0, UR7, RZ, P2, !PT ;  /* 0x0000000700117c10 */ /* 0x000fe200097fe4ff */
[----:B-1----:R1:W-:Y:S01]  /*3390*/  STG.E desc[UR4][R12.64+-0x4], R18 ;  /* 0xfffffc120c007986 */ /* 0x0023e2000c101904 */
[----:B------:R-:W1:Y:S03]  /*33a0*/  LDCU UR7, c[0x0][0x3b0] ;  /* 0x00007600ff0777ac */ /* 0x000e660008000800 */
[----:B------:R1:W-:Y:S04]  /*33b0*/  STG.E desc[UR4][R14.64+-0x4], R19 ;  /* 0xfffffc130e007986 */ /* 0x0003e8000c101904 */
[----:B------:R1:W-:Y:S01]  /*33c0*/  STG.E desc[UR4][R16.64+-0x4], R11 ;  /* 0xfffffc0b10007986 */ /* 0x0003e2000c101904 */
[----:B0-----:R-:W-:-:S13]  /*33d0*/  ISETP.GE.AND P0, PT, R5, UR6, PT ;  /* 0x0000000605007c0c */ /* 0x001fda000bf06270 */
[----:B-12-4-:R-:W-:Y:S05]  /*33e0*/  @P0 EXIT ;  /* 0x000000000000094d */ /* 0x016fea0003800000 */
.L_x_214:
[----:B0-----:R-:W0:Y:S01]  /*33f0*/  LDC.64 R12, c[0x0][0x388] ;  /* 0x0000e200ff0c7b82 */ /* 0x001e220000000a00 */
[----:B------:R-:W-:Y:S02]  /*3400*/  SHF.R.S32.HI R19, RZ, 0x1f, R5 ;  /* 0x0000001fff137819 */ /* 0x000fe40000011405 */
[----:B------:R-:W-:-:S04]  /*3410*/  IADD3 R2, P0, PT, -R10, R5, RZ ;  /* 0x000000050a027210 */ /* 0x000fc80007f1e1ff */
[----:B------:R-:W-:Y:S01]  /*3420*/  IADD3.X R11, PT, PT, R19, -0x1, RZ, P0, !PT ;  /* 0xffffffff130b7810 */ /* 0x000fe200007fe4ff */
[----:B------:R-:W1:Y:S01]  /*3430*/  LDC.64 R20, c[0x0][0x380] ;  /* 0x0000e000ff147b82 */ /* 0x000e620000000a00 */
[----:B------:R-:W-:-:S04]  /*3440*/  LEA R14, P0, R2, UR10, 0x2 ;  /* 0x0000000a020e7c11 */ /* 0x000fc8000f8010ff */
[----:B------:R-:W-:-:S05]  /*3450*/  LEA.HI.X R15, R2, UR11, R11, 0x2, P0 ;  /* 0x0000000b020f7c11 */ /* 0x000fca00080f140b */
[----:B------:R-:W2:Y:S01]  /*3460*/  LDG.E.CONSTANT R0, desc[UR4][R14.64+0x4] ;  /* 0x000004040e007981 */ /* 0x000ea2000c1e9900 */
[----:B0-----:R-:W-:-:S05]  /*3470*/  IMAD.WIDE R12, R5, 0x4, R12 ;  /* 0x00000004050c7825 */ /* 0x001fca00078e020c */
[----:B------:R-:W2:Y:S01]  /*3480*/  LDG.E.CONSTANT R18, desc[UR4][R12.64+0x4] ;  /* 0x000004040c127981 */ /* 0x000ea2000c1e9900 */
[C---:B------:R-:W-:Y:S01]  /*3490*/  LEA R22, P1, R2.reuse, UR8, 0x3 ;  /* 0x0000000802167c11 */ /* 0x040fe2000f8218ff */
[----:B------:R-:W-:Y:S01]  /*34a0*/  BSSY.RECONVERGENT B1, `(.L_x_195) ;  /* 0x0000021000017945 */ /* 0x000fe20003800200 */
[----:B------:R-:W-:Y:S01]  /*34b0*/  MOV R6, 0x7fffffff ;  /* 0x7fffffff00067802 */ /* 0x000fe20000000f00 */
[----:B-1----:R-:W-:Y:S01]  /*34c0*/  IMAD.WIDE R20, R5, 0x8, R20 ;  /* 0x0000000805147825 */ /* 0x002fe200078e0214 */
[----:B------:R-:W-:-:S03]  /*34d0*/  LEA.HI.X R23, R2, UR9, R11, 0x3, P1 ;  /* 0x0000000902177c11 */ /* 0x000fc600088f1c0b */
[----:B------:R-:W-:Y:S01]  /*34e0*/  VIADD R2, R5, 0x1 ;  /* 0x0000000105027836 */ /* 0x000fe20000000000 */
[----:B--2---:R-:W-:-:S13]  /*34f0*/  ISETP.NE.AND P0, PT, R18, R0, PT ;  /* 0x000000001200720c */ /* 0x004fda0003f05270 */
[----:B------:R-:W-:Y:S05]  /*3500*/  @P0 BRA `(.L_x_196) ;  /* 0x0000000000680947 */ /* 0x000fea0003800000 */
[----:B------:R-:W2:Y:S04]  /*3510*/  LDG.E.64.CONSTANT R12, desc[UR4][R20.64+0x8] ;  /* 0x00000804140c7981 */ /* 0x000ea8000c1e9b00 */
        /* <DEDUP_REMOVED lines=22> */
[----:B---3--:R-:W-:Y:S05]  /*3680*/  CALL.REL.NOINC `($__internal_6_$__cuda_sm20_div_rn_f64_full) ;  /* 0x0000000800707944 */ /* 0x008fea0003c00000 */
.L_x_198:
[----:B------:R-:W-:Y:S05]  /*3690*/  BSYNC.RECONVERGENT B2 ;  /* 0x0000000000027941 */ /* 0x000fea0003800200 */
.L_x_197:
[----:B------:R0:W1:Y:S02]  /*36a0*/  F2F.F32.F64 R6, R12 ;  /* 0x0000000c00067310 */ /* 0x0000640000301000 */
.L_x_196:
[----:B------:R-:W-:Y:S05]  /*36b0*/  BSYNC.RECONVERGENT B1 ;  /* 0x0000000000017941 */ /* 0x000fea0003800200 */
.L_x_195:
[----:B------:R-:W-:-:S04]  /*36c0*/  IADD3 R11, P0, PT, -R9, R5, RZ ;  /* 0x00000005090b7210 */ /* 0x000fc80007f1e1ff */
[----:B------:R-:W-:Y:S02]  /*36d0*/  IADD3.X R14, PT, PT, R19, -0x1, RZ, P0, !PT ;  /* 0xffffffff130e7810 */ /* 0x000fe400007fe4ff */
[----:B0-----:R-:W-:-:S04]  /*36e0*/  LEA R12, P0, R11, UR12, 0x2 ;  /* 0x0000000c0b0c7c11 */ /* 0x001fc8000f8010ff */
[----:B------:R-:W-:-:S06]  /*36f0*/  LEA.HI.X R13, R11, UR13, R14, 0x2, P0 ;  /* 0x0000000d0b0d7c11 */ /* 0x000fcc00080f140e */
[----:B------:R-:W2:Y:S01]  /*3700*/  LDG.E.CONSTANT R13, desc[UR4][R12.64+0x4] ;  /* 0x000004040c0d7981 */ /* 0x000ea2000c1e9900 */
[----:B------:R-:W-:Y:S01]  /*3710*/  BSSY.RECONVERGENT B1, `(.L_x_199) ;  /* 0x0000020000017945 */ /* 0x000fe20003800200 */
[----:B--2---:R-:W-:Y:S01]  /*3720*/  ISETP.NE.AND P0, PT, R18, R13, PT ;  /* 0x0000000d1200720c */ /* 0x004fe20003f05270 */
[----:B------:R-:W-:-:S12]  /*3730*/  IMAD.MOV.U32 R18, RZ, RZ, 0x7fffffff ;  /* 0x7fffffffff127424 */ /* 0x000fd800078e00ff */
[----:B------:R-:W-:Y:S05]  /*3740*/  @P0 BRA `(.L_x_200) ;  /* 0x0000000000700947 */ /* 0x000fea0003800000 */
[C---:B------:R-:W-:Y:S01]  /*3750*/  LEA R16, P0, R11.reuse, UR14, 0x3 ;  /* 0x0000000e0b107c11 */ /* 0x040fe2000f8018ff */
[----:B------:R-:W2:Y:S03]  /*3760*/  LDG.E.64.CONSTANT R18, desc[UR4][R20.64+0x8] ;  /* 0x0000080414127981 */ /* 0x000ea6000c1e9b00 */
[----:B------:R-:W-:-:S05]  /*3770*/  LEA.HI.X R17, R11, UR15, R14, 0x3, P0 ;  /* 0x0000000f0b117c11 */ /* 0x000fca00080f1c0e */
[----:B------:R-:W2:Y:S01]  /*3780*/  LDG.E.64.CONSTANT R12, desc[UR4][R16.64+0x8] ;  /* 0x00000804100c7981 */ /* 0x000ea2000c1e9b00 */
[----:B---3--:R-:W0:Y:S01]  /*3790*/  MUFU.RCP64H R15, R35 ;  /* 0x00000023000f7308 */ /* 0x008e220000001800 */
[----:B------:R-:W-:-:S06]  /*37a0*/  IMAD.MOV.U32 R14, RZ, RZ, 0x1 ;  /* 0x00000001ff0e7424 */ /* 0x000fcc00078e00ff */
        /* <DEDUP_REMOVED lines=19> */
[----:B-1----:R-:W-:Y:S05]  /*38e0*/  CALL.REL.NOINC `($__internal_6_$__cuda_sm20_div_rn_f64_full) ;  /* 0x0000000400d87944 */ /* 0x002fea0003c00000 */
.L_x_202:
[----:B------:R-:W-:Y:S05]  /*38f0*/  BSYNC.RECONVERGENT B2 ;  /* 0x0000000000027941 */ /* 0x000fea0003800200 */
.L_x_201:
[----:B------:R0:W2:Y:S02]  /*3900*/  F2F.F32.F64 R18, R12 ;  /* 0x0000000c00127310 */ /* 0x0000a40000301000 */
.L_x_200:
[----:B------:R-:W-:Y:S05]  /*3910*/  BSYNC.RECONVERGENT B1 ;  /* 0x0000000000017941 */ /* 0x000fea0003800200 */
.L_x_199:
[----:B------:R-:W-:-:S04]  /*3920*/  IADD3 R19, PT, PT, -R10, R5, RZ ;  /* 0x000000050a137210 */ /* 0x000fc80007ffe1ff */
[----:B------:R-:W-:Y:S02]  /*3930*/  SHF.R.S32.HI R20, RZ, 0x1f, R19 ;  /* 0x0000001fff147819 */ /* 0x000fe40000011413 */
[----:B------:R-:W-:-:S04]  /*3940*/  IADD3 R11, P0, PT, -R10, R19, RZ ;  /* 0x000000130a0b7210 */ /* 0x000fc80007f1e1ff */
[----:B------:R-:W-:Y:S02]  /*3950*/  IADD3.X R14, PT, PT, R20, -0x1, RZ, P0, !PT ;  /* 0xffffffff140e7810 */ /* 0x000fe400007fe4ff */
[----:B0-----:R-:W-:-:S04]  /*3960*/  LEA R12, P0, R11, UR12, 0x2 ;  /* 0x0000000c0b0c7c11 */ /* 0x001fc8000f8010ff */
[----:B------:R-:W-:-:S06]  /*3970*/  LEA.HI.X R13, R11, UR13, R14, 0x2, P0 ;  /* 0x0000000d0b0d7c11 */ /* 0x000fcc00080f140e */
[----:B------:R-:W4:Y:S01]  /*3980*/  LDG.E.CONSTANT R13, desc[UR4][R12.64+0x4] ;  /* 0x000004040c0d7981 */ /* 0x000f22000c1e9900 */
[----:B------:R-:W-:Y:S01]  /*3990*/  BSSY.RECONVERGENT B1, `(.L_x_203) ;  /* 0x0000020000017945 */ /* 0x000fe20003800200 */
[----:B------:R-:W-:Y:S01]  /*39a0*/  IMAD.MOV.U32 R21, RZ, RZ, 0x7fffffff ;  /* 0x7fffffffff157424 */ /* 0x000fe200078e00ff */
[----:B----4-:R-:W-:-:S13]  /*39b0*/  ISETP.NE.AND P0, PT, R0, R13, PT ;  /* 0x0000000d0000720c */ /* 0x010fda0003f05270 */
[----:B------:R-:W-:Y:S05]  /*39c0*/  @P0 BRA `(.L_x_204) ;  /* 0x0000000000700947 */ /* 0x000fea0003800000 */
[C---:B------:R-:W-:Y:S01]  /*39d0*/  LEA R16, P0, R11.reuse, UR14, 0x3 ;  /* 0x0000000e0b107c11 */ /* 0x040fe2000f8018ff */
[----:B------:R-:W4:Y:S03]  /*39e0*/  LDG.E.64.CONSTANT R24, desc[UR4][R22.64+0x8] ;  /* 0x0000080416187981 */ /* 0x000f26000c1e9b00 */
[----:B------:R-:W-:-:S05]  /*39f0*/  LEA.HI.X R17, R11, UR15, R14, 0x3, P0 ;  /* 0x0000000f0b117c11 */ /* 0x000fca00080f1c0e */
[----:B------:R-:W4:Y:S01]  /*3a00*/  LDG.E.64.CONSTANT R12, desc[UR4][R16.64+0x8] ;  /* 0x00000804100c7981 */ /* 0x000f22000c1e9b00 */
[----:B------:R-:W0:Y:S01]  /*3a10*/  MUFU.RCP64H R15, R37 ;  /* 0x00000025000f7308 */ /* 0x000e220000001800 */
[----:B------:R-:W-:-:S06]  /*3a20*/  IMAD.MOV.U32 R14, RZ, RZ, 0x1 ;  /* 0x00000001ff0e7424 */ /* 0x000fcc00078e00ff */
[----:B0-----:R-:W-:-:S08]  /*3a30*/  DFMA R26, -R36, R14, 1 ;  /* 0x3ff00000241a742b */ /* 0x001fd0000000010e */
[----:B------:R-:W-:-:S08]  /*3a40*/  DFMA R26, R26, R26, R26 ;  /* 0x0000001a1a1a722b */ /* 0x000fd0000000001a */
[----:B------:R-:W-:-:S08]  /*3a50*/  DFMA R26, R14, R26, R14 ;  /* 0x0000001a0e1a722b */ /* 0x000fd0000000000e */
[----:B------:R-:W-:-:S08]  /*3a60*/  DFMA R14, -R36, R26, 1 ;  /* 0x3ff00000240e742b */ /* 0x000fd0000000011a */
[----:B------:R-:W-:Y:S01]  /*3a70*/  DFMA R26, R26, R14, R26 ;  /* 0x0000000e1a1a722b */ /* 0x000fe2000000001a */
[----:B------:R-:W-:Y:S01]  /*3a80*/  BSSY.RECONVERGENT B2, `(.L_x_205) ;  /* 0x000000f000027945 */ /* 0x000fe20003800200 */
[----:B----4-:R-:W-:-:S08]  /*3a90*/  DADD R24, R24, -R12 ;  /* 0x0000000018187229 */ /* 0x010fd0000000080c */
        /* <DEDUP_REMOVED lines=12> */
[----:B-123--:R-:W-:Y:S05]  /*3b60*/  CALL.REL.NOINC `($__internal_6_$__cuda_sm20_div_rn_f64_full) ;  /* 0x0000000400387944 */ /* 0x00efea0003c00000 */
.L_x_206:
[----:B------:R-:W-:Y:S05]  /*3b70*/  BSYNC.RECONVERGENT B2 ;  /* 0x0000000000027941 */ /* 0x000fea0003800200 */
.L_x_205:
[----:B------:R0:W4:Y:S02]  /*3b80*/  F2F.F32.F64 R21, R12 ;  /* 0x0000000c00157310 */ /* 0x0001240000301000 */
.L_x_204:
[----:B------:R-:W-:Y:S05]  /*3b90*/  BSYNC.RECONVERGENT B1 ;  /* 0x0000000000017941 */ /* 0x000fea0003800200 */
.L_x_203:
[----:B------:R-:W-:-:S04]  /*3ba0*/  IADD3 R19, P0, PT, -R9, R19, RZ ;  /* 0x0000001309137210 */ /* 0x000fc80007f1e1ff */
[----:B------:R-:W-:Y:S02]  /*3bb0*/  IADD3.X R20, PT, PT, R20, -0x1, RZ, P0, !PT ;  /* 0xffffffff14147810 */ /* 0x000fe400007fe4ff */
[----:B0-----:R-:W-:-:S04]  /*3bc0*/  LEA R12, P0, R19, UR12, 0x2 ;  /* 0x0000000c130c7c11 */ /* 0x001fc8000f8010ff */
[----:B------:R-:W-:-:S06]  /*3bd0*/  LEA.HI.X R13, R19, UR13, R20, 0x2, P0 ;  /* 0x0000000d130d7c11 */ /* 0x000fcc00080f1414 */
[----:B------:R-:W5:Y:S01]  /*3be0*/  LDG.E.CONSTANT R13, desc[UR4][R12.64+0x4] ;  /* 0x000004040c0d7981 */ /* 0x000f62000c1e9900 */
[----:B------:R-:W-:Y:S01]  /*3bf0*/  BSSY.RECONVERGENT B1, `(.L_x_207) ;  /* 0x0000020000017945 */ /* 0x000fe20003800200 */
[----:B-----5:R-:W-:Y:S01]  /*3c00*/  ISETP.NE.AND P0, PT, R0, R13, PT ;  /* 0x0000000d0000720c */ /* 0x020fe20003f05270 */
[----:B------:R-:W-:-:S12]  /*3c10*/  IMAD.MOV.U32 R0, RZ, RZ, 0x7fffffff ;  /* 0x7fffffffff007424 */ /* 0x000fd800078e00ff */
[----:B------:R-:W-:Y:S05]  /*3c20*/  @P0 BRA `(.L_x_208) ;  /* 0x0000000000700947 */ /* 0x000fea0003800000 */
[C---:B------:R-:W-:Y:S01]  /*3c30*/  LEA R16, P0, R19.reuse, UR14, 0x3 ;  /* 0x0000000e13107c11 */ /* 0x040fe2000f8018ff */
[----:B------:R-:W5:Y:S03]  /*3c40*/  LDG.E.64.CONSTANT R24, desc[UR4][R22.64+0x8] ;  /* 0x0000080416187981 */ /* 0x000f66000c1e9b00 */
[----:B------:R-:W-:-:S05]  /*3c50*/  LEA.HI.X R17, R19, UR15, R20, 0x3, P0 ;  /* 0x0000000f13117c11 */ /* 0x000fca00080f1c14 */
[----:B------:R-:W5:Y:S01]  /*3c60*/  LDG.E.64.CONSTANT R12, desc[UR4][R16.64+0x8] ;  /* 0x00000804100c7981 */ /* 0x000f62000c1e9b00 */
        /* <DEDUP_REMOVED lines=8> */
[----:B-----5:R-:W-:-:S08]  /*3cf0*/  DADD R24, R24, -R12 ;  /* 0x0000000018187229 */ /* 0x020fd0000000080c */
        /* <DEDUP_REMOVED lines=12> */
[----:B-12-4-:R-:W-:Y:S05]  /*3dc0*/  CALL.REL.NOINC `($__internal_6_$__cuda_sm20_div_rn_f64_full) ;  /* 0x0000000000a07944 */ /* 0x016fea0003c00000 */
.L_x_210:
[----:B------:R-:W-:Y:S05]  /*3dd0*/  BSYNC.RECONVERGENT B2 ;  /* 0x0000000000027941 */ /* 0x000fea0003800200 */
.L_x_209:
[----:B------:R0:W3:Y:S02]  /*3de0*/  F2F.F32.F64 R0, R12 ;  /* 0x0000000c00007310 */ /* 0x0000e40000301000 */
.L_x_208:
[----:B------:R-:W-:Y:S05]  /*3df0*/  BSYNC.RECONVERGENT B1 ;  /* 0x0000000000017941 */ /* 0x000fea0003800200 */
.L_x_207:
[----:B012---:R-:W-:Y:S01]  /*3e00*/  FADD R12, -R18, R6 ;  /* 0x00000006120c7221 */ /* 0x007fe20000000100 */
[----:B---34-:R-:W-:Y:S01]  /*3e10*/  FADD R0, -R0, R21 ;  /* 0x0000001500007221 */ /* 0x018fe20000000100 */
[----:B------:R-:W-:Y:S02]  /*3e20*/  BSSY.RECONVERGENT B0, `(.L_x_211) ;  /* 0x0000012000007945 */ /* 0x000fe40003800200 */
[----:B------:R-:W-:-:S04]  /*3e30*/  FFMA R49, R12, R12, R49 ;  /* 0x0000000c0c317223 */ /* 0x000fc80000000031 */
[----:B------:R-:W-:-:S05]  /*3e40*/  FFMA R49, -R0, R0, R49 ;  /* 0x0000000000317223 */ /* 0x000fca0000000131 */
[C---:B------:R-:W-:Y:S02]  /*3e50*/  FSETP.NAN.AND P0, PT, |R49|.reuse, |R49|, PT ;  /* 0x400000313100720b */ /* 0x040fe40003f08200 */
[----:B------:R-:W-:-:S11]  /*3e60*/  FSETP.GEU.AND P1, PT, R49, RZ, PT ;  /* 0x000000ff3100720b */ /* 0x000fd60003f2e000 */
[----:B------:R-:W-:-:S05]  /*3e70*/  @!P0 FSEL R49, R49, RZ, P1 ;  /* 0x000000ff31318208 */ /* 0x000fca0000800000 */
[----:B------:R-:W-:-:S04]  /*3e80*/  FMUL R0, R49, R3 ;  /* 0x0000000331007220 */ /* 0x000fc80000400000 */
[----:B------:R-:W-:Y:S01]  /*3e90*/  VIADD R11, R0, 0xf3000000 ;  /* 0xf3000000000b7836 */ /* 0x000fe20000000000 */
[----:B------:R0:W1:Y:S04]  /*3ea0*/  MUFU.RSQ R13, R0 ;  /* 0x00000000000d7308 */ /* 0x0000680000001400 */
[----:B------:R-:W-:-:S13]  /*3eb0*/  ISETP.GT.U32.AND P0, PT, R11, 0x727fffff, PT ;  /* 0x727fffff0b00780c */ /* 0x000fda0003f04070 */
[----:B01----:R-:W-:Y:S05]  /*3ec0*/  @!P0 BRA `(.L_x_212) ;  /* 0x00000000000c8947 */ /* 0x003fea0003800000 */
[----:B------:R-:W-:-:S07]  /*3ed0*/  MOV R16, 0x3ef0 ;  /* 0x00003ef000107802 */ /* 0x000fce0000000f00 */
[----:B------:R-:W-:Y:S05]  /*3ee0*/  CALL.REL.NOINC `($__internal_8_$__cuda_sm20_sqrt_rn_f32_slowpath) ;  /* 0x0000000800c47944 */ /* 0x000fea0003c00000 */
[----:B------:R-:W-:Y:S05]  /*3ef0*/  BRA `(.L_x_213) ;  /* 0x0000000000107947 */ /* 0x000fea0003800000 */
.L_x_212:
[----:B------:R-:W-:Y:S01]  /*3f00*/  FMUL.FTZ R11, R0, R13 ;  /* 0x0000000d000b7220 */ /* 0x000fe20000410000 */
[----:B------:R-:W-:-:S03]  /*3f10*/  FMUL.FTZ R12, R13, 0.5 ;  /* 0x3f0000000d0c7820 */ /* 0x000fc60000410000 */
[----:B------:R-:W-:-:S04]  /*3f20*/  FFMA R0, -R11, R11, R0 ;  /* 0x0000000b0b007223 */ /* 0x000fc80000000100 */
[----:B------:R-:W-:-:S07]  /*3f30*/  FFMA R11, R0, R12, R11 ;  /* 0x0000000c000b7223 */ /* 0x000fce000000000b */
.L_x_213:
[----:B------:R-:W-:Y:S05]  /*3f40*/  BSYNC.RECONVERGENT B0 ;  /* 0x0000000000007941 */ /* 0x000fea0003800200 */
.L_x_211:
[----:B------:R-:W0:Y:S01]  /*3f50*/  LDC.64 R12, c[0x0][0x3c8] ;  /* 0x0000f200ff0c7b82 */ /* 0x000e220000000a00 */
[----:B------:R-:W-:Y:S02]  /*3f60*/  IMAD.IADD R5, R4, 0x1, R5 ;  /* 0x0000000104057824 */ /* 0x000fe400078e0205 */
[-CC-:B------:R-:W-:Y:S01]  /*3f70*/  FFMA R19, R8, R11.reuse, R18.reuse ;  /* 0x0000000b08137223 */ /* 0x180fe20000000012 */
[----:B------:R-:W-:Y:S01]  /*3f80*/  FFMA R11, -R7, R11, R18 ;  /* 0x0000000b070b7223 */ /* 0x000fe20000000112 */
[----:B------:R-:W-:-:S03]  /*3f90*/  ISETP.GE.AND P0, PT, R2, UR7, PT ;  /* 0x0000000702007c0c */ /* 0x000fc6000bf06270 */
[----:B------:R-:W1:Y:S08]  /*3fa0*/  LDC.64 R14, c[0x0][0x3c0] ;  /* 0x0000f000ff0e7b82 */ /* 0x000e700000000a00 */
[----:B------:R-:W2:Y:S01]  /*3fb0*/  LDC.64 R16, c[0x0][0x3d0] ;  /* 0x0000f400ff107b82 */ /* 0x000ea20000000a00 */
[----:B0-----:R-:W-:-:S05]  /*3fc0*/  IMAD.WIDE R12, R5, 0x4, R12 ;  /* 0x00000004050c7825 */ /* 0x001fca00078e020c */
[----:B------:R0:W-:Y:S01]  /*3fd0*/  STG.E desc[UR4][R12.64], R6 ;  /* 0x000000060c007986 */ /* 0x0001e2000c101904 */
[----:B-1----:R-:W-:-:S05]  /*3fe0*/  IMAD.WIDE R14, R5, 0x4, R14 ;  /* 0x00000004050e7825 */ /* 0x002fca00078e020e */
[----:B------:R0:W-:Y:S01]  /*3ff0*/  STG.E desc[UR4][R14.64], R19 ;  /* 0x000000130e007986 */ /* 0x0001e2000c101904 */
[----:B--2---:R-:W-:-:S04]  /*4000*/  IMAD.WIDE R16, R5, 0x4, R16 ;  /* 0x0000000405107825 */ /* 0x004fc800078e0210 */
[----:B------:R-:W-:Y:S01]  /*4010*/  IMAD.MOV.U32 R5, RZ, RZ, R2 ;  /* 0x000000ffff057224 */ /* 0x000fe200078e0002 */
[----:B------:R0:W-:Y:S01]  /*4020*/  STG.E desc[UR4][R16.64], R11 ;  /* 0x0000000b10007986 */ /* 0x0001e2000c101904 */
[----:B------:R-:W-:Y:S05]  /*4030*/  @!P0 BRA `(.L_x_214) ;  /* 0xfffffff000ec8947 */ /* 0x000fea000383ffff */
[----:B------:R-:W-:Y:S05]  /*4040*/  EXIT ;  /* 0x000000000000794d */ /* 0x000fea0003800000 */
        .weak           $__internal_6_$__cuda_sm20_div_rn_f64_full
        .type           $__internal_6_$__cuda_sm20_div_rn_f64_full,@function
        .size           $__internal_6_$__cuda_sm20_div_rn_f64_full,($__internal_7_$__cuda_sm20_rcp_rn_f32_slowpath - $__internal_6_$__cuda_sm20_div_rn_f64_full)
$__internal_6_$__cuda_sm20_div_rn_f64_full:
[C---:B------:R-:W-:Y:S01]  /*4050*/  FSETP.GEU.AND P0, PT, |R15|.reuse, 1.469367938527859385e-39, PT ;  /* 0x001000000f00780b */ /* 0x040fe20003f0e200 */
[----:B------:R-:W-:Y:S01]  /*4060*/  IMAD.MOV.U32 R40, RZ, RZ, 0x1 ;  /* 0x00000001ff287424 */ /* 0x000fe200078e00ff */
[----:B------:R-:W-:Y:S01]  /*4070*/  LOP3.LUT R16, R15, 0x800fffff, RZ, 0xc0, !PT ;  /* 0x800fffff0f107812 */ /* 0x000fe200078ec0ff */
[----:B------:R-:W-:Y:S01]  /*4080*/  IMAD.MOV.U32 R43, RZ, RZ, 0x1ca00000 ;  /* 0x1ca00000ff2b7424 */ /* 0x000fe200078e00ff */
[----:B------:R-:W-:Y:S01]  /*4090*/  LOP3.LUT R13, R13, R12, RZ, 0x3c, !PT ;  /* 0x0000000c0d0d7212 */ /* 0x000fe200078e3cff */
[----:B------:R-:W-:Y:S01]  /*40a0*/  BSSY.RECONVERGENT B0, `(.L_x_215) ;  /* 0x000005a000007945 */ /* 0x000fe20003800200 */
[----:B------:R-:W-:Y:S02]  /*40b0*/  LOP3.LUT R17, R16, 0x3ff00000, RZ, 0xfc, !PT ;  /* 0x3ff0000010117812 */ /* 0x000fe400078efcff */
[----:B------:R-:W-:Y:S02]  /*40c0*/  MOV R16, R14 ;  /* 0x0000000e00107202 */ /* 0x000fe40000000f00 */
[----:B------:R-:W-:-:S02]  /*40d0*/  LOP3.LUT R12, R13, R12, RZ, 0x3c, !PT ;  /* 0x0000000c0d0c7212 */ /* 0x000fc400078e3cff */
[----:B------:R-:W-:Y:S01]  /*40e0*/  LOP3.LUT R45, R15, 0x7ff00000, RZ, 0xc0, !PT ;  /* 0x7ff000000f2d7812 */ /* 0x000fe200078ec0ff */
[----:B------:R-:W-:Y:S01]  /*40f0*/  @!P0 DMUL R16, R14, 8.98846567431157953865e+307 ;  /* 0x7fe000000e108828 */ /* 0x000fe20000000000 */
[----:B------:R-:W-:-:S04]  /*4100*/  LOP3.LUT R13, R13, R12, RZ, 0x3c, !PT ;  /* 0x0000000c0d0d7212 */ /* 0x000fc800078e3cff */
[C---:B------:R-:W-:Y:S01]  /*4110*/  FSETP.GEU.AND P2, PT, |R13|.reuse, 1.469367938527859385e-39, PT ;  /* 0x001000000d00780b */ /* 0x040fe20003f4e200 */
[----:B------:R-:W0:Y:S01]  /*4120*/  MUFU.RCP64H R41, R17 ;  /* 0x0000001100297308 */ /* 0x000e220000001800 */
[----:B------:R-:W-:-:S04]  /*4130*/  LOP3.LUT R42, R13, 0x7ff00000, RZ, 0xc0, !PT ;  /* 0x7ff000000d2a7812 */ /* 0x000fc800078ec0ff */
[----:B------:R-:W-:Y:S01]  /*4140*/  ISETP.GE.U32.AND P1, PT, R42, R45, PT ;  /* 0x0000002d2a00720c */ /* 0x000fe20003f26070 */
[----:B------:R-:W-:Y:S01]  /*4150*/  IMAD.MOV.U32 R44, RZ, RZ, R42 ;  /* 0x000000ffff2c7224 */ /* 0x000fe200078e002a */
[----:B------:R-:W-:Y:S02]  /*4160*/  @!P0 LOP3.LUT R45, R17, 0x7ff00000, RZ, 0xc0, !PT ;  /* 0x7ff00000112d8812 */ /* 0x000fe400078ec0ff */
[----:B------:R-:W-:-:S03]  /*4170*/  SEL R39, R43, 0x63400000, !P1 ;  /* 0x634000002b277807 */ /* 0x000fc60004800000 */
[----:B------:R-:W-:Y:S02]  /*4180*/  @!P2 LOP3.LUT R38, R15, 0x7ff00000, RZ, 0xc0, !PT ;  /* 0x7ff000000f26a812 */ /* 0x000fe400078ec0ff */
[----:B------:R-:W-:Y:S02]  /*4190*/  LOP3.LUT R39, R39, 0x800fffff, R13, 0xf8, !PT ;  /* 0x800fffff27277812 */ /* 0x000fe400078ef80d */
[----:B------:R-:W-:Y:S01]  /*41a0*/  @!P2 ISETP.GE.U32.AND P3, PT, R42, R38, PT ;  /* 0x000000262a00a20c */ /* 0x000fe20003f66070 */
[----:B0-----:R-:W-:-:S03]  /*41b0*/  DFMA R50, R40, -R16, 1 ;  /* 0x3ff000002832742b */ /* 0x001fc60000000810 */
[----:B------:R-:W-:-:S04]  /*41c0*/  @!P2 SEL R38, R43, 0x63400000, !P3 ;  /* 0x634000002b26a807 */ /* 0x000fc80005800000 */
[----:B------:R-:W-:Y:S01]  /*41d0*/  @!P2 LOP3.LUT R38, R38, 0x80000000, R13, 0xf8, !PT ;  /* 0x800000002626a812 */ /* 0x000fe200078ef80d */
[----:B------:R-:W-:-:S08]  /*41e0*/  DFMA R50, R50, R50, R50 ;  /* 0x000000323232722b */ /* 0x000fd00000000032 */
[----:B------:R-:W-:Y:S01]  /*41f0*/  DFMA R40, R40, R50, R40 ;  /* 0x000000322828722b */ /* 0x000fe20000000028 */
[----:B------:R-:W-:Y:S01]  /*4200*/  @!P2 LOP3.LUT R51, R38, 0x100000, RZ, 0xfc, !PT ;  /* 0x001000002633a812 */ /* 0x000fe200078efcff */
[----:B------:R-:W-:Y:S01]  /*4210*/  IMAD.MOV.U32 R38, RZ, RZ, R12 ;  /* 0x000000ffff267224 */ /* 0x000fe200078e000c */
[----:B------:R-:W-:-:S05]  /*4220*/  @!P2 MOV R50, RZ ;  /* 0x000000ff0032a202 */ /* 0x000fca0000000f00 */
[----:B------:R-:W-:Y:S02]  /*4230*/  DFMA R52, R40, -R16, 1 ;  /* 0x3ff000002834742b */ /* 0x000fe40000000810 */
[----:B------:R-:W-:-:S06]  /*4240*/  @!P2 DFMA R38, R38, 2, -R50 ;  /* 0x400000002626a82b */ /* 0x000fcc0000000832 */
[----:B------:R-:W-:-:S04]  /*4250*/  DFMA R52, R40, R52, R40 ;  /* 0x000000342834722b */ /* 0x000fc80000000028 */
[----:B------:R-:W-:-:S04]  /*4260*/  @!P2 LOP3.LUT R44, R39, 0x7ff00000, RZ, 0xc0, !PT ;  /* 0x7ff00000272ca812 */ /* 0x000fc800078ec0ff */
[----:B------:R-:W-:Y:S01]  /*4270*/  DMUL R50, R52, R38 ;  /* 0x0000002634327228 */ /* 0x000fe20000000000 */
[----:B------:R-:W-:-:S05]  /*4280*/  VIADD R46, R44, 0xffffffff ;  /* 0xffffffff2c2e7836 */ /* 0x000fca0000000000 */
[----:B------:R-:W-:Y:S01]  /*4290*/  ISETP.GT.U32.AND P0, PT, R46, 0x7feffffe, PT ;  /* 0x7feffffe2e00780c */ /* 0x000fe20003f04070 */
[----:B------:R-:W-:Y:S01]  /*42a0*/  VIADD R46, R45, 0xffffffff ;  /* 0xffffffff2d2e7836 */ /* 0x000fe20000000000 */
[----:B------:R-:W-:-:S04]  /*42b0*/  DFMA R40, R50, -R16, R38 ;  /* 0x800000103228722b */ /* 0x000fc80000000026 */
[----:B------:R-:W-:-:S04]  /*42c0*/  ISETP.GT.U32.OR P0, PT, R46, 0x7feffffe, P0 ;  /* 0x7feffffe2e00780c */ /* 0x000fc80000704470 */
[----:B------:R-:W-:-:S09]  /*42d0*/  DFMA R40, R52, R40, R50 ;  /* 0x000000283428722b */ /* 0x000fd20000000032 */
        /* <DEDUP_REMOVED lines=26> */
[----:B------:R-:W-:-:S03]  /*4480*/  FSEL R14, R14, R43, !P0 ;  /* 0x0000002b0e0e7208 */ /* 0x000fc60004000000 */
[----:B------:R-:W-:Y:S02]  /*4490*/  IMAD.MOV.U32 R42, RZ, RZ, R12 ;  /* 0x000000ffff2a7224 */ /* 0x000fe400078e000c */
[----:B------:R-:W-:Y:S01]  /*44a0*/  IMAD.MOV.U32 R43, RZ, RZ, R14 ;  /* 0x000000ffff2b7224 */ /* 0x000fe200078e000e */
[----:B------:R-:W-:Y:S06]  /*44b0*/  BRA `(.L_x_217) ;  /* 0x0000000000607947 */ /* 0x000fec0003800000 */
.L_x_216:
        /* <DEDUP_REMOVED lines=13> */
[----:B------:R-:W-:Y:S01]  /*4590*/  @P0 MOV R42, RZ ;  /* 0x000000ff002a0202 */ /* 0x000fe20000000f00 */
[----:B------:R-:W-:Y:S02]  /*45a0*/  @!P0 IMAD.MOV.U32 R43, RZ, RZ, R13 ;  /* 0x000000ffff2b8224 */ /* 0x000fe400078e000d */
[----:B------:R-:W-:Y:S01]  /*45b0*/  @P0 IMAD.MOV.U32 R43, RZ, RZ, R12 ;  /* 0x000000ffff2b0224 */ /* 0x000fe200078e000c */
[----:B------:R-:W-:Y:S06]  /*45c0*/  BRA `(.L_x_217) ;  /* 0x00000000001c7947 */ /* 0x000fec0003800000 */
.L_x_219:
[----:B------:R-:W-:-:S05]  /*45d0*/  LOP3.LUT R42, R15, 0x80000, RZ, 0xfc, !PT ;  /* 0x000800000f2a7812 */ /* 0x000fca00078efcff */
[----:B------:R-:W-:Y:S02]  /*45e0*/  IMAD.MOV.U32 R43, RZ, RZ, R42 ;  /* 0x000000ffff2b7224 */ /* 0x000fe400078e002a */
[----:B------:R-:W-:Y:S01]  /*45f0*/  IMAD.MOV.U32 R42, RZ, RZ, R14 ;  /* 0x000000ffff2a7224 */ /* 0x000fe200078e000e */
[----:B------:R-:W-:Y:S06]  /*4600*/  BRA `(.L_x_217) ;  /* 0x00000000000c7947 */ /* 0x000fec0003800000 */
.L_x_218:
[----:B------:R-:W-:-:S04]  /*4610*/  LOP3.LUT R42, R13, 0x80000, RZ, 0xfc, !PT ;  /* 0x000800000d2a7812 */ /* 0x000fc800078efcff */
[----:B------:R-:W-:Y:S01]  /*4620*/  MOV R43, R42 ;  /* 0x0000002a002b7202 */ /* 0x000fe20000000f00 */
[----:B------:R-:W-:-:S07]  /*4630*/  IMAD.MOV.U32 R42, RZ, RZ, R12 ;  /* 0x000000ffff2a7224 */ /* 0x000fce00078e000c */
.L_x_217:
[----:B------:R-:W-:Y:S05]  /*4640*/  BSYNC.RECONVERGENT B0 ;  /* 0x0000000000007941 */ /* 0x000fea0003800200 */
.L_x_215:
[----:B------:R-:W-:Y:S01]  /*4650*/  MOV R14, R11 ;  /* 0x0000000b000e7202 */ /* 0x000fe20000000f00 */
[----:B------:R-:W-:Y:S02]  /*4660*/  IMAD.MOV.U32 R15, RZ, RZ, 0x0 ;  /* 0x00000000ff0f7424 */ /* 0x000fe400078e00ff */
[----:B------:R-:W-:Y:S02]  /*4670*/  IMAD.MOV.U32 R12, RZ, RZ, R42 ;  /* 0x000000ffff0c7224 */ /* 0x000fe400078e002a */
[----:B------:R-:W-:Y:S01]  /*4680*/  IMAD.MOV.U32 R13, RZ, RZ, R43 ;  /* 0x000000ffff0d7224 */ /* 0x000fe200078e002b */
[----:B------:R-:W-:Y:S06]  /*4690*/  RET.REL.NODEC R14 `(mab_batch_from_prefix_sma_f32) ;  /* 0xffffffb80e587950 */ /* 0x000fec0003c3ffff */
        .weak           $__internal_7_$__cuda_sm20_rcp_rn_f32_slowpath
        .type           $__internal_7_$__cuda_sm20_rcp_rn_f32_slowpath,@function
        .size           $__internal_7_$__cuda_sm20_rcp_rn_f32_slowpath,($__internal_8_$__cuda_sm20_sqrt_rn_f32_slowpath - $__internal_7_$__cuda_sm20_rcp_rn_f32_slowpath)
$__internal_7_$__cuda_sm20_rcp_rn_f32_slowpath:
[----:B------:R-:W-:Y:S01]  /*46a0*/  IMAD.SHL.U32 R2, R0, 0x2, RZ ;  /* 0x0000000200027824 */ /* 0x000fe200078e00ff */
[----:B------:R-:W-:Y:S04]  /*46b0*/  BSSY.RECONVERGENT B1, `(.L_x_220) ;  /* 0x0000030000017945 */ /* 0x000fe80003800200 */
[----:B------:R-:W-:-:S04]  /*46c0*/  SHF.R.U32.HI R2, RZ, 0x18, R2 ;  /* 0x00000018ff027819 */ /* 0x000fc80000011602 */
[----:B------:R-:W-:-:S13]  /*46d0*/  ISETP.NE.U32.AND P0, PT, R2, RZ, PT ;  /* 0x000000ff0200720c */ /* 0x000fda0003f05070 */
[----:B------:R-:W-:Y:S05]  /*46e0*/  @P0 BRA `(.L_x_221) ;  /* 0x0000000000280947 */ /* 0x000fea0003800000 */
[----:B------:R-:W-:-:S05]  /*46f0*/  IMAD.SHL.U32 R2, R0, 0x2, RZ ;  /* 0x0000000200027824 */ /* 0x000fca00078e00ff */
[----:B------:R-:W-:-:S13]  /*4700*/  ISETP.NE.AND P0, PT, R2, RZ, PT ;  /* 0x000000ff0200720c */ /* 0x000fda0003f05270 */
[----:B------:R-:W-:Y:S01]  /*4710*/  @P0 FFMA R11, R0, 1.84467440737095516160e+19, RZ ;  /* 0x5f800000000b0823 */ /* 0x000fe200000000ff */
[----:B------:R-:W-:Y:S08]  /*4720*/  @!P0 MUFU.RCP R3, R0 ;  /* 0x0000000000038308 */ /* 0x000ff00000001000 */
[----:B------:R-:W0:Y:S02]  /*4730*/  @P0 MUFU.RCP R2, R11 ;  /* 0x0000000b00020308 */ /* 0x000e240000001000 */
[----:B0-----:R-:W-:-:S04]  /*4740*/  @P0 FFMA R12, R11, R2, -1 ;  /* 0xbf8000000b0c0423 */ /* 0x001fc80000000002 */
[----:B------:R-:W-:-:S04]  /*4750*/  @P0 FADD.FTZ R13, -R12, -RZ ;  /* 0x800000ff0c0d0221 */ /* 0x000fc80000010100 */
[----:B------:R-:W-:-:S04]  /*4760*/  @P0 FFMA R2, R2, R13, R2 ;  /* 0x0000000d02020223 */ /* 0x000fc80000000002 */
[----:B------:R-:W-:Y:S01]  /*4770*/  @P0 FFMA R3, R2, 1.84467440737095516160e+19, RZ ;  /* 0x5f80000002030823 */ /* 0x000fe200000000ff */
[----:B------:R-:W-:Y:S06]  /*4780*/  BRA `(.L_x_222) ;  /* 0x0000000000887947 */ /* 0x000fec0003800000 */
.L_x_221:
[----:B------:R-:W-:-:S04]  /*4790*/  IADD3 R3, PT, PT, R2, -0xfd, RZ ;  /* 0xffffff0302037810 */ /* 0x000fc80007ffe0ff */
[----:B------:R-:W-:-:S13]  /*47a0*/  ISETP.GT.U32.AND P0, PT, R3, 0x1, PT ;  /* 0x000000010300780c */ /* 0x000fda0003f04070 */
[----:B------:R-:W-:Y:S05]  /*47b0*/  @P0 BRA `(.L_x_223) ;  /* 0x0000000000780947 */ /* 0x000fea0003800000 */
[----:B------:R-:W-:Y:S01]  /*47c0*/  LOP3.LUT R11, R0, 0x7fffff, RZ, 0xc0, !PT ;  /* 0x007fffff000b7812 */ /* 0x000fe200078ec0ff */
[----:B------:R-:W-:-:S03]  /*47d0*/  IMAD.MOV.U32 R18, RZ, RZ, 0x3 ;  /* 0x00000003ff127424 */ /* 0x000fc600078e00ff */
[----:B------:R-:W-:Y:S02]  /*47e0*/  LOP3.LUT R11, R11, 0x3f800000, RZ, 0xfc, !PT ;  /* 0x3f8000000b0b7812 */ /* 0x000fe400078efcff */
[----:B------:R-:W-:Y:S02]  /*47f0*/  SHF.L.U32 R15, R18, R3, RZ ;  /* 0x00000003120f7219 */ /* 0x000fe400000006ff */
[----:B------:R-:W0:Y:S02]  /*4800*/  MUFU.RCP R12, R11 ;  /* 0x0000000b000c7308 */ /* 0x000e240000001000 */
[----:B0-----:R-:W-:-:S04]  /*4810*/  FFMA R13, R11, R12, -1 ;  /* 0xbf8000000b0d7423 */ /* 0x001fc8000000000c */
[----:B------:R-:W-:-:S04]  /*4820*/  FADD.FTZ R13, -R13, -RZ ;  /* 0x800000ff0d0d7221 */ /* 0x000fc80000010100 */
[CCC-:B------:R-:W-:Y:S01]  /*4830*/  FFMA.RM R14, R12.reuse, R13.reuse, R12.reuse ;  /* 0x0000000d0c0e7223 */ /* 0x1c0fe2000000400c */
[----:B------:R-:W-:-:S04]  /*4840*/  FFMA.RP R13, R12, R13, R12 ;  /* 0x0000000d0c0d7223 */ /* 0x000fc8000000800c */
[C---:B------:R-:W-:Y:S02]  /*4850*/  LOP3.LUT R12, R14.reuse, 0x7fffff, RZ, 0xc0, !PT ;  /* 0x007fffff0e0c7812 */ /* 0x040fe400078ec0ff */
[----:B------:R-:W-:Y:S02]  /*4860*/  FSETP.NEU.FTZ.AND P0, PT, R14, R13, PT ;  /* 0x0000000d0e00720b */ /* 0x000fe40003f1d000 */
[----:B------:R-:W-:Y:S02]  /*4870*/  LOP3.LUT R12, R12, 0x800000, RZ, 0xfc, !PT ;  /* 0x008000000c0c7812 */ /* 0x000fe400078efcff */
[----:B------:R-:W-:Y:S02]  /*4880*/  SEL R13, RZ, 0xffffffff, !P0 ;  /* 0xffffffffff0d7807 */ /* 0x000fe40004000000 */
[----:B------:R-:W-:-:S03]  /*4890*/  LOP3.LUT R14, R15, R12, RZ, 0xc0, !PT ;  /* 0x0000000c0f0e7212 */ /* 0x000fc600078ec0ff */
[----:B------:R-:W-:Y:S01]  /*48a0*/  IMAD.MOV R13, RZ, RZ, -R13 ;  /* 0x000000ffff0d7224 */ /* 0x000fe200078e0a0d */
[----:B------:R-:W-:-:S04]  /*48b0*/  SHF.R.U32.HI R14, RZ, R3, R14 ;  /* 0x00000003ff0e7219 */ /* 0x000fc8000001160e */
[----:B------:R-:W-:Y:S02]  /*48c0*/  LOP3.LUT P1, RZ, R13, R3, R12, 0xf8, !PT ;  /* 0x000000030dff7212 */ /* 0x000fe4000782f80c */
[C---:B------:R-:W-:Y:S02]  /*48d0*/  LOP3.LUT P0, RZ, R14.reuse, 0x1, RZ, 0xc0, !PT ;  /* 0x000000010eff7812 */ /* 0x040fe4000780c0ff */
[----:B------:R-:W-:-:S04]  /*48e0*/  LOP3.LUT P2, RZ, R14, 0x2, RZ, 0xc0, !PT ;  /* 0x000000020eff7812 */ /* 0x000fc8000784c0ff */
[----:B------:R-:W-:Y:S02]  /*48f0*/  PLOP3.LUT P0, PT, P0, P1, P2, 0xe0, 0x0 ;  /* 0x000000000000781c */ /* 0x000fe40000703c20 */
[----:B------:R-:W-:Y:S02]  /*4900*/  LOP3.LUT P1, RZ, R0, 0x7fffff, RZ, 0xc0, !PT ;  /* 0x007fffff00ff7812 */ /* 0x000fe4000782c0ff */
[----:B------:R-:W-:-:S05]  /*4910*/  SEL R3, RZ, 0x1, !P0 ;  /* 0x00000001ff037807 */ /* 0x000fca0004000000 */
[----:B------:R-:W-:-:S05]  /*4920*/  IMAD.MOV R3, RZ, RZ, -R3 ;  /* 0x000000ffff037224 */ /* 0x000fca00078e0a03 */
[----:B------:R-:W-:Y:S02]  /*4930*/  ISETP.GE.AND P0, PT, R3, RZ, PT ;  /* 0x000000ff0300720c */ /* 0x000fe40003f06270 */
[----:B------:R-:W-:-:S04]  /*4940*/  IADD3 R3, PT, PT, R2, -0xfc, RZ ;  /* 0xffffff0402037810 */ /* 0x000fc80007ffe0ff */
[----:B------:R-:W-:-:S07]  /*4950*/  SHF.R.U32.HI R3, RZ, R3, R12 ;  /* 0x00000003ff037219 */ /* 0x000fce000001160c */
[----:B------:R-:W-:-:S04]  /*4960*/  @!P0 VIADD R3, R3, 0x1 ;  /* 0x0000000103038836 */ /* 0x000fc80000000000 */
[----:B------:R-:W-:-:S05]  /*4970*/  @!P1 IMAD.SHL.U32 R3, R3, 0x2, RZ ;  /* 0x0000000203039824 */ /* 0x000fca00078e00ff */
[----:B------:R-:W-:Y:S01]  /*4980*/  LOP3.LUT R3, R3, 0x80000000, R0, 0xf8, !PT ;  /* 0x8000000003037812 */ /* 0x000fe200078ef800 */
[----:B------:R-:W-:Y:S06]  /*4990*/  BRA `(.L_x_222) ;  /* 0x0000000000047947 */ /* 0x000fec0003800000 */
.L_x_223:
[----:B------:R0:W1:Y:S02]  /*49a0*/  MUFU.RCP R3, R0 ;  /* 0x0000000000037308 */ /* 0x0000640000001000 */
.L_x_222:
[----:B------:R-:W-:Y:S05]  /*49b0*/  BSYNC.RECONVERGENT B1 ;  /* 0x0000000000017941 */ /* 0x000fea0003800200 */
.L_x_220:
[----:B01----:R-:W-:Y:S01]  /*49c0*/  IMAD.MOV.U32 R0, RZ, RZ, R3 ;  /* 0x000000ffff007224 */ /* 0x003fe200078e0003 */
[----:B------:R-:W-:Y:S01]  /*49d0*/  MOV R2, R16 ;  /* 0x0000001000027202 */ /* 0x000fe20000000f00 */
[----:B------:R-:W-:-:S04]  /*49e0*/  IMAD.MOV.U32 R3, RZ, RZ, 0x0 ;  /* 0x00000000ff037424 */ /* 0x000fc800078e00ff */
[----:B------:R-:W-:Y:S05]  /*49f0*/  RET.REL.NODEC R2 `(mab_batch_from_prefix_sma_f32) ;  /* 0xffffffb402807950 */ /* 0x000fea0003c3ffff */
        .weak           $__internal_8_$__cuda_sm20_sqrt_rn_f32_slowpath
        .type           $__internal_8_$__cuda_sm20_sqrt_rn_f32_slowpath,@function
        .size           $__internal_8_$__cuda_sm20_sqrt_rn_f32_slowpath,(.L_x_234 - $__internal_8_$__cuda_sm20_sqrt_rn_f32_slowpath)
$__internal_8_$__cuda_sm20_sqrt_rn_f32_slowpath:
[----:B------:R-:W-:-:S13]  /*4a00*/  LOP3.LUT P0, RZ, R0, 0x7fffffff, RZ, 0xc0, !PT ;  /* 0x7fffffff00ff7812 */ /* 0x000fda000780c0ff */
[----:B------:R-:W-:Y:S01]  /*4a10*/  @!P0 IMAD.MOV.U32 R11, RZ, RZ, R0 ;  /* 0x000000ffff0b8224 */ /* 0x000fe200078e0000 */
[----:B------:R-:W-:Y:S06]  /*4a20*/  @!P0 BRA `(.L_x_224) ;  /* 0x0000000000408947 */ /* 0x000fec0003800000 */
[----:B------:R-:W-:-:S13]  /*4a30*/  FSETP.GEU.FTZ.AND P0, PT, R0, RZ, PT ;  /* 0x000000ff0000720b */ /* 0x000fda0003f1e000 */
[----:B------:R-:W-:Y:S01]  /*4a40*/  @!P0 IMAD.MOV.U32 R11, RZ, RZ, 0x7fffffff ;  /* 0x7fffffffff0b8424 */ /* 0x000fe200078e00ff */
[----:B------:R-:W-:Y:S06]  /*4a50*/  @!P0 BRA `(.L_x_224) ;  /* 0x0000000000348947 */ /* 0x000fec0003800000 */
[----:B------:R-:W-:-:S13]  /*4a60*/  FSETP.GTU.FTZ.AND P0, PT, |R0|, +INF , PT ;  /* 0x7f8000000000780b */ /* 0x000fda0003f1c200 */
[----:B------:R-:W-:Y:S01]  /*4a70*/  @P0 FADD.FTZ R11, R0, 1 ;  /* 0x3f800000000b0421 */ /* 0x000fe20000010000 */
[----:B------:R-:W-:Y:S06]  /*4a80*/  @P0 BRA `(.L_x_224) ;  /* 0x0000000000280947 */ /* 0x000fec0003800000 */
[----:B------:R-:W-:-:S13]  /*4a90*/  FSETP.NEU.FTZ.AND P0, PT, |R0|, +INF , PT ;  /* 0x7f8000000000780b */ /* 0x000fda0003f1d200 */
[----:B------:R-:W-:-:S04]  /*4aa0*/  @P0 FFMA R12, R0, 1.84467440737095516160e+19, RZ ;  /* 0x5f800000000c0823 */ /* 0x000fc800000000ff */
[----:B------:R-:W0:Y:S02]  /*4ab0*/  @P0 MUFU.RSQ R11, R12 ;  /* 0x0000000c000b0308 */ /* 0x000e240000001400 */
[----:B0-----:R-:W-:Y:S01]  /*4ac0*/  @P0 FMUL.FTZ R13, R12, R11 ;  /* 0x0000000b0c0d0220 */ /* 0x001fe20000410000 */
[----:B------:R-:W-:Y:S01]  /*4ad0*/  @P0 FMUL.FTZ R15, R11, 0.5 ;  /* 0x3f0000000b0f0820 */ /* 0x000fe20000410000 */
[----:B------:R-:W-:Y:S02]  /*4ae0*/  @!P0 MOV R11, R0 ;  /* 0x00000000000b8202 */ /* 0x000fe40000000f00 */
[----:B------:R-:W-:-:S04]  /*4af0*/  @P0 FADD.FTZ R14, -R13, -RZ ;  /* 0x800000ff0d0e0221 */ /* 0x000fc80000010100 */
[----:B------:R-:W-:-:S04]  /*4b00*/  @P0 FFMA R14, R13, R14, R12 ;  /* 0x0000000e0d0e0223 */ /* 0x000fc8000000000c */
[----:B------:R-:W-:-:S04]  /*4b10*/  @P0 FFMA R14, R14, R15, R13 ;  /* 0x0000000f0e0e0223 */ /* 0x000fc8000000000d */
[----:B------:R-:W-:-:S07]  /*4b20*/  @P0 FMUL.FTZ R11, R14, 2.3283064365386962891e-10 ;  /* 0x2f8000000e0b0820 */ /* 0x000fce0000410000 */
.L_x_224:
[----:B------:R-:W-:Y:S02]  /*4b30*/  IMAD.MOV.U32 R12, RZ, RZ, R16 ;  /* 0x000000ffff0c7224 */ /* 0x000fe400078e0010 */
[----:B------:R-:W-:-:S04]  /*4b40*/  IMAD.MOV.U32 R13, RZ, RZ, 0x0 ;  /* 0x00000000ff0d7424 */ /* 0x000fc800078e00ff */
[----:B------:R-:W-:Y:S05]  /*4b50*/  RET.REL.NODEC R12 `(mab_batch_from_prefix_sma_f32) ;  /* 0xffffffb40c287950 */ /* 0x000fea0003c3ffff */
.L_x_225:
        /* <DEDUP_REMOVED lines=10> */
.L_x_234:


//--------------------- .nv.shared.reserved.0     --------------------------
	.section	.nv.shared.reserved.0,"aw",@nobits
	.weak		__nv_reservedSMEM_offset_0_alias
	.size		__nv_reservedSMEM_offset_0_alias, 0, 64
	.other		__nv_reservedSMEM_offset_0_alias,@"STO_CUDA_RESERVED_SHARED STV_DEFAULT"
__nv_reservedSMEM_offset_0_alias:
	.zero		0
	.zero		64


//--------------------- .nv.constant0.mab_many_series_one_param_time_major_f32 --------------------------
	.section	.nv.constant0.mab_many_series_one_param_time_major_f32,"a",@progbits
	.sectionflags	@""
	.align	4
.nv.constant0.mab_many_series_one_param_time_major_f32:
	.zero		968


//--------------------- .nv.constant0.mab_single_row_from_ma_f32 --------------------------
	.section	.nv.constant0.mab_single_row_from_ma_f32,"a",@progbits
	.sectionflags	@""
	.align	4
.nv.constant0.mab_single_row_from_ma_f32:
	.zero		960


//--------------------- .nv.constant0.mab_apply_dev_shared_ma_batch_f32 --------------------------
	.section	.nv.constant0.mab_apply_dev_shared_ma_batch_f32,"a",@progbits
	.sectionflags	@""
	.align	4
.nv.constant0.mab_apply_dev_shared_ma_batch_f32:
	.zero		984


//--------------------- .nv.constant0.mab_dev_from_ma_f32 --------------------------
	.section	.nv.constant0.mab_dev_from_ma_f32,"a",@progbits
	.sectionflags	@""
	.align	4
.nv.constant0.mab_dev_from_ma_f32:
	.zero		936


//--------------------- .nv.constant0.mab_batch_from_prefix_sma_f32 --------------------------
	.section	.nv.constant0.mab_batch_from_prefix_sma_f32,"a",@progbits
	.sectionflags	@""
	.align	4
.nv.constant0.mab_batch_from_prefix_sma_f32:
	.zero		984


//--------------------- SYMBOLS --------------------------

	.type		.nv.reservedSmem.offset0,@object
	.size		.nv.reservedSmem.offset0,0x4
